	.target	sm_90a

	.elftype	@"ET_EXEC"


//--------------------- .note.nv.tkinfo           --------------------------
	.section	.note.nv.tkinfo,"",@"SHT_NOTE"
	.sectionflags	@"SHF_NOTE_NV_TKINFO"
	.tkinfo
        /*0018*/ 	.word	0x00000002
        /*0030*/ 	.string	""
        /*0030*/ 	.string	"ptxas"
        /*0030*/ 	.string	"Cuda compilation tools, release 13.0, V13.0.88"
        /*0030*/ 	.string	"Build cuda_13.0.r13.0/compiler.36424714_0"
        /*0030*/ 	.string	"-arch sm_90a -m 64 "



//--------------------- .note.nv.cuinfo           --------------------------
	.section	.note.nv.cuinfo,"",@"SHT_NOTE"
	.sectionflags	@"SHF_NOTE_NV_CUINFO"
        /*0018*/ 	.short	0x0002
        /*001a*/ 	.short	0x005a
        /*001c*/ 	.short	0x0082
	.zero		2


//--------------------- .nv.info                  --------------------------
	.section	.nv.info,"",@"SHT_CUDA_INFO"
	.align	4


	//----- nvinfo : EIATTR_REGCOUNT
	.align		4
        /*0000*/ 	.byte	0x04, 0x2f
        /*0002*/ 	.short	(.L_16 - .L_15)
	.align		4
.L_15:
        /*0004*/ 	.word	index@(_ZN7cutlass13device_kernelINS_4fmha6kernel13FmhaKernelTmaINS1_10collective15FmhaMainloopTmaINS_10bfloat16_tEfN4cute5tupleIJNS7_1CILi64EEENS9_ILi256EEESB_EEENS4_14ResidualFusionEJEEENS4_15FmhaFwdEpilogueIS6_fSC_EEJEEEEEvNT_6ParamsE)
        /*0008*/ 	.word	0x000000ff


	//----- nvinfo : EIATTR_FRAME_SIZE
	.align		4
.L_16:
        /*000c*/ 	.byte	0x04, 0x11
        /*000e*/ 	.short	(.L_18 - .L_17)
	.align		4
.L_17:
        /*0010*/ 	.word	index@($__internal_0_$__cuda_sm20_rcp_rn_f32_slowpath)
        /*0014*/ 	.word	0x00000a58


	//----- nvinfo : EIATTR_FRAME_SIZE
	.align		4
.L_18:
        /*0018*/ 	.byte	0x04, 0x11
        /*001a*/ 	.short	(.L_20 - .L_19)
	.align		4
.L_19:
        /*001c*/ 	.word	index@(_ZN7cutlass13device_kernelINS_4fmha6kernel13FmhaKernelTmaINS1_10collective15FmhaMainloopTmaINS_10bfloat16_tEfN4cute5tupleIJNS7_1CILi64EEENS9_ILi256EEESB_EEENS4_14ResidualFusionEJEEENS4_15FmhaFwdEpilogueIS6_fSC_EEJEEEEEvNT_6ParamsE)
        /*0020*/ 	.word	0x00000a58


	//----- nvinfo : EIATTR_MIN_STACK_SIZE
	.align		4
.L_20:
        /*0024*/ 	.byte	0x04, 0x12
        /*0026*/ 	.short	(.L_22 - .L_21)
	.align		4
.L_21:
        /*0028*/ 	.word	index@(_ZN7cutlass13device_kernelINS_4fmha6kernel13FmhaKernelTmaINS1_10collective15FmhaMainloopTmaINS_10bfloat16_tEfN4cute5tupleIJNS7_1CILi64EEENS9_ILi256EEESB_EEENS4_14ResidualFusionEJEEENS4_15FmhaFwdEpilogueIS6_fSC_EEJEEEEEvNT_6ParamsE)
        /*002c*/ 	.word	0x00000a58
.L_22:


//--------------------- .nv.compat                --------------------------
	.section	.nv.compat,"",@"SHT_CUDA_COMPAT_INFO"
	.align	4
        /*0000*/ 	.byte	0x02, 0x09, 0x01, 0x00, 0x02, 0x02, 0x04, 0x00, 0x02, 0x05, 0x05, 0x00, 0x03, 0x07, 0x01, 0x01
        /*0010*/ 	.byte	0x02, 0x03, 0x01, 0x00, 0x02, 0x06, 0x01, 0x00, 0x04, 0x0b, 0x08, 0x00, 0x00, 0x00, 0x00, 0x00
        /*0020*/ 	.byte	0x00, 0x00, 0x00, 0x00


//--------------------- .nv.info._ZN7cutlass13device_kernelINS_4fmha6kernel13FmhaKernelTmaINS1_10collective15FmhaMainloopTmaINS_10bfloat16_tEfN4cute5tupleIJNS7_1CILi64EEENS9_ILi256EEESB_EEENS4_14ResidualFusionEJEEENS4_15FmhaFwdEpilogueIS6_fSC_EEJEEEEEvNT_6ParamsE --------------------------
	.section	.nv.info._ZN7cutlass13device_kernelINS_4fmha6kernel13FmhaKernelTmaINS1_10collective15FmhaMainloopTmaINS_10bfloat16_tEfN4cute5tupleIJNS7_1CILi64EEENS9_ILi256EEESB_EEENS4_14ResidualFusionEJEEENS4_15FmhaFwdEpilogueIS6_fSC_EEJEEEEEvNT_6ParamsE,"",@"SHT_CUDA_INFO"
	.sectionflags	@""
	.align	4


	//----- nvinfo : EIATTR_CUDA_API_VERSION
	.align		4
        /*0000*/ 	.byte	0x04, 0x37
        /*0002*/ 	.short	(.L_24 - .L_23)
.L_23:
        /*0004*/ 	.word	0x00000082


	//----- nvinfo : EIATTR_KPARAM_INFO
	.align		4
.L_24:
        /*0008*/ 	.byte	0x04, 0x17
        /*000a*/ 	.short	(.L_26 - .L_25)
.L_25:
        /*000c*/ 	.word	0x00000000
        /*0010*/ 	.short	0x0000
        /*0012*/ 	.short	0x0070
        /*0014*/ 	.byte	0x00, 0xf0, 0x01, 0x20


	//----- nvinfo : EIATTR_SPARSE_MMA_MASK
	.align		4
.L_26:
        /*0018*/ 	.byte	0x03, 0x50
        /*001a*/ 	.short	0x0000


	//----- nvinfo : EIATTR_MAXREG_COUNT
	.align		4
        /*001c*/ 	.byte	0x03, 0x1b
        /*001e*/ 	.short	0x00ff


	//----- nvinfo : EIATTR_NUM_BARRIERS
	.align		4
        /*0020*/ 	.byte	0x02, 0x4c
        /*0022*/ 	.byte	0x02
	.zero		1


	//----- nvinfo : EIATTR_EXTERNS
	.align		4
        /*0024*/ 	.byte	0x04, 0x0f
        /*0026*/ 	.short	(.L_28 - .L_27)


	//   ....[0]....
	.align		4
.L_27:
        /*0028*/ 	.word	index@(__assertfail)


	//----- nvinfo : EIATTR_ANNOTATIONS
	.align		4
.L_28:
        /*002c*/ 	.byte	0x04, 0x55
        /*002e*/ 	.short	(.L_30 - .L_29)


	//   ....[0]....
.L_29:
        /*0030*/ 	.word	0x00000001
        /*0034*/ 	.byte	0x90, 0x61, 0x00, 0x00, 0x01, 0x00, 0x00, 0x00, 0xd0, 0x61, 0x00, 0x00, 0x01, 0x00, 0x00, 0x00
        /* <DEDUP_REMOVED lines=2340> */
        /*9284*/ 	.byte	0xc0, 0xbd, 0x02, 0x00


	//----- nvinfo : EIATTR_MERCURY_ISA_VERSION
	.align		4
.L_30:
        /*9288*/ 	.byte	0x03, 0x5f
        /*928a*/ 	.short	0x0101


	//----- nvinfo : EIATTR_COOP_GROUP_MASK_REGIDS
	.align		4
        /*928c*/ 	.byte	0x04, 0x29
        /*928e*/ 	.short	(.L_32 - .L_31)


	//   ....[0]....
.L_31:
        /*9290*/ 	.word	0xffffffff


	//   ....[1]....
        /*9294*/ 	.word	0xffffffff


	//   ....[2]....
        /*9298*/ 	.word	0xffffffff


	//   ....[3]....
        /*929c*/ 	.word	0xffffffff


	//   ....[4]....
        /*92a0*/ 	.word	0xffffffff


	//   ....[5]....
        /*92a4*/ 	.word	0xffffffff


	//   ....[6]....
        /*92a8*/ 	.word	0xffffffff


	//   ....[7]....
        /*92ac*/ 	.word	0xffffffff


	//   ....[8]....
        /*92b0*/ 	.word	0xffffffff


	//   ....[9]....
        /*92b4*/ 	.word	0xffffffff


	//   ....[10]....
        /*92b8*/ 	.word	0xffffffff


	//   ....[11]....
        /*92bc*/ 	.word	0xffffffff


	//   ....[12]....
        /*92c0*/ 	.word	0xffffffff


	//   ....[13]....
        /*92c4*/ 	.word	0xffffffff


	//   ....[14]....
        /*92c8*/ 	.word	0xffffffff


	//   ....[15]....
        /*92cc*/ 	.word	0xffffffff


	//   ....[16]....
        /*92d0*/ 	.word	0xffffffff


	//   ....[17]....
        /*92d4*/ 	.word	0xffffffff


	//   ....[18]....
        /*92d8*/ 	.word	0xffffffff


	//   ....[19]....
        /*92dc*/ 	.word	0xffffffff


	//   ....[20]....
        /*92e0*/ 	.word	0xffffffff


	//----- nvinfo : EIATTR_COOP_GROUP_INSTR_OFFSETS
	.align		4
.L_32:
        /*92e4*/ 	.byte	0x04, 0x28
        /*92e6*/ 	.short	(.L_34 - .L_33)


	//   ....[0]....
.L_33:
        /*92e8*/ 	.word	0x00000060


	//   ....[1]....
        /*92ec*/ 	.word	0x00000150


	//   ....[2]....
        /*92f0*/ 	.word	0x00000280


	//   ....[3]....
        /*92f4*/ 	.word	0x00000420


	//   ....[4]....
        /*92f8*/ 	.word	0x000005c0


	//   ....[5]....
        /*92fc*/ 	.word	0x00004160


	//   ....[6]....
        /*9300*/ 	.word	0x000041e0


	//   ....[7]....
        /*9304*/ 	.word	0x00004200


	//   ....[8]....
        /*9308*/ 	.word	0x00004220


	//   ....[9]....
        /*930c*/ 	.word	0x0000bed0


	//   ....[10]....
        /*9310*/ 	.word	0x0000bf40


	//   ....[11]....
        /*9314*/ 	.word	0x0000bf60


	//   ....[12]....
        /*9318*/ 	.word	0x0000bf80


	//   ....[13]....
        /*931c*/ 	.word	0x0001c820


	//   ....[14]....
        /*9320*/ 	.word	0x0001c8e0


	//   ....[15]....
        /*9324*/ 	.word	0x0001c8f0


	//   ....[16]....
        /*9328*/ 	.word	0x0001c920


	//   ....[17]....
        /*932c*/ 	.word	0x0002abd0


	//   ....[18]....
        /*9330*/ 	.word	0x0002ac10


	//   ....[19]....
        /*9334*/ 	.word	0x0002ac40


	//   ....[20]....
        /*9338*/ 	.word	0x0002ac60


	//----- nvinfo : EIATTR_SYSCALL_OFFSETS
	.align		4
.L_34:
        /*933c*/ 	.byte	0x04, 0x46
        /*933e*/ 	.short	(.L_36 - .L_35)


	//   ....[0]....
.L_35:
        /*9340*/ 	.word	0x0002c3a0


	//   ....[1]....
        /*9344*/ 	.word	0x0002c4c0


	//----- nvinfo : EIATTR_MBARRIER_INSTR_OFFSETS
	.align		4
.L_36:
        /*9348*/ 	.byte	0x04, 0x39
        /*934a*/ 	.short	(.L_38 - .L_37)


	//   ....[0]....
.L_37:
        /*934c*/ 	.word	0x00000250
        /*9350*/ 	.word	0x000000ff
        /*9354*/ 	.word	0x00088040
        /*9358*/ 	.short	0x0100
        /*935a*/ 	.byte	0x08
	.zero		1


	//   ....[1]....
        /*935c*/ 	.word	0x00000260
        /*9360*/ 	.word	0x000000ff
        /*9364*/ 	.word	0x00088048
        /*9368*/ 	.short	0x0100
        /*936a*/ 	.byte	0x08
	.zero		1


	//   ....[2]....
        /*936c*/ 	.word	0x00000390
        /*9370*/ 	.word	0x000000ff
        /*9374*/ 	.word	0x00088000
        /*9378*/ 	.short	0x0100
        /*937a*/ 	.byte	0x08
	.zero		1


	//   ....[3]....
        /*937c*/ 	.word	0x000003a0
        /*9380*/ 	.word	0x000000ff
        /*9384*/ 	.word	0x00088020
        /*9388*/ 	.short	0x0100
        /*938a*/ 	.byte	0x08
	.zero		1


	//   ....[4]....
        /*938c*/ 	.word	0x000003b0
        /*9390*/ 	.word	0x000000ff
        /*9394*/ 	.word	0x00088008
        /*9398*/ 	.short	0x0100
        /*939a*/ 	.byte	0x08
	.zero		1


	//   ....[5]....
        /*939c*/ 	.word	0x000003c0
        /*93a0*/ 	.word	0x000000ff
        /*93a4*/ 	.word	0x00088028
        /*93a8*/ 	.short	0x0100
        /*93aa*/ 	.byte	0x08
	.zero		1


	//   ....[6]....
        /*93ac*/ 	.word	0x000003d0
        /*93b0*/ 	.word	0x000000ff
        /*93b4*/ 	.word	0x00088010
        /*93b8*/ 	.short	0x0100
        /*93ba*/ 	.byte	0x08
	.zero		1


	//   ....[7]....
        /*93bc*/ 	.word	0x000003e0
        /*93c0*/ 	.word	0x000000ff
        /*93c4*/ 	.word	0x00088030
        /*93c8*/ 	.short	0x0100
        /*93ca*/ 	.byte	0x08
	.zero		1


	//   ....[8]....
        /*93cc*/ 	.word	0x000003f0
        /*93d0*/ 	.word	0x000000ff
        /*93d4*/ 	.word	0x00088018
        /*93d8*/ 	.short	0x0100
        /*93da*/ 	.byte	0x08
	.zero		1


	//   ....[9]....
        /*93dc*/ 	.word	0x00000400
        /*93e0*/ 	.word	0x000000ff
        /*93e4*/ 	.word	0x00088038
        /*93e8*/ 	.short	0x0100
        /*93ea*/ 	.byte	0x08
	.zero		1


	//   ....[10]....
        /*93ec*/ 	.word	0x00000530
        /*93f0*/ 	.word	0x000000ff
        /*93f4*/ 	.word	0x00088050
        /*93f8*/ 	.short	0x0100
        /*93fa*/ 	.byte	0x08
	.zero		1


	//   ....[11]....
        /*93fc*/ 	.word	0x00000540
        /*9400*/ 	.word	0x000000ff
        /*9404*/ 	.word	0x00088070
        /*9408*/ 	.short	0x0100
        /*940a*/ 	.byte	0x08
	.zero		1


	//   ....[12]....
        /*940c*/ 	.word	0x00000550
        /*9410*/ 	.word	0x000000ff
        /*9414*/ 	.word	0x00088058
        /*9418*/ 	.short	0x0100
        /*941a*/ 	.byte	0x08
	.zero		1


	//   ....[13]....
        /*941c*/ 	.word	0x00000560
        /*9420*/ 	.word	0x000000ff
        /*9424*/ 	.word	0x00088078
        /*9428*/ 	.short	0x0100
        /*942a*/ 	.byte	0x08
	.zero		1


	//   ....[14]....
        /*942c*/ 	.word	0x00000570
        /*9430*/ 	.word	0x000000ff
        /*9434*/ 	.word	0x00088060
        /*9438*/ 	.short	0x0100
        /*943a*/ 	.byte	0x08
	.zero		1


	//   ....[15]....
        /*943c*/ 	.word	0x00000580
        /*9440*/ 	.word	0x000000ff
        /*9444*/ 	.word	0x00088080
        /*9448*/ 	.short	0x0100
        /*944a*/ 	.byte	0x08
	.zero		1


	//   ....[16]....
        /*944c*/ 	.word	0x00000590
        /*9450*/ 	.word	0x000000ff
        /*9454*/ 	.word	0x00088068
        /*9458*/ 	.short	0x0100
        /*945a*/ 	.byte	0x08
	.zero		1


	//   ....[17]....
        /*945c*/ 	.word	0x000005a0
        /*9460*/ 	.word	0x000000ff
        /*9464*/ 	.word	0x00088088
        /*9468*/ 	.short	0x0100
        /*946a*/ 	.byte	0x08
	.zero		1


	//   ....[18]....
        /*946c*/ 	.word	0x00000720
        /*9470*/ 	.word	0x00000003
        /*9474*/ 	.word	0x00088048
        /*9478*/ 	.short	0x010a
        /*947a*/ 	.byte	0x3f
	.zero		1


	//   ....[19]....
        /*947c*/ 	.word	0x00000b20
        /*9480*/ 	.word	0x00000003
        /*9484*/ 	.word	0x00088020
        /*9488*/ 	.short	0x010a
        /*948a*/ 	.byte	0x3f
	.zero		1


	//   ....[20]....
        /*948c*/ 	.word	0x00000e20
        /*9490*/ 	.word	0x00000000
        /*9494*/ 	.word	0x00088020
        /*9498*/ 	.short	0x010a
        /*949a*/ 	.byte	0x3f
	.zero		1


	//   ....[21]....
        /*949c*/ 	.word	0x00001190
        /*94a0*/ 	.word	0x00000002
        /*94a4*/ 	.word	0x00088020
        /*94a8*/ 	.short	0x010a
        /*94aa*/ 	.byte	0x3f
	.zero		1


	//   ....[22]....
        /*94ac*/ 	.word	0x000014b0
        /*94b0*/ 	.word	0x00000003
        /*94b4*/ 	.word	0x00088020
        /*94b8*/ 	.short	0x010a
        /*94ba*/ 	.byte	0x3f
	.zero		1


	//   ....[23]....
        /*94bc*/ 	.word	0x00001830
        /*94c0*/ 	.word	0x000000d8
        /*94c4*/ 	.word	0x00088040
        /*94c8*/ 	.short	0x010a
        /*94ca*/ 	.byte	0x3f
	.zero		1


	//   ....[24]....
        /*94cc*/ 	.word	0x00001850
        /*94d0*/ 	.word	0x000000d8
        /*94d4*/ 	.word	0x00088000
        /*94d8*/ 	.short	0x010a
        /*94da*/ 	.byte	0x3f
	.zero		1


	//   ....[25]....
        /*94dc*/ 	.word	0x00005f20
        /*94e0*/ 	.word	0x000000d8
        /*94e4*/ 	.word	0x00088008
        /*94e8*/ 	.short	0x010a
        /*94ea*/ 	.byte	0x3f
	.zero		1


	//   ....[26]....
        /*94ec*/ 	.word	0x0000a8a0
        /*94f0*/ 	.word	0x000000ff
        /*94f4*/ 	.word	0x00000000
        /*94f8*/ 	.short	0x0101
        /*94fa*/ 	.byte	0x06
	.zero		1


	//   ....[27]....
        /*94fc*/ 	.word	0x0000aae0
        /*9500*/ 	.word	0x00000007
        /*9504*/ 	.word	0x00088000
        /*9508*/ 	.short	0x010a
        /*950a*/ 	.byte	0x3f
	.zero		1


	//   ....[28]....
        /*950c*/ 	.word	0x0000b380
        /*9510*/ 	.word	0x00000002
        /*9514*/ 	.word	0x00088020
        /*9518*/ 	.short	0x010a
        /*951a*/ 	.byte	0x3f
	.zero		1


	//   ....[29]....
        /*951c*/ 	.word	0x0000b710
        /*9520*/ 	.word	0x00000002
        /*9524*/ 	.word	0x00000000
        /*9528*/ 	.short	0x0101
        /*952a*/ 	.byte	0x3f
	.zero		1


	//   ....[30]....
        /*952c*/ 	.word	0x0000bfb0
        /*9530*/ 	.word	0x00000000
        /*9534*/ 	.word	0x00088000
        /*9538*/ 	.short	0x010a
        /*953a*/ 	.byte	0x3f
	.zero		1


	//   ....[31]....
        /*953c*/ 	.word	0x000199c0
        /*9540*/ 	.word	0x000000ff
        /*9544*/ 	.word	0x00000000
        /*9548*/ 	.short	0x0101
        /*954a*/ 	.byte	0x07
	.zero		1


	//   ....[32]....
        /*954c*/ 	.word	0x00019ec0
        /*9550*/ 	.word	0x00000002
        /*9554*/ 	.word	0x00088020
        /*9558*/ 	.short	0x010a
        /*955a*/ 	.byte	0x3f
	.zero		1


	//   ....[33]....
        /*955c*/ 	.word	0x0001a2a0
        /*9560*/ 	.word	0x00000007
        /*9564*/ 	.word	0x00088000
        /*9568*/ 	.short	0x010a
        /*956a*/ 	.byte	0x3f
	.zero		1


	//   ....[34]....
        /*956c*/ 	.word	0x0001ad60
        /*9570*/ 	.word	0x00000002
        /*9574*/ 	.word	0x00088020
        /*9578*/ 	.short	0x010a
        /*957a*/ 	.byte	0x3f
	.zero		1


	//   ....[35]....
        /*957c*/ 	.word	0x0001c970
        /*9580*/ 	.word	0x00000000
        /*9584*/ 	.word	0x00000000
        /*9588*/ 	.short	0x0101
        /*958a*/ 	.byte	0x3f
	.zero		1


	//   ....[36]....
        /*958c*/ 	.word	0x0001c990
        /*9590*/ 	.word	0x00000000
        /*9594*/ 	.word	0x00088000
        /*9598*/ 	.short	0x010a
        /*959a*/ 	.byte	0x3f
	.zero		1


	//   ....[37]....
        /*959c*/ 	.word	0x0002a250
        /*95a0*/ 	.word	0x00000002
        /*95a4*/ 	.word	0x00000000
        /*95a8*/ 	.short	0x0101
        /*95aa*/ 	.byte	0x3f
	.zero		1


	//   ....[38]....
        /*95ac*/ 	.word	0x0002a7c0
        /*95b0*/ 	.word	0x00000000
        /*95b4*/ 	.word	0x00088020
        /*95b8*/ 	.short	0x010a
        /*95ba*/ 	.byte	0x3f
	.zero		1


	//   ....[39]....
        /*95bc*/ 	.word	0x0002df40
        /*95c0*/ 	.word	0x00000003
        /*95c4*/ 	.word	0x00088048
        /*95c8*/ 	.short	0x010a
        /*95ca*/ 	.byte	0x3f
	.zero		1


	//   ....[40]....
        /*95cc*/ 	.word	0x0002df90
        /*95d0*/ 	.word	0x00000003
        /*95d4*/ 	.word	0x00088020
        /*95d8*/ 	.short	0x010a
        /*95da*/ 	.byte	0x3f
	.zero		1


	//   ....[41]....
        /*95dc*/ 	.word	0x0002dfe0
        /*95e0*/ 	.word	0x00000000
        /*95e4*/ 	.word	0x00088020
        /*95e8*/ 	.short	0x010a
        /*95ea*/ 	.byte	0x3f
	.zero		1


	//   ....[42]....
        /*95ec*/ 	.word	0x0002e030
        /*95f0*/ 	.word	0x00000002
        /*95f4*/ 	.word	0x00088020
        /*95f8*/ 	.short	0x010a
        /*95fa*/ 	.byte	0x3f
	.zero		1


	//   ....[43]....
        /*95fc*/ 	.word	0x0002e080
        /*9600*/ 	.word	0x00000003
        /*9604*/ 	.word	0x00088020
        /*9608*/ 	.short	0x010a
        /*960a*/ 	.byte	0x3f
	.zero		1


	//   ....[44]....
        /*960c*/ 	.word	0x0002e0d0
        /*9610*/ 	.word	0x000000d8
        /*9614*/ 	.word	0x00088040
        /*9618*/ 	.short	0x010a
        /*961a*/ 	.byte	0x3f
	.zero		1


	//   ....[45]....
        /*961c*/ 	.word	0x0002e120
        /*9620*/ 	.word	0x000000d8
        /*9624*/ 	.word	0x00088000
        /*9628*/ 	.short	0x010a
        /*962a*/ 	.byte	0x3f
	.zero		1


	//   ....[46]....
        /*962c*/ 	.word	0x0002e170
        /*9630*/ 	.word	0x000000d8
        /*9634*/ 	.word	0x00088008
        /*9638*/ 	.short	0x010a
        /*963a*/ 	.byte	0x3f
	.zero		1


	//   ....[47]....
        /*963c*/ 	.word	0x0002e1c0
        /*9640*/ 	.word	0x00000007
        /*9644*/ 	.word	0x00088000
        /*9648*/ 	.short	0x010a
        /*964a*/ 	.byte	0x3f
	.zero		1


	//   ....[48]....
        /*964c*/ 	.word	0x0002e210
        /*9650*/ 	.word	0x00000002
        /*9654*/ 	.word	0x00088020
        /*9658*/ 	.short	0x010a
        /*965a*/ 	.byte	0x3f
	.zero		1


	//   ....[49]....
        /*965c*/ 	.word	0x0002e260
        /*9660*/ 	.word	0x00000000
        /*9664*/ 	.word	0x00088000
        /*9668*/ 	.short	0x010a
        /*966a*/ 	.byte	0x3f
	.zero		1


	//   ....[50]....
        /*966c*/ 	.word	0x0002e2b0
        /*9670*/ 	.word	0x00000002
        /*9674*/ 	.word	0x00088020
        /*9678*/ 	.short	0x010a
        /*967a*/ 	.byte	0x3f
	.zero		1


	//   ....[51]....
        /*967c*/ 	.word	0x0002e300
        /*9680*/ 	.word	0x00000007
        /*9684*/ 	.word	0x00088000
        /*9688*/ 	.short	0x010a
        /*968a*/ 	.byte	0x3f
	.zero		1


	//   ....[52]....
        /*968c*/ 	.word	0x0002e350
        /*9690*/ 	.word	0x00000002
        /*9694*/ 	.word	0x00088020
        /*9698*/ 	.short	0x010a
        /*969a*/ 	.byte	0x3f
	.zero		1


	//   ....[53]....
        /*969c*/ 	.word	0x0002e3a0
        /*96a0*/ 	.word	0x00000000
        /*96a4*/ 	.word	0x00088000
        /*96a8*/ 	.short	0x010a
        /*96aa*/ 	.byte	0x3f
	.zero		1


	//   ....[54]....
        /*96ac*/ 	.word	0x0002e3f0
        /*96b0*/ 	.word	0x00000000
        /*96b4*/ 	.word	0x00088020
        /*96b8*/ 	.short	0x010a
        /*96ba*/ 	.byte	0x3f
	.zero		1


	//----- nvinfo : EIATTR_NUM_MBARRIERS
	.align		4
.L_38:
        /*96bc*/ 	.byte	0x03, 0x38
        /*96be*/ 	.short	0x0012


	//----- nvinfo : EIATTR_EXIT_INSTR_OFFSETS
	.align		4
        /*96c0*/ 	.byte	0x04, 0x1c
        /*96c2*/ 	.short	(.L_40 - .L_39)


	//   ....[0]....
.L_39:
        /*96c4*/ 	.word	0x0002df30


	//----- nvinfo : EIATTR_MAX_THREADS
	.align		4
.L_40:
        /*96c8*/ 	.byte	0x04, 0x05
        /*96ca*/ 	.short	(.L_42 - .L_41)
.L_41:
        /*96cc*/ 	.word	0x00000080
        /*96d0*/ 	.word	0x00000001
        /*96d4*/ 	.word	0x00000001


	//----- nvinfo : EIATTR_CRS_STACK_SIZE
	.align		4
.L_42:
        /*96d8*/ 	.byte	0x04, 0x1e
        /*96da*/ 	.short	(.L_44 - .L_43)
.L_43:
        /*96dc*/ 	.word	0x00000000


	//----- nvinfo : EIATTR_CBANK_PARAM_SIZE
	.align		4
.L_44:
        /*96e0*/ 	.byte	0x03, 0x19
        /*96e2*/ 	.short	0x0870


	//----- nvinfo : EIATTR_PARAM_CBANK
	.align		4
        /*96e4*/ 	.byte	0x04, 0x0a
        /*96e6*/ 	.short	(.L_46 - .L_45)
	.align		4
.L_45:
        /*96e8*/ 	.word	index@(.nv.constant0._ZN7cutlass13device_kernelINS_4fmha6kernel13FmhaKernelTmaINS1_10collective15FmhaMainloopTmaINS_10bfloat16_tEfN4cute5tupleIJNS7_1CILi64EEENS9_ILi256EEESB_EEENS4_14ResidualFusionEJEEENS4_15FmhaFwdEpilogueIS6_fSC_EEJEEEEEvNT_6ParamsE)
        /*96ec*/ 	.short	0x0210
        /*96ee*/ 	.short	0x0870


	//----- nvinfo : EIATTR_SW_WAR
	.align		4
.L_46:
        /*96f0*/ 	.byte	0x04, 0x36
        /*96f2*/ 	.short	(.L_48 - .L_47)
.L_47:
        /*96f4*/ 	.word	0x00000008
.L_48:


//--------------------- .nv.callgraph             --------------------------
	.section	.nv.callgraph,"",@"SHT_CUDA_CALLGRAPH"
	.align	4
	.sectionentsize	8
	.align		4
        /*0000*/ 	.word	0x00000000
	.align		4
        /*0004*/ 	.word	0xffffffff
	.align		4
        /*0008*/ 	.word	index@(_ZN7cutlass13device_kernelINS_4fmha6kernel13FmhaKernelTmaINS1_10collective15FmhaMainloopTmaINS_10bfloat16_tEfN4cute5tupleIJNS7_1CILi64EEENS9_ILi256EEESB_EEENS4_14ResidualFusionEJEEENS4_15FmhaFwdEpilogueIS6_fSC_EEJEEEEEvNT_6ParamsE)
	.align		4
        /*000c*/ 	.word	index@(__assertfail)
	.align		4
        /*0010*/ 	.word	0x00000000
	.align		4
        /*0014*/ 	.word	0xfffffffe
	.align		4
        /*0018*/ 	.word	0x00000000
	.align		4
        /*001c*/ 	.word	0xfffffffd
	.align		4
        /*0020*/ 	.word	0x00000000
	.align		4
        /*0024*/ 	.word	0xfffffffc


//--------------------- .nv.constant4             --------------------------
	.section	.nv.constant4,"a",@progbits
	.align	8
	.align		8
.nv.constant4:
        /*0000*/ 	.dword	__assertfail
	.align		8
        /*0008*/ 	.dword	__unnamed_1
	.align		8
        /*0010*/ 	.dword	__unnamed_2
	.align		8
        /*0018*/ 	.dword	_ZN39_INTERNAL_9bcb9597_4_k_cu_48a72b30_30774cuda3std3__45__cpo5beginE
	.align		8
        /*0020*/ 	.dword	_ZN39_INTERNAL_9bcb9597_4_k_cu_48a72b30_30774cuda3std3__45__cpo3endE
	.align		8
        /*0028*/ 	.dword	_ZN39_INTERNAL_9bcb9597_4_k_cu_48a72b30_30774cuda3std3__45__cpo6cbeginE
	.align		8
        /*0030*/ 	.dword	_ZN39_INTERNAL_9bcb9597_4_k_cu_48a72b30_30774cuda3std3__45__cpo4cendE
	.align		8
        /*0038*/ 	.dword	_ZN39_INTERNAL_9bcb9597_4_k_cu_48a72b30_30774cuda3std3__441_GLOBAL__N__9bcb9597_4_k_cu_48a72b30_30776ignoreE
	.align		8
        /*0040*/ 	.dword	_ZN39_INTERNAL_9bcb9597_4_k_cu_48a72b30_30774cuda3std3__419piecewise_constructE
	.align		8
        /*0048*/ 	.dword	_ZN39_INTERNAL_9bcb9597_4_k_cu_48a72b30_30774cuda3std3__48in_placeE
	.align		8
        /*0050*/ 	.dword	_ZN39_INTERNAL_9bcb9597_4_k_cu_48a72b30_30774cuda3std6ranges3__45__cpo4swapE
	.align		8
        /*0058*/ 	.dword	_ZN39_INTERNAL_9bcb9597_4_k_cu_48a72b30_30774cuda3std6ranges3__45__cpo9iter_moveE
	.align		8
        /*0060*/ 	.dword	_ZN39_INTERNAL_9bcb9597_4_k_cu_48a72b30_30774cute7productE
	.align		8
        /*0068*/ 	.dword	_ZN39_INTERNAL_9bcb9597_4_k_cu_48a72b30_30774cute1_E
	.align		8
        /*0070*/ 	.dword	$str$23
	.align		8
        /*0078*/ 	.dword	$str$24


//--------------------- .text._ZN7cutlass13device_kernelINS_4fmha6kernel13FmhaKernelTmaINS1_10collective15FmhaMainloopTmaINS_10bfloat16_tEfN4cute5tupleIJNS7_1CILi64EEENS9_ILi256EEESB_EEENS4_14ResidualFusionEJEEENS4_15FmhaFwdEpilogueIS6_fSC_EEJEEEEEvNT_6ParamsE --------------------------
	.section	.text._ZN7cutlass13device_kernelINS_4fmha6kernel13FmhaKernelTmaINS1_10collective15FmhaMainloopTmaINS_10bfloat16_tEfN4cute5tupleIJNS7_1CILi64EEENS9_ILi256EEESB_EEENS4_14ResidualFusionEJEEENS4_15FmhaFwdEpilogueIS6_fSC_EEJEEEEEvNT_6ParamsE,"ax",@progbits
	.align	128
.text._ZN7cutlass13device_kernelINS_4fmha6kernel13FmhaKernelTmaINS1_10collective15FmhaMainloopTmaINS_10bfloat16_tEfN4cute5tupleIJNS7_1CILi64EEENS9_ILi256EEESB_EEENS4_14ResidualFusionEJEEENS4_15FmhaFwdEpilogueIS6_fSC_EEJEEEEEvNT_6ParamsE:
        .type           _ZN7cutlass13device_kernelINS_4fmha6kernel13FmhaKernelTmaINS1_10collective15FmhaMainloopTmaINS_10bfloat16_tEfN4cute5tupleIJNS7_1CILi64EEENS9_ILi256EEESB_EEENS4_14ResidualFusionEJEEENS4_15FmhaFwdEpilogueIS6_fSC_EEJEEEEEvNT_6ParamsE,@function
        .size           _ZN7cutlass13device_kernelINS_4fmha6kernel13FmhaKernelTmaINS1_10collective15FmhaMainloopTmaINS_10bfloat16_tEfN4cute5tupleIJNS7_1CILi64EEENS9_ILi256EEESB_EEENS4_14ResidualFusionEJEEENS4_15FmhaFwdEpilogueIS6_fSC_EEJEEEEEvNT_6ParamsE,(.L_x_105 - _ZN7cutlass13device_kernelINS_4fmha6kernel13FmhaKernelTmaINS1_10collective15FmhaMainloopTmaINS_10bfloat16_tEfN4cute5tupleIJNS7_1CILi64EEENS9_ILi256EEESB_EEENS4_14ResidualFusionEJEEENS4_15FmhaFwdEpilogueIS6_fSC_EEJEEEEEvNT_6ParamsE)
        .other          _ZN7cutlass13device_kernelINS_4fmha6kernel13FmhaKernelTmaINS1_10collective15FmhaMainloopTmaINS_10bfloat16_tEfN4cute5tupleIJNS7_1CILi64EEENS9_ILi256EEESB_EEENS4_14ResidualFusionEJEEENS4_15FmhaFwdEpilogueIS6_fSC_EEJEEEEEvNT_6ParamsE,@"STO_CUDA_ENTRY STV_DEFAULT"
_ZN7cutlass13device_kernelINS_4fmha6kernel13FmhaKernelTmaINS1_10collective15FmhaMainloopTmaINS_10bfloat16_tEfN4cute5tupleIJNS7_1CILi64EEENS9_ILi256EEESB_EEENS4_14ResidualFusionEJEEENS4_15FmhaFwdEpilogueIS6_fSC_EEJEEEEEvNT_6ParamsE:
[----:B------:R-:W1:Y:S01]  /*0000*/  LDC R1, c[0x0][0x28] ;  /* 0x00000a00ff017b82 */ /* 0x000e620000000800 */
[----:B------:R-:W2:Y:S01]  /*0010*/  S2R R217, SR_TID.X ;  /* 0x0000000000d97919 */ /* 0x000ea20000002100 */
[----:B------:R-:W-:Y:S01]  /*0020*/  ELECT P0, URZ, PT ;  /* 0x00000000003f782f */ /* 0x000fe20003800000 */
[----:B------:R-:W-:Y:S01]  /*0030*/  BSSY B0, `(.L_x_0) ;  /* 0x0000011000007945 */ /* 0x000fe20003800000 */
[----:B-1----:R-:W-:Y:S02]  /*0040*/  IADD3 R1, R1, -0xa58, RZ ;  /* 0xfffff5a801017810 */ /* 0x002fe40007ffe0ff */
[----:B--2---:R-:W-:-:S05]  /*0050*/  SHF.R.U32.HI R0, RZ, 0x5, R217 ;  /* 0x00000005ff007819 */ /* 0x004fca00000116d9 */
[----:B------:R-:W1:Y:S02]  /*0060*/  SHFL.IDX PT, R2, R0, RZ, 0x1f ;  /* 0x00001fff00027589 */ /* 0x000e6400000e0000 */
[----:B-1----:R-:W-:-:S13]  /*0070*/  ISETP.NE.OR P0, PT, R2, RZ, !P0 ;  /* 0x000000ff0200720c */ /* 0x002fda0004705670 */
[----:B------:R-:W-:Y:S05]  /*0080*/  @P0 BRA `(.L_x_1) ;  /* 0x00000000002c0947 */ /* 0x000fea0003800000 */
[----:B------:R-:W-:Y:S02]  /*0090*/  ULDC.64 UR4, c[0x0][0x198] ;  /* 0x0000660000047ab9 */ /* 0x000fe40000000a00 */
[----:B------:R-:W-:Y:S02]  /*00a0*/  UIADD3 UR6, UP0, UR4, 0xf0, URZ ;  /* 0x000000f004067890 */ /* 0x000fe4000ff1e03f */
[----:B------:R-:W-:Y:S02]  /*00b0*/  UIADD3 UR8, UP1, UR4, 0x1f0, URZ ;  /* 0x000001f004087890 */ /* 0x000fe4000ff3e03f */
[----:B------:R-:W-:Y:S02]  /*00c0*/  UIADD3 UR4, UP2, UR4, 0x2f0, URZ ;  /* 0x000002f004047890 */ /* 0x000fe4000ff5e03f */
[----:B------:R-:W-:Y:S02]  /*00d0*/  UIADD3.X UR7, URZ, UR5, URZ, UP0, !UPT ;  /* 0x000000053f077290 */ /* 0x000fe400087fe43f */
[----:B------:R-:W-:-:S02]  /*00e0*/  UIADD3.X UR9, URZ, UR5, URZ, UP1, !UPT ;  /* 0x000000053f097290 */ /* 0x000fc40008ffe43f */
[----:B------:R-:W-:-:S05]  /*00f0*/  UIADD3.X UR5, URZ, UR5, URZ, UP2, !UPT ;  /* 0x000000053f057290 */ /* 0x000fca00097fe43f */
[----:B------:R1:W-:Y:S02]  /*0100*/  UTMACCTL.PF [UR6] ;  /* 0x00000000060079b9 */ /* 0x0003e40008040000 */
[----:B------:R1:W-:Y:S02]  /*0110*/  UTMACCTL.PF [UR8] ;  /* 0x00000000080079b9 */ /* 0x0003e40008040000 */
[----:B------:R1:W-:Y:S02]  /*0120*/  UTMACCTL.PF [UR4] ;  /* 0x00000000040079b9 */ /* 0x0003e40008040000 */
[----:B-1----:R-:W-:Y:S01]  /*0130*/  NOP ;  /* 0x0000000000007918 */ /* 0x002fe20000000000 */
.L_x_1:
[----:B------:R-:W-:Y:S05]  /*0140*/  BSYNC B0 ;  /* 0x0000000000007941 */ /* 0x000fea0003800000 */
.L_x_0:
[----:B------:R-:W1:Y:S02]  /*0150*/  SHFL.IDX PT, R2, R0, RZ, 0x1f ;  /* 0x00001fff00027589 */ /* 0x000e6400000e0000 */
[----:B-1----:R-:W-:-:S13]  /*0160*/  ISETP.NE.AND P0, PT, R2, RZ, PT ;  /* 0x000000ff0200720c */ /* 0x002fda0003f05270 */
[----:B------:R-:W-:Y:S05]  /*0170*/  @P0 BRA `(.L_x_2) ;  /* 0x0000000000400947 */ /* 0x000fea0003800000 */
[----:B------:R-:W1:Y:S01]  /*0180*/  S2UR UR8, SR_CgaCtaId ;  /* 0x00000000000879c3 */ /* 0x000e620000008800 */
[----:B------:R-:W-:Y:S01]  /*0190*/  UMOV UR4, 0x400 ;  /* 0x0000040000047882 */ /* 0x000fe20000000000 */
[----:B------:R-:W-:Y:S01]  /*01a0*/  UMOV UR5, 0x1 ;  /* 0x0000000100057882 */ /* 0x000fe20000000000 */
[----:B------:R-:W-:Y:S01]  /*01b0*/  UMOV UR6, 0x80 ;  /* 0x0000008000067882 */ /* 0x000fe20000000000 */
[----:B------:R-:W-:Y:S01]  /*01c0*/  ELECT P0, URZ, PT ;  /* 0x00000000003f782f */ /* 0x000fe20003800000 */
[----:B------:R-:W-:-:S04]  /*01d0*/  UIADD3 UR6, -UR6, 0x100000, URZ ;  /* 0x0010000006067890 */ /* 0x000fc8000fffe13f */
[----:B------:R-:W-:Y:S02]  /*01e0*/  USHF.L.U32 UR7, UR6, 0xb, URZ ;  /* 0x0000000b06077899 */ /* 0x000fe4000800063f */
[----:B------:R-:W-:Y:S02]  /*01f0*/  USHF.L.U32 UR6, UR6, 0x1, URZ ;  /* 0x0000000106067899 */ /* 0x000fe4000800063f */
[----:B-1----:R-:W-:Y:S02]  /*0200*/  ULEA UR8, UR8, UR4, 0x18 ;  /* 0x0000000408087291 */ /* 0x002fe4000f8ec03f */
[----:B------:R-:W-:-:S04]  /*0210*/  UIADD3 UR4, -UR5, 0x100000, URZ ;  /* 0x0010000005047890 */ /* 0x000fc8000fffe13f */
[----:B------:R-:W-:Y:S02]  /*0220*/  USHF.L.U32 UR5, UR4, 0xb, URZ ;  /* 0x0000000b04057899 */ /* 0x000fe4000800063f */
[----:B------:R-:W-:Y:S01]  /*0230*/  USHF.L.U32 UR4, UR4, 0x1, URZ ;  /* 0x0000000104047899 */ /* 0x000fe2000800063f */
[----:B------:R-:W1:Y:S11]  /*0240*/  FENCE.VIEW.ASYNC.S ;  /* 0x00000000000073c6 */ /* 0x000e760000000000 */
[----:B-1----:R1:W2:Y:S01]  /*0250*/  SYNCS.EXCH.64 URZ, [UR8+0x88040], UR4 ;  /* 0x08804004083f75b2 */ /* 0x0022a20008000100 */
[----:B------:R1:W3:Y:S01]  /*0260*/  SYNCS.EXCH.64 URZ, [UR8+0x88048], UR6 ;  /* 0x08804806083f75b2 */ /* 0x0002e20008000100 */
[----:B------:R-:W-:Y:S01]  /*0270*/  NOP ;  /* 0x0000000000007918 */ /* 0x000fe20000000000 */
.L_x_2:
[----:B------:R-:W4:Y:S01]  /*0280*/  SHFL.IDX PT, R2, R0, RZ, 0x1f ;  /* 0x00001fff00027589 */ /* 0x000f2200000e0000 */
[----:B------:R-:W-:Y:S01]  /*0290*/  NOP ;  /* 0x0000000000007918 */ /* 0x000fe20000000000 */
[----:B----4-:R-:W-:-:S13]  /*02a0*/  ISETP.NE.AND P0, PT, R2, RZ, PT ;  /* 0x000000ff0200720c */ /* 0x010fda0003f05270 */
[----:B------:R-:W-:Y:S05]  /*02b0*/  @P0 BRA `(.L_x_3) ;  /* 0x0000000000580947 */ /* 0x000fea0003800000 */
[----:B-1----:R-:W1:Y:S01]  /*02c0*/  S2UR UR5, SR_CgaCtaId ;  /* 0x00000000000579c3 */ /* 0x002e620000008800 */
[----:B------:R-:W-:Y:S01]  /*02d0*/  UMOV UR4, 0x400 ;  /* 0x0000040000047882 */ /* 0x000fe20000000000 */
[----:B------:R-:W-:Y:S01]  /*02e0*/  UMOV UR6, 0x1 ;  /* 0x0000000100067882 */ /* 0x000fe20000000000 */
[----:B------:R-:W-:Y:S01]  /*02f0*/  UMOV UR7, 0x80 ;  /* 0x0000008000077882 */ /* 0x000fe20000000000 */
[----:B------:R-:W-:Y:S01]  /*0300*/  ELECT P0, URZ, PT ;  /* 0x00000000003f782f */ /* 0x000fe20003800000 */
[----:B-1----:R-:W-:Y:S02]  /*0310*/  ULEA UR8, UR5, UR4, 0x18 ;  /* 0x0000000405087291 */ /* 0x002fe4000f8ec03f */
[----:B------:R-:W-:-:S04]  /*0320*/  UIADD3 UR4, -UR6, 0x100000, URZ ;  /* 0x0010000006047890 */ /* 0x000fc8000fffe13f */
[----:B------:R-:W-:Y:S02]  /*0330*/  USHF.L.U32 UR5, UR4, 0xb, URZ ;  /* 0x0000000b04057899 */ /* 0x000fe4000800063f */
[----:B------:R-:W-:Y:S02]  /*0340*/  USHF.L.U32 UR4, UR4, 0x1, URZ ;  /* 0x0000000104047899 */ /* 0x000fe4000800063f */
[----:B------:R-:W-:-:S04]  /*0350*/  UIADD3 UR6, -UR7, 0x100000, URZ ;  /* 0x0010000007067890 */ /* 0x000fc8000fffe13f */
[----:B------:R-:W-:Y:S02]  /*0360*/  USHF.L.U32 UR7, UR6, 0xb, URZ ;  /* 0x0000000b06077899 */ /* 0x000fe4000800063f */
[----:B------:R-:W-:Y:S01]  /*0370*/  USHF.L.U32 UR6, UR6, 0x1, URZ ;  /* 0x0000000106067899 */ /* 0x000fe2000800063f */
[----:B------:R-:W1:Y:S03]  /*0380*/  FENCE.VIEW.ASYNC.S ;  /* 0x00000000000073c6 */ /* 0x000e660000000000 */
[----:B-1----:R4:W1:Y:S08]  /*0390*/  SYNCS.EXCH.64 URZ, [UR8+0x88000], UR4 ;  /* 0x08800004083f75b2 */ /* 0x0028700008000100 */
[----:B------:R4:W1:Y:S01]  /*03a0*/  SYNCS.EXCH.64 URZ, [UR8+0x88020], UR6 ;  /* 0x08802006083f75b2 */ /* 0x0008620008000100 */
[----:B------:R4:W1:Y:S01]  /*03b0*/  SYNCS.EXCH.64 URZ, [UR8+0x88008], UR4 ;  /* 0x08800804083f75b2 */ /* 0x0008620008000100 */
[----:B------:R4:W1:Y:S01]  /*03c0*/  SYNCS.EXCH.64 URZ, [UR8+0x88028], UR6 ;  /* 0x08802806083f75b2 */ /* 0x0008620008000100 */
[----:B------:R4:W1:Y:S01]  /*03d0*/  SYNCS.EXCH.64 URZ, [UR8+0x88010], UR4 ;  /* 0x08801004083f75b2 */ /* 0x0008620008000100 */
[----:B------:R4:W1:Y:S01]  /*03e0*/  SYNCS.EXCH.64 URZ, [UR8+0x88030], UR6 ;  /* 0x08803006083f75b2 */ /* 0x0008620008000100 */
[----:B------:R4:W1:Y:S01]  /*03f0*/  SYNCS.EXCH.64 URZ, [UR8+0x88018], UR4 ;  /* 0x08801804083f75b2 */ /* 0x0008620008000100 */
[----:B------:R4:W1:Y:S02]  /*0400*/  SYNCS.EXCH.64 URZ, [UR8+0x88038], UR6 ;  /* 0x08803806083f75b2 */ /* 0x0008640008000100 */
[----:B----4-:R-:W-:Y:S01]  /*0410*/  NOP ;  /* 0x0000000000007918 */ /* 0x010fe20000000000 */
.L_x_3:
        /* <DEDUP_REMOVED lines=26> */
.L_x_4:
[----:B------:R-:W1:Y:S01]  /*05c0*/  SHFL.IDX PT, R0, R0, RZ, 0x1f ;  /* 0x00001fff00007589 */ /* 0x000e6200000e0000 */
[----:B------:R-:W-:Y:S02]  /*05d0*/  ELECT P0, URZ, PT ;  /* 0x00000000003f782f */ /* 0x000fe40003800000 */
[----:B------:R-:W-:Y:S01]  /*05e0*/  SHF.R.S32.HI R2, RZ, 0x1f, R217 ;  /* 0x0000001fff027819 */ /* 0x000fe200000114d9 */
[----:B------:R-:W-:Y:S01]  /*05f0*/  NOP ;  /* 0x0000000000007918 */ /* 0x000fe20000000000 */
[----:B------:R-:W4:Y:S01]  /*0600*/  S2UR UR36, SR_CTAID.Y ;  /* 0x00000000002479c3 */ /* 0x000f220000002600 */
[----:B------:R-:W-:Y:S01]  /*0610*/  BSSY B0, `(.L_x_5) ;  /* 0x000003a000007945 */ /* 0x000fe20003800000 */
[----:B------:R-:W-:Y:S02]  /*0620*/  LEA.HI R2, R2, R217, RZ, 0x7 ;  /* 0x000000d902027211 */ /* 0x000fe400078f38ff */
[----:B------:R-:W-:Y:S02]  /*0630*/  MOV R186, RZ ;  /* 0x000000ff00ba7202 */ /* 0x000fe40000000f00 */
[----:B------:R-:W-:-:S02]  /*0640*/  LOP3.LUT R2, R2, 0xffffff80, RZ, 0xc0, !PT ;  /* 0xffffff8002027812 */ /* 0x000fc400078ec0ff */
[----:B------:R-:W4:Y:S03]  /*0650*/  S2UR UR37, SR_CTAID.Z ;  /* 0x00000000002579c3 */ /* 0x000f260000002700 */
[----:B------:R-:W-:Y:S01]  /*0660*/  IMAD.IADD R192, R217, 0x1, -R2 ;  /* 0x00000001d9c07824 */ /* 0x000fe200078e0a02 */
[----:B-1----:R-:W-:-:S04]  /*0670*/  R2UR UR4, R0 ;  /* 0x00000000000472ca */ /* 0x002fc800000e0000 */
[----:B--23--:R-:W-:Y:S09]  /*0680*/  BAR.SYNC.DEFER_BLOCKING 0x0 ;  /* 0x0000000000007b1d */ /* 0x00cff20000010000 */
[----:B------:R-:W-:Y:S01]  /*0690*/  ISETP.EQ.AND P1, PT, RZ, UR4, P0 ;  /* 0x00000004ff007c0c */ /* 0x000fe20008722270 */
[----:B------:R-:W-:-:S12]  /*06a0*/  IMAD.U32 R215, RZ, RZ, UR4 ;  /* 0x00000004ffd77e24 */ /* 0x000fd8000f8e00ff */
[----:B----4-:R-:W-:Y:S05]  /*06b0*/  @!P1 BRA `(.L_x_6) ;  /* 0x0000000000bc9947 */ /* 0x010fea0003800000 */
[----:B------:R-:W1:Y:S01]  /*06c0*/  S2R R3, SR_CgaCtaId ;  /* 0x0000000000037919 */ /* 0x000e620000008800 */
[----:B------:R-:W-:Y:S02]  /*06d0*/  MOV R0, 0x400 ;  /* 0x0000040000007802 */ /* 0x000fe40000000f00 */
[----:B------:R-:W-:Y:S02]  /*06e0*/  MOV R2, 0x1 ;  /* 0x0000000100027802 */ /* 0x000fe40000000f00 */
[----:B------:R-:W-:Y:S02]  /*06f0*/  ISETP.NE.AND P3, PT, R192, RZ, PT ;  /* 0x000000ffc000720c */ /* 0x000fe40003f65270 */
[----:B-1----:R-:W-:Y:S02]  /*0700*/  LEA R3, R3, R0, 0x18 ;  /* 0x0000000003037211 */ /* 0x002fe400078ec0ff */
[----:B------:R-:W-:-:S04]  /*0710*/  SHF.L.U32 R0, R2, 0x1f, RZ ;  /* 0x0000001f02007819 */ /* 0x000fc800000006ff */
[----:B------:R-:W1:Y:S02]  /*0720*/  SYNCS.PHASECHK.TRANS64.TRYWAIT P2, [R3+URZ+0x88048], R0 ;  /* 0x08804800030075a7 */ /* 0x000e64000804017f */
[----:B-1----:R-:W-:Y:S05]  /*0730*/  @!P2 BRA `(.L_x_7) ;  /* 0x000002d80000a947 */ /* 0x002fea0003800000 */
.L_x_84:
[----:B------:R-:W-:Y:S05]  /*0740*/  @P3 BRA `(.L_x_8) ;  /* 0x0000000000143947 */ /* 0x000fea0003800000 */
[----:B------:R-:W-:Y:S01]  /*0750*/  LOP3.LUT P2, RZ, R217, 0x1f, RZ, 0xc0, !PT ;  /* 0x0000001fd9ff7812 */ /* 0x000fe2000784c0ff */
[----:B-1----:R-:W-:-:S04]  /*0760*/  IMAD.MOV.U32 R0, RZ, RZ, 0x8000 ;  /* 0x00008000ff007424 */ /* 0x002fc800078e00ff */
[----:B------:R2:W-:Y:S08]  /*0770*/  SYNCS.ARRIVE.TRANS64 RZ, [R3+URZ+0x88040], R0 ;  /* 0x0880400003ff79a7 */ /* 0x0005f0000800003f */
[----:B------:R-:W-:Y:S05]  /*0780*/  @!P2 BRA `(.L_x_8) ;  /* 0x000000000004a947 */ /* 0x000fea0003800000 */
[----:B------:R-:W-:Y:S01]  /*0790*/  BPT.TRAP 0x1 ;  /* 0x000000040000795c */ /* 0x000fe20000300000 */
.L_x_8:
[----:B------:R-:W3:Y:S01]  /*07a0*/  S2UR UR11, SR_CTAID.X ;  /* 0x00000000000b79c3 */ /* 0x000ee20000002500 */
[----:B------:R-:W-:Y:S01]  /*07b0*/  R2UR UR8, R3 ;  /* 0x00000000030872ca */ /* 0x000fe200000e0000 */
[----:B------:R-:W-:Y:S01]  /*07c0*/  ULDC.64 UR4, c[0x0][0x198] ;  /* 0x0000660000047ab9 */ /* 0x000fe20000000a00 */
[----:B------:R-:W-:Y:S01]  /*07d0*/  UMOV UR6, 0x0 ;  /* 0x0000000000067882 */ /* 0x000fe20000000000 */
[----:B------:R-:W-:Y:S01]  /*07e0*/  UIADD3 UR4, UP0, UR4, 0xf0, URZ ;  /* 0x000000f004047890 */ /* 0x000fe2000ff1e03f */
[----:B------:R-:W-:Y:S01]  /*07f0*/  UMOV UR7, 0x10000000 ;  /* 0x1000000000077882 */ /* 0x000fe20000000000 */
[----:B------:R-:W-:Y:S02]  /*0800*/  UMOV UR10, URZ ;  /* 0x0000003f000a7c82 */ /* 0x000fe40008000000 */
[----:B------:R-:W-:Y:S01]  /*0810*/  UIADD3.X UR5, URZ, UR5, URZ, UP0, !UPT ;  /* 0x000000053f057290 */ /* 0x000fe200087fe43f */
[----:B------:R-:W-:Y:S01]  /*0820*/  UMOV UR12, UR36 ;  /* 0x00000024000c7c82 */ /* 0x000fe20008000000 */
[----:B------:R-:W-:Y:S01]  /*0830*/  UMOV UR13, UR37 ;  /* 0x00000025000d7c82 */ /* 0x000fe20008000000 */
[----:B------:R-:W-:Y:S01]  /*0840*/  UMOV UR26, 0x40 ;  /* 0x00000040001a7882 */ /* 0x000fe20000000000 */
[----:B------:R-:W-:-:S02]  /*0850*/  UMOV UR28, UR36 ;  /* 0x00000024001c7c82 */ /* 0x000fc40008000000 */
[----:B------:R-:W-:Y:S02]  /*0860*/  UIADD3 UR9, UR8, 0x88040, URZ ;  /* 0x0008804008097890 */ /* 0x000fe4000fffe03f */
[----:B------:R-:W-:Y:S02]  /*0870*/  UIADD3 UR24, UR8, 0x2000, URZ ;  /* 0x0000200008187890 */ /* 0x000fe4000fffe03f */
[----:B------:R-:W-:Y:S02]  /*0880*/  UIADD3 UR16, UR8, 0x4000, URZ ;  /* 0x0000400008107890 */ /* 0x000fe4000fffe03f */
[----:B------:R-:W-:Y:S01]  /*0890*/  UIADD3 UR32, UR8, 0x6000, URZ ;  /* 0x0000600008207890 */ /* 0x000fe2000fffe03f */
[----:B------:R-:W-:Y:S01]  /*08a0*/  UMOV UR29, UR37 ;  /* 0x00000025001d7c82 */ /* 0x000fe20008000000 */
[----:B------:R-:W-:Y:S01]  /*08b0*/  UMOV UR25, UR9 ;  /* 0x0000000900197c82 */ /* 0x000fe20008000000 */
[----:B---3--:R-:W-:Y:S01]  /*08c0*/  USHF.L.U32 UR11, UR11, 0x6, URZ ;  /* 0x000000060b0b7899 */ /* 0x008fe2000800063f */
[----:B------:R-:W-:Y:S01]  /*08d0*/  UMOV UR18, 0x80 ;  /* 0x0000008000127882 */ /* 0x000fe20000000000 */
[----:B------:R-:W-:Y:S01]  /*08e0*/  UMOV UR20, UR36 ;  /* 0x0000002400147c82 */ /* 0x000fe20008000000 */
[----:B------:R-:W-:Y:S01]  /*08f0*/  UMOV UR21, UR37 ;  /* 0x0000002500157c82 */ /* 0x000fe20008000000 */
[----:B------:R-:W-:Y:S01]  /*0900*/  UMOV UR17, UR9 ;  /* 0x0000000900117c82 */ /* 0x000fe20008000000 */
[----:B------:R-:W-:-:S02]  /*0910*/  UMOV UR34, 0xc0 ;  /* 0x000000c000227882 */ /* 0x000fc40000000000 */
[----:B------:R-:W-:Y:S01]  /*0920*/  UMOV UR27, UR11 ;  /* 0x0000000b001b7c82 */ /* 0x000fe20008000000 */
[----:B------:R-:W-:Y:S01]  /*0930*/  UMOV UR19, UR11 ;  /* 0x0000000b00137c82 */ /* 0x000fe20008000000 */
[----:B------:R3:W-:Y:S01]  /*0940*/  UTMALDG.4D [UR8], [UR4], desc[UR6] ;  /* 0x00000608040075b4 */ /* 0x0007e20008019000 */
[----:B------:R-:W-:Y:S01]  /*0950*/  UMOV UR33, UR9 ;  /* 0x0000000900217c82 */ /* 0x000fe20008000000 */
[----:B------:R-:W-:Y:S01]  /*0960*/  UMOV UR35, UR11 ;  /* 0x0000000b00237c82 */ /* 0x000fe20008000000 */
[----:B------:R3:W-:Y:S01]  /*0970*/  UTMALDG.4D [UR24], [UR4], desc[UR6] ;  /* 0x00000618040075b4 */ /* 0x0007e20008019000 */
[----:B------:R3:W-:Y:S01]  /*0980*/  UTMALDG.4D [UR16], [UR4], desc[UR6] ;  /* 0x00000610040075b4 */ /* 0x0007e20008019000 */
[----:B------:R3:W-:Y:S02]  /*0990*/  UTMALDG.4D [UR32], [UR4], desc[UR6] ;  /* 0x00000620040075b4 */ /* 0x0007e40008019000 */
[----:B---3--:R-:W-:Y:S01]  /*09a0*/  NOP ;  /* 0x0000000000007918 */ /* 0x008fe20000000000 */
.L_x_6:
[----:B------:R-:W-:Y:S05]  /*09b0*/  BSYNC B0 ;  /* 0x0000000000007941 */ /* 0x000fea0003800000 */
.L_x_5:
[----:B------:R-:W3:Y:S01]  /*09c0*/  LDC R6, c[0x0][0x28c] ;  /* 0x0000a300ff067b82 */ /* 0x000ee20000000800 */
[----:B------:R-:W-:Y:S01]  /*09d0*/  BSSY B0, `(.L_x_9) ;  /* 0x00000e1000007945 */ /* 0x000fe20003800000 */
[----:B------:R-:W-:Y:S01]  /*09e0*/  IMAD.MOV.U32 R161, RZ, RZ, 0x1 ;  /* 0x00000001ffa17424 */ /* 0x000fe200078e00ff */
[----:B------:R-:W-:Y:S01]  /*09f0*/  MOV R160, 0x1 ;  /* 0x0000000100a07802 */ /* 0x000fe20000000f00 */
[----:B------:R-:W-:Y:S01]  /*0a00*/  IMAD.MOV.U32 R5, RZ, RZ, RZ ;  /* 0x000000ffff057224 */ /* 0x000fe200078e00ff */
[----:B---3--:R-:W-:-:S04]  /*0a10*/  IADD3 R188, R6, 0xff, RZ ;  /* 0x000000ff06bc7810 */ /* 0x008fc80007ffe0ff */
[----:B-12---:R-:W-:-:S04]  /*0a20*/  SHF.R.S32.HI R3, RZ, 0x1f, R188 ;  /* 0x0000001fff037819 */ /* 0x006fc800000114bc */
[----:B------:R-:W-:-:S04]  /*0a30*/  LEA.HI R188, R3, R188, RZ, 0x8 ;  /* 0x000000bc03bc7211 */ /* 0x000fc800078f40ff */
[----:B------:R-:W-:-:S04]  /*0a40*/  SHF.R.S32.HI R8, RZ, 0x8, R188 ;  /* 0x00000008ff087819 */ /* 0x000fc800000114bc */
[----:B------:R-:W-:Y:S01]  /*0a50*/  SHF.L.U32 R8, R8, 0x1, RZ ;  /* 0x0000000108087819 */ /* 0x000fe200000006ff */
[----:B------:R-:W-:Y:S06]  /*0a60*/  @!P1 BRA `(.L_x_10) ;  /* 0x0000000c005c9947 */ /* 0x000fec0003800000 */
[----:B------:R-:W-:Y:S01]  /*0a70*/  ISETP.GE.AND P1, PT, R6, 0x1, PT ;  /* 0x000000010600780c */ /* 0x000fe20003f26270 */
[----:B------:R-:W-:Y:S01]  /*0a80*/  IMAD.MOV.U32 R186, RZ, RZ, RZ ;  /* 0x000000ffffba7224 */ /* 0x000fe200078e00ff */
[----:B------:R-:W-:Y:S02]  /*0a90*/  LOP3.LUT R4, R217, 0x1f, RZ, 0xc0, !PT ;  /* 0x0000001fd9047812 */ /* 0x000fe400078ec0ff */
[----:B------:R-:W-:-:S09]  /*0aa0*/  MOV R5, RZ ;  /* 0x000000ff00057202 */ /* 0x000fd20000000f00 */
[----:B------:R-:W-:Y:S05]  /*0ab0*/  @!P1 BRA `(.L_x_11) ;  /* 0x00000004008c9947 */ /* 0x000fea0003800000 */
[----:B------:R-:W1:Y:S01]  /*0ac0*/  S2R R3, SR_CgaCtaId ;  /* 0x0000000000037919 */ /* 0x000e620000008800 */
[----:B------:R-:W-:Y:S01]  /*0ad0*/  MOV R0, 0x400 ;  /* 0x0000040000007802 */ /* 0x000fe20000000f00 */
[----:B------:R-:W-:Y:S01]  /*0ae0*/  IMAD.MOV.U32 R2, RZ, RZ, 0x1 ;  /* 0x00000001ff027424 */ /* 0x000fe200078e00ff */
[----:B------:R-:W-:Y:S02]  /*0af0*/  ISETP.NE.AND P2, PT, R192, RZ, PT ;  /* 0x000000ffc000720c */ /* 0x000fe40003f45270 */
[----:B-1----:R-:W-:Y:S02]  /*0b00*/  LEA R3, R3, R0, 0x18 ;  /* 0x0000000003037211 */ /* 0x002fe400078ec0ff */
[----:B------:R-:W-:-:S04]  /*0b10*/  SHF.L.U32 R0, R2, 0x1f, RZ ;  /* 0x0000001f02007819 */ /* 0x000fc800000006ff */
[----:B------:R-:W1:Y:S02]  /*0b20*/  SYNCS.PHASECHK.TRANS64.TRYWAIT P1, [R3+URZ+0x88020], R0 ;  /* 0x08802000030075a7 */ /* 0x000e64000802017f */
[----:B-1----:R-:W-:Y:S05]  /*0b30*/  @!P1 BRA `(.L_x_12) ;  /* 0x000002d400149947 */ /* 0x002fea0003800000 */
.L_x_85:
[----:B------:R-:W-:Y:S01]  /*0b40*/  MOV R5, 0x1 ;  /* 0x0000000100057802 */ /* 0x000fe20000000f00 */
[----:B------:R-:W-:Y:S06]  /*0b50*/  @P2 BRA `(.L_x_13) ;  /* 0x0000000000142947 */ /* 0x000fec0003800000 */
[----:B------:R-:W-:Y:S01]  /*0b60*/  ISETP.NE.AND P1, PT, R4, RZ, PT ;  /* 0x000000ff0400720c */ /* 0x000fe20003f25270 */
[----:B-1----:R-:W-:-:S04]  /*0b70*/  IMAD.MOV.U32 R0, RZ, RZ, 0x20000 ;  /* 0x00020000ff007424 */ /* 0x002fc800078e00ff */
[----:B------:R2:W-:Y:S08]  /*0b80*/  SYNCS.ARRIVE.TRANS64 RZ, [R3+URZ+0x88000], R0 ;  /* 0x0880000003ff79a7 */ /* 0x0005f0000800003f */
[----:B------:R-:W-:Y:S05]  /*0b90*/  @!P1 BRA `(.L_x_13) ;  /* 0x0000000000049947 */ /* 0x000fea0003800000 */
[----:B------:R-:W-:Y:S01]  /*0ba0*/  BPT.TRAP 0x1 ;  /* 0x000000040000795c */ /* 0x000fe20000300000 */
.L_x_13:
[----:B------:R-:W3:Y:S01]  /*0bb0*/  S2R R7, SR_CgaCtaId ;  /* 0x0000000000077919 */ /* 0x000ee20000008800 */
[----:B------:R-:W-:Y:S01]  /*0bc0*/  R2UR UR8, R3 ;  /* 0x00000000030872ca */ /* 0x000fe200000e0000 */
[----:B------:R-:W-:Y:S01]  /*0bd0*/  ULDC.64 UR4, c[0x0][0x198] ;  /* 0x0000660000047ab9 */ /* 0x000fe20000000a00 */
[----:B-12---:R-:W-:Y:S01]  /*0be0*/  MOV R0, 0x400 ;  /* 0x0000040000007802 */ /* 0x006fe20000000f00 */
[----:B------:R-:W-:Y:S01]  /*0bf0*/  UIADD3 UR4, UP0, UR4, 0x1f0, URZ ;  /* 0x000001f004047890 */ /* 0x000fe2000ff1e03f */
[----:B------:R-:W-:Y:S01]  /*0c00*/  MOV R3, 0x1 ;  /* 0x0000000100037802 */ /* 0x000fe20000000f00 */
[----:B------:R-:W-:Y:S01]  /*0c10*/  UMOV UR35, URZ ;  /* 0x0000003f00237c82 */ /* 0x000fe20008000000 */
[----:B------:R-:W-:Y:S01]  /*0c20*/  UMOV UR6, 0x0 ;  /* 0x0000000000067882 */ /* 0x000fe20000000000 */
[----:B------:R-:W-:Y:S01]  /*0c30*/  UIADD3.X UR5, URZ, UR5, URZ, UP0, !UPT ;  /* 0x000000053f057290 */ /* 0x000fe200087fe43f */
[----:B------:R-:W-:Y:S01]  /*0c40*/  SHF.L.U32 R3, R3, 0x1f, RZ ;  /* 0x0000001f03037819 */ /* 0x000fe200000006ff */
[----:B------:R-:W-:Y:S01]  /*0c50*/  UMOV UR7, 0x10000000 ;  /* 0x1000000000077882 */ /* 0x000fe20000000000 */
[----:B------:R-:W-:Y:S01]  /*0c60*/  UMOV UR34, URZ ;  /* 0x0000003f00227c82 */ /* 0x000fe20008000000 */
[----:B------:R-:W-:Y:S01]  /*0c70*/  UMOV UR26, 0x40 ;  /* 0x00000040001a7882 */ /* 0x000fe20000000000 */
[----:B------:R-:W-:Y:S01]  /*0c80*/  UMOV UR28, UR36 ;  /* 0x00000024001c7c82 */ /* 0x000fe20008000000 */
[----:B------:R-:W-:Y:S01]  /*0c90*/  UIADD3 UR32, UR8, 0x8000, URZ ;  /* 0x0000800008207890 */ /* 0x000fe2000fffe03f */
[----:B------:R-:W-:Y:S01]  /*0ca0*/  ISETP.NE.AND P2, PT, R192, RZ, PT ;  /* 0x000000ffc000720c */ /* 0x000fe20003f45270 */
[----:B------:R-:W-:-:S02]  /*0cb0*/  UIADD3 UR33, UR8, 0x88000, URZ ;  /* 0x0008800008217890 */ /* 0x000fc4000fffe03f */
[----:B------:R-:W-:Y:S02]  /*0cc0*/  UIADD3 UR24, UR8, 0x10000, URZ ;  /* 0x0001000008187890 */ /* 0x000fe4000fffe03f */
[----:B------:R-:W-:Y:S02]  /*0cd0*/  UIADD3 UR16, UR8, 0x18000, URZ ;  /* 0x0001800008107890 */ /* 0x000fe4000fffe03f */
[----:B------:R-:W-:Y:S01]  /*0ce0*/  UIADD3 UR8, UR8, 0x20000, URZ ;  /* 0x0002000008087890 */ /* 0x000fe2000fffe03f */
[----:B------:R-:W-:Y:S01]  /*0cf0*/  UMOV UR29, UR37 ;  /* 0x00000025001d7c82 */ /* 0x000fe20008000000 */
[----:B------:R-:W-:Y:S01]  /*0d00*/  UMOV UR27, UR35 ;  /* 0x00000023001b7c82 */ /* 0x000fe20008000000 */
[----:B------:R-:W-:Y:S01]  /*0d10*/  UMOV UR25, UR33 ;  /* 0x0000002100197c82 */ /* 0x000fe20008000000 */
[----:B------:R-:W-:Y:S01]  /*0d20*/  UMOV UR18, 0x80 ;  /* 0x0000008000127882 */ /* 0x000fe20000000000 */
[----:B------:R-:W-:Y:S01]  /*0d30*/  UMOV UR20, UR36 ;  /* 0x0000002400147c82 */ /* 0x000fe20008000000 */
[----:B------:R-:W-:Y:S01]  /*0d40*/  UMOV UR21, UR37 ;  /* 0x0000002500157c82 */ /* 0x000fe20008000000 */
[----:B------:R1:W-:Y:S01]  /*0d50*/  UTMALDG.4D [UR32], [UR4], desc[UR6] ;  /* 0x00000620040075b4 */ /* 0x0003e20008019000 */
[----:B------:R-:W-:Y:S01]  /*0d60*/  UMOV UR19, UR35 ;  /* 0x0000002300137c82 */ /* 0x000fe20008000000 */
[----:B---3--:R-:W-:Y:S01]  /*0d70*/  LEA R2, R7, R0, 0x18 ;  /* 0x0000000007027211 */ /* 0x008fe200078ec0ff */
[----:B------:R-:W-:Y:S01]  /*0d80*/  UMOV UR17, UR33 ;  /* 0x0000002100117c82 */ /* 0x000fe20008000000 */
[----:B------:R-:W-:Y:S01]  /*0d90*/  UMOV UR10, 0xc0 ;  /* 0x000000c0000a7882 */ /* 0x000fe20000000000 */
[----:B------:R-:W-:Y:S01]  /*0da0*/  UMOV UR12, UR36 ;  /* 0x00000024000c7c82 */ /* 0x000fe20008000000 */
[----:B------:R-:W-:Y:S01]  /*0db0*/  UMOV UR13, UR37 ;  /* 0x00000025000d7c82 */ /* 0x000fe20008000000 */
[----:B------:R-:W-:Y:S01]  /*0dc0*/  IMAD R0, R5, 0x8, R2 ;  /* 0x0000000805007824 */ /* 0x000fe200078e0202 */
[----:B------:R1:W-:Y:S01]  /*0dd0*/  UTMALDG.4D [UR24], [UR4], desc[UR6] ;  /* 0x00000618040075b4 */ /* 0x0003e20008019000 */
[----:B------:R-:W-:Y:S01]  /*0de0*/  UMOV UR11, UR35 ;  /* 0x00000023000b7c82 */ /* 0x000fe20008000000 */
[----:B------:R-:W-:Y:S01]  /*0df0*/  UMOV UR9, UR33 ;  /* 0x0000002100097c82 */ /* 0x000fe20008000000 */
[----:B------:R1:W-:Y:S01]  /*0e00*/  UTMALDG.4D [UR16], [UR4], desc[UR6] ;  /* 0x00000610040075b4 */ /* 0x0003e20008019000 */
[----:B------:R1:W-:Y:S01]  /*0e10*/  UTMALDG.4D [UR8], [UR4], desc[UR6] ;  /* 0x00000608040075b4 */ /* 0x0003e20008019000 */
[----:B------:R-:W2:Y:S02]  /*0e20*/  SYNCS.PHASECHK.TRANS64.TRYWAIT P1, [R0+URZ+0x88020], R3 ;  /* 0x08802003000075a7 */ /* 0x000ea4000802017f */
[----:B-12---:R-:W-:Y:S05]  /*0e30*/  @!P1 BRA `(.L_x_14) ;  /* 0x000002d000689947 */ /* 0x006fea0003800000 */
.L_x_86:
[----:B------:R-:W-:Y:S01]  /*0e40*/  MOV R186, 0x1 ;  /* 0x0000000100ba7802 */ /* 0x000fe20000000f00 */
[----:B------:R-:W-:Y:S06]  /*0e50*/  @P2 BRA `(.L_x_15) ;  /* 0x0000000000142947 */ /* 0x000fec0003800000 */
[----:B------:R-:W-:Y:S01]  /*0e60*/  ISETP.NE.AND P1, PT, R4, RZ, PT ;  /* 0x000000ff0400720c */ /* 0x000fe20003f25270 */
[----:B-1----:R-:W-:-:S04]  /*0e70*/  IMAD.MOV.U32 R3, RZ, RZ, 0x20000 ;  /* 0x00020000ff037424 */ /* 0x002fc800078e00ff */
[----:B------:R2:W-:Y:S08]  /*0e80*/  SYNCS.ARRIVE.TRANS64 RZ, [R0+URZ+0x88000], R3 ;  /* 0x0880000300ff79a7 */ /* 0x0005f0000800003f */
[----:B------:R-:W-:Y:S05]  /*0e90*/  @!P1 BRA `(.L_x_15) ;  /* 0x0000000000049947 */ /* 0x000fea0003800000 */
[----:B------:R-:W-:Y:S01]  /*0ea0*/  BPT.TRAP 0x1 ;  /* 0x000000040000795c */ /* 0x000fe20000300000 */
.L_x_15:
[C---:B------:R-:W-:Y:S01]  /*0eb0*/  LEA R2, R5.reuse, R2, 0x11 ;  /* 0x0000000205027211 */ /* 0x040fe200078e88ff */
[----:B------:R-:W-:Y:S01]  /*0ec0*/  ULDC.64 UR4, c[0x0][0x198] ;  /* 0x0000660000047ab9 */ /* 0x000fe20000000a00 */
[----:B------:R-:W-:Y:S01]  /*0ed0*/  R2UR UR25, R0 ;  /* 0x00000000001972ca */ /* 0x000fe200000e0000 */
[----:B------:R-:W-:Y:S01]  /*0ee0*/  UIADD3 UR4, UP0, UR4, 0x2f0, URZ ;  /* 0x000002f004047890 */ /* 0x000fe2000ff1e03f */
[----:B------:R-:W-:Y:S01]  /*0ef0*/  R2UR UR8, R2 ;  /* 0x00000000020872ca */ /* 0x000fe200000e0000 */
[----:B------:R-:W-:Y:S01]  /*0f00*/  UMOV UR27, URZ ;  /* 0x0000003f001b7c82 */ /* 0x000fe20008000000 */
[----:B------:R-:W-:Y:S01]  /*0f10*/  UMOV UR6, 0x0 ;  /* 0x0000000000067882 */ /* 0x000fe20000000000 */
[----:B------:R-:W-:Y:S01]  /*0f20*/  UIADD3.X UR5, URZ, UR5, URZ, UP0, !UPT ;  /* 0x000000053f057290 */ /* 0x000fe200087fe43f */
[----:B------:R-:W-:Y:S01]  /*0f30*/  VIADD R5, R5, 0x1 ;  /* 0x0000000105057836 */ /* 0x000fe20000000000 */
[----:B------:R-:W-:Y:S01]  /*0f40*/  UMOV UR7, 0x10000000 ;  /* 0x1000000000077882 */ /* 0x000fe20000000000 */
[----:B------:R-:W-:Y:S01]  /*0f50*/  UMOV UR26, URZ ;  /* 0x0000003f001a7c82 */ /* 0x000fe20008000000 */
[----:B------:R-:W-:Y:S01]  /*0f60*/  UMOV UR28, UR36 ;  /* 0x00000024001c7c82 */ /* 0x000fe20008000000 */
[----:B------:R-:W-:Y:S01]  /*0f70*/  UMOV UR29, UR37 ;  /* 0x00000025001d7c82 */ /* 0x000fe20008000000 */
[----:B------:R-:W-:Y:S01]  /*0f80*/  UMOV UR34, 0x40 ;  /* 0x0000004000227882 */ /* 0x000fe20000000000 */
[----:B------:R-:W-:Y:S01]  /*0f90*/  UMOV UR35, UR27 ;  /* 0x0000001b00237c82 */ /* 0x000fe20008000000 */
[----:B------:R-:W-:-:S02]  /*0fa0*/  UIADD3 UR25, UR25, 0x88000, URZ ;  /* 0x0008800019197890 */ /* 0x000fc4000fffe03f */
[----:B------:R-:W-:Y:S02]  /*0fb0*/  UIADD3 UR24, UR8, 0x8000, URZ ;  /* 0x0000800008187890 */ /* 0x000fe4000fffe03f */
[----:B------:R-:W-:Y:S02]  /*0fc0*/  UIADD3 UR32, UR8, 0x10000, URZ ;  /* 0x0001000008207890 */ /* 0x000fe4000fffe03f */
[----:B------:R-:W-:Y:S02]  /*0fd0*/  UIADD3 UR16, UR8, 0x18000, URZ ;  /* 0x0001800008107890 */ /* 0x000fe4000fffe03f */
[----:B------:R-:W-:Y:S01]  /*0fe0*/  UIADD3 UR8, UR8, 0x20000, URZ ;  /* 0x0002000008087890 */ /* 0x000fe2000fffe03f */
[----:B------:R-:W-:Y:S01]  /*0ff0*/  UMOV UR33, UR25 ;  /* 0x0000001900217c82 */ /* 0x000fe20008000000 */
[----:B------:R-:W-:Y:S01]  /*1000*/  UMOV UR18, 0x80 ;  /* 0x0000008000127882 */ /* 0x000fe20000000000 */
[----:B------:R-:W-:Y:S01]  /*1010*/  UMOV UR20, UR36 ;  /* 0x0000002400147c82 */ /* 0x000fe20008000000 */
[----:B------:R-:W-:Y:S01]  /*1020*/  UMOV UR21, UR37 ;  /* 0x0000002500157c82 */ /* 0x000fe20008000000 */
[----:B------:R3:W-:Y:S01]  /*1030*/  UTMALDG.4D [UR24], [UR4], desc[UR6] ;  /* 0x00000618040075b4 */ /* 0x0007e20008019000 */
[----:B------:R-:W-:Y:S01]  /*1040*/  UMOV UR19, UR27 ;  /* 0x0000001b00137c82 */ /* 0x000fe20008000000 */
[----:B------:R-:W-:Y:S01]  /*1050*/  UMOV UR17, UR25 ;  /* 0x0000001900117c82 */ /* 0x000fe20008000000 */
[----:B------:R-:W-:Y:S01]  /*1060*/  UMOV UR10, 0xc0 ;  /* 0x000000c0000a7882 */ /* 0x000fe20000000000 */
[----:B------:R-:W-:Y:S01]  /*1070*/  UMOV UR12, UR36 ;  /* 0x00000024000c7c82 */ /* 0x000fe20008000000 */
[----:B------:R-:W-:Y:S01]  /*1080*/  UMOV UR13, UR37 ;  /* 0x00000025000d7c82 */ /* 0x000fe20008000000 */
[----:B------:R-:W-:Y:S01]  /*1090*/  UMOV UR11, UR27 ;  /* 0x0000001b000b7c82 */ /* 0x000fe20008000000 */
[----:B------:R-:W-:Y:S01]  /*10a0*/  UMOV UR9, UR25 ;  /* 0x0000001900097c82 */ /* 0x000fe20008000000 */
[----:B------:R3:W-:Y:S01]  /*10b0*/  UTMALDG.4D [UR32], [UR4], desc[UR6] ;  /* 0x00000620040075b4 */ /* 0x0007e20008019000 */
[----:B------:R3:W-:Y:S01]  /*10c0*/  UTMALDG.4D [UR16], [UR4], desc[UR6] ;  /* 0x00000610040075b4 */ /* 0x0007e20008019000 */
[----:B------:R3:W-:Y:S02]  /*10d0*/  UTMALDG.4D [UR8], [UR4], desc[UR6] ;  /* 0x00000608040075b4 */ /* 0x0007e40008019000 */
[----:B---3--:R-:W-:Y:S01]  /*10e0*/  NOP ;  /* 0x0000000000007918 */ /* 0x008fe20000000000 */
.L_x_11:
[----:B------:R-:W-:Y:S02]  /*10f0*/  ISETP.GE.AND P1, PT, R6, 0x101, PT ;  /* 0x000001010600780c */ /* 0x000fe40003f26270 */
[----:B------:R-:W-:-:S11]  /*1100*/  MOV R160, 0x1 ;  /* 0x0000000100a07802 */ /* 0x000fd60000000f00 */
[----:B------:R-:W-:Y:S05]  /*1110*/  @!P1 BRA `(.L_x_16) ;  /* 0x0000000400ac9947 */ /* 0x000fea0003800000 */
[----:B-12---:R-:W1:Y:S01]  /*1120*/  S2R R3, SR_CgaCtaId ;  /* 0x0000000000037919 */ /* 0x006e620000008800 */
[----:B------:R-:W-:Y:S01]  /*1130*/  MOV R0, 0x400 ;  /* 0x0000040000007802 */ /* 0x000fe20000000f00 */
[----:B------:R-:W-:Y:S01]  /*1140*/  IMAD.MOV.U32 R2, RZ, RZ, 0x1 ;  /* 0x00000001ff027424 */ /* 0x000fe200078e00ff */
[----:B------:R-:W-:Y:S02]  /*1150*/  ISETP.NE.AND P2, PT, R192, RZ, PT ;  /* 0x000000ffc000720c */ /* 0x000fe40003f45270 */
[----:B-1----:R-:W-:Y:S02]  /*1160*/  LEA R0, R3, R0, 0x18 ;  /* 0x0000000003007211 */ /* 0x002fe400078ec0ff */
[----:B------:R-:W-:Y:S02]  /*1170*/  SHF.L.U32 R3, R2, 0x1f, RZ ;  /* 0x0000001f02037819 */ /* 0x000fe400000006ff */
[----:B------:R-:W-:-:S04]  /*1180*/  LEA R2, R5, R0, 0x3 ;  /* 0x0000000005027211 */ /* 0x000fc800078e18ff */
[----:B------:R-:W1:Y:S02]  /*1190*/  SYNCS.PHASECHK.TRANS64.TRYWAIT P1, [R2+URZ+0x88020], R3 ;  /* 0x08802003020075a7 */ /* 0x000e64000802017f */
[----:B-1----:R-:W-:Y:S05]  /*11a0*/  @!P1 BRA `(.L_x_17) ;  /* 0x000002cc00a09947 */ /* 0x002fea0003800000 */
.L_x_87:
[----:B------:R-:W-:Y:S05]  /*11b0*/  @P2 BRA `(.L_x_18) ;  /* 0x0000000000142947 */ /* 0x000fea0003800000 */
[----:B------:R-:W-:Y:S01]  /*11c0*/  ISETP.NE.AND P1, PT, R4, RZ, PT ;  /* 0x000000ff0400720c */ /* 0x000fe20003f25270 */
[----:B-1----:R-:W-:-:S04]  /*11d0*/  IMAD.MOV.U32 R3, RZ, RZ, 0x20000 ;  /* 0x00020000ff037424 */ /* 0x002fc800078e00ff */
[----:B------:R2:W-:Y:S08]  /*11e0*/  SYNCS.ARRIVE.TRANS64 RZ, [R2+URZ+0x88000], R3 ;  /* 0x0880000302ff79a7 */ /* 0x0005f0000800003f */
[----:B------:R-:W-:Y:S05]  /*11f0*/  @!P1 BRA `(.L_x_18) ;  /* 0x0000000000049947 */ /* 0x000fea0003800000 */
[----:B------:R-:W-:Y:S01]  /*1200*/  BPT.TRAP 0x1 ;  /* 0x000000040000795c */ /* 0x000fe20000300000 */
.L_x_18:
[----:B-12---:R-:W1:Y:S01]  /*1210*/  S2R R3, SR_CgaCtaId ;  /* 0x0000000000037919 */ /* 0x006e620000008800 */
[C---:B------:R-:W-:Y:S01]  /*1220*/  LEA R0, R5.reuse, R0, 0x11 ;  /* 0x0000000005007211 */ /* 0x040fe200078e88ff */
[----:B------:R-:W-:Y:S01]  /*1230*/  ULDC.64 UR4, c[0x0][0x198] ;  /* 0x0000660000047ab9 */ /* 0x000fe20000000a00 */
[----:B------:R-:W-:Y:S01]  /*1240*/  R2UR UR35, R186 ;  /* 0x00000000ba2372ca */ /* 0x000fe200000e0000 */
[----:B------:R-:W-:Y:S01]  /*1250*/  UIADD3 UR4, UP0, UR4, 0x1f0, URZ ;  /* 0x000001f004047890 */ /* 0x000fe2000ff1e03f */
[----:B------:R-:W-:Y:S01]  /*1260*/  R2UR UR33, R2 ;  /* 0x00000000022172ca */ /* 0x000fe200000e0000 */
[----:B------:R-:W-:Y:S01]  /*1270*/  VIADD R5, R5, 0x1 ;  /* 0x0000000105057836 */ /* 0x000fe20000000000 */
[----:B------:R-:W-:Y:S01]  /*1280*/  R2UR UR14, R0 ;  /* 0x00000000000e72ca */ /* 0x000fe200000e0000 */
[----:B------:R-:W-:Y:S01]  /*1290*/  UIADD3.X UR5, URZ, UR5, URZ, UP0, !UPT ;  /* 0x000000053f057290 */ /* 0x000fe200087fe43f */
[----:B------:R-:W-:Y:S01]  /*12a0*/  MOV R0, 0x400 ;  /* 0x0000040000007802 */ /* 0x000fe20000000f00 */
[----:B------:R-:W-:Y:S01]  /*12b0*/  UMOV UR6, 0x0 ;  /* 0x0000000000067882 */ /* 0x000fe20000000000 */
[----:B------:R-:W-:Y:S01]  /*12c0*/  UMOV UR7, 0x10000000 ;  /* 0x1000000000077882 */ /* 0x000fe20000000000 */
[----:B------:R-:W-:Y:S01]  /*12d0*/  UMOV UR34, URZ ;  /* 0x0000003f00227c82 */ /* 0x000fe20008000000 */
[----:B------:R-:W-:Y:S01]  /*12e0*/  UMOV UR10, 0x40 ;  /* 0x00000040000a7882 */ /* 0x000fe20000000000 */
[----:B------:R-:W-:Y:S01]  /*12f0*/  UMOV UR12, UR36 ;  /* 0x00000024000c7c82 */ /* 0x000fe20008000000 */
[----:B------:R-:W-:Y:S01]  /*1300*/  UMOV UR13, UR37 ;  /* 0x00000025000d7c82 */ /* 0x000fe20008000000 */
[----:B------:R-:W-:Y:S01]  /*1310*/  USHF.L.U32 UR35, UR35, 0x8, URZ ;  /* 0x0000000823237899 */ /* 0x000fe2000800063f */
[C---:B------:R-:W-:Y:S01]  /*1320*/  ISETP.NE.AND P2, PT, R5.reuse, 0x4, PT ;  /* 0x000000040500780c */ /* 0x040fe20003f45270 */
[----:B------:R-:W-:Y:S01]  /*1330*/  UIADD3 UR33, UR33, 0x88000, URZ ;  /* 0x0008800021217890 */ /* 0x000fe2000fffe03f */
[C---:B------:R-:W-:Y:S01]  /*1340*/  ISETP.NE.AND P1, PT, R5.reuse, 0x4, PT ;  /* 0x000000040500780c */ /* 0x040fe20003f25270 */
[----:B------:R-:W-:Y:S01]  /*1350*/  UIADD3 UR32, UR14, 0x8000, URZ ;  /* 0x000080000e207890 */ /* 0x000fe2000fffe03f */
[----:B------:R-:W-:Y:S01]  /*1360*/  SEL R5, R5, RZ, P2 ;  /* 0x000000ff05057207 */ /* 0x000fe20001000000 */
[----:B------:R-:W-:Y:S01]  /*1370*/  UIADD3 UR8, UR14, 0x10000, URZ ;  /* 0x000100000e087890 */ /* 0x000fe2000fffe03f */
[----:B------:R-:W-:Y:S01]  /*1380*/  SEL R160, RZ, 0x1, !P1 ;  /* 0x00000001ffa07807 */ /* 0x000fe20004800000 */
[----:B------:R-:W-:Y:S01]  /*1390*/  UMOV UR11, UR35 ;  /* 0x00000023000b7c82 */ /* 0x000fe20008000000 */
[----:B------:R-:W-:Y:S01]  /*13a0*/  UMOV UR9, UR33 ;  /* 0x0000002100097c82 */ /* 0x000fe20008000000 */
[----:B------:R-:W-:Y:S01]  /*13b0*/  UIADD3 UR16, UR14, 0x18000, URZ ;  /* 0x000180000e107890 */ /* 0x000fe2000fffe03f */
[----:B------:R-:W-:Y:S01]  /*13c0*/  ISETP.NE.AND P2, PT, R192, RZ, PT ;  /* 0x000000ffc000720c */ /* 0x000fe20003f45270 */
[----:B------:R-:W-:Y:S01]  /*13d0*/  UMOV UR18, 0x80 ;  /* 0x0000008000127882 */ /* 0x000fe20000000000 */
[----:B------:R-:W-:Y:S01]  /*13e0*/  UTMALDG.4D [UR32], [UR4], desc[UR6] ;  /* 0x00000620040075b4 */ /* 0x000fe20008019000 */
[----:B------:R-:W-:Y:S01]  /*13f0*/  UMOV UR20, UR36 ;  /* 0x0000002400147c82 */ /* 0x000fe20008000000 */
[----:B------:R-:W-:Y:S01]  /*1400*/  UMOV UR21, UR37 ;  /* 0x0000002500157c82 */ /* 0x000fe20008000000 */
[----:B-1----:R-:W-:Y:S01]  /*1410*/  LEA R2, R3, R0, 0x18 ;  /* 0x0000000003027211 */ /* 0x002fe200078ec0ff */
[----:B------:R-:W-:Y:S01]  /*1420*/  UMOV UR17, UR33 ;  /* 0x0000002100117c82 */ /* 0x000fe20008000000 */
[----:B------:R-:W-:Y:S01]  /*1430*/  UMOV UR19, UR35 ;  /* 0x0000002300137c82 */ /* 0x000fe20008000000 */
[----:B------:R-:W-:Y:S01]  /*1440*/  SHF.L.U32 R0, R160, 0x1f, RZ ;  /* 0x0000001fa0007819 */ /* 0x000fe200000006ff */
[----:B------:R1:W-:Y:S01]  /*1450*/  UTMALDG.4D [UR8], [UR4], desc[UR6] ;  /* 0x00000608040075b4 */ /* 0x0003e20008019000 */
[----:B------:R-:W-:Y:S01]  /*1460*/  LEA R3, R5, R2, 0x3 ;  /* 0x0000000205037211 */ /* 0x000fe200078e18ff */
[----:B------:R2:W-:Y:S01]  /*1470*/  UTMALDG.4D [UR16], [UR4], desc[UR6] ;  /* 0x00000610040075b4 */ /* 0x0005e20008019000 */
[----:B-1----:R-:W-:Y:S01]  /*1480*/  UIADD3 UR8, UR14, 0x20000, URZ ;  /* 0x000200000e087890 */ /* 0x002fe2000fffe03f */
[----:B------:R-:W-:-:S08]  /*1490*/  UMOV UR10, 0xc0 ;  /* 0x000000c0000a7882 */ /* 0x000fd00000000000 */
[----:B------:R2:W-:Y:S01]  /*14a0*/  UTMALDG.4D [UR8], [UR4], desc[UR6] ;  /* 0x00000608040075b4 */ /* 0x0005e20008019000 */
[----:B------:R-:W1:Y:S02]  /*14b0*/  SYNCS.PHASECHK.TRANS64.TRYWAIT P1, [R3+URZ+0x88020], R0 ;  /* 0x08802000030075a7 */ /* 0x000e64000802017f */
[----:B-12---:R-:W-:Y:S05]  /*14c0*/  @!P1 BRA `(.L_x_19) ;  /* 0x000002c800ec9947 */ /* 0x006fea0003800000 */
.L_x_88:
[----:B------:R-:W-:Y:S05]  /*14d0*/  @P2 BRA `(.L_x_20) ;  /* 0x0000000000142947 */ /* 0x000fea0003800000 */
[----:B------:R-:W-:Y:S01]  /*14e0*/  ISETP.NE.AND P1, PT, R4, RZ, PT ;  /* 0x000000ff0400720c */ /* 0x000fe20003f25270 */
[----:B-1----:R-:W-:-:S04]  /*14f0*/  IMAD.MOV.U32 R0, RZ, RZ, 0x20000 ;  /* 0x00020000ff007424 */ /* 0x002fc800078e00ff */
[----:B------:R2:W-:Y:S08]  /*1500*/  SYNCS.ARRIVE.TRANS64 RZ, [R3+URZ+0x88000], R0 ;  /* 0x0880000003ff79a7 */ /* 0x0005f0000800003f */
[----:B------:R-:W-:Y:S05]  /*1510*/  @!P1 BRA `(.L_x_20) ;  /* 0x0000000000049947 */ /* 0x000fea0003800000 */
[----:B------:R-:W-:Y:S01]  /*1520*/  BPT.TRAP 0x1 ;  /* 0x000000040000795c */ /* 0x000fe20000300000 */
.L_x_20:
[----:B------:R-:W-:Y:S01]  /*1530*/  LEA R2, R5, R2, 0x11 ;  /* 0x0000000205027211 */ /* 0x000fe200078e88ff */
[----:B------:R-:W-:Y:S01]  /*1540*/  ULDC.64 UR4, c[0x0][0x198] ;  /* 0x0000660000047ab9 */ /* 0x000fe20000000a00 */
[----:B------:R-:W-:Y:S01]  /*1550*/  R2UR UR27, R186 ;  /* 0x00000000ba1b72ca */ /* 0x000fe200000e0000 */
[----:B------:R-:W-:Y:S01]  /*1560*/  UIADD3 UR4, UP0, UR4, 0x2f0, URZ ;  /* 0x000002f004047890 */ /* 0x000fe2000ff1e03f */
[----:B------:R-:W-:Y:S01]  /*1570*/  R2UR UR25, R3 ;  /* 0x00000000031972ca */ /* 0x000fe200000e0000 */
[----:B------:R-:W-:Y:S01]  /*1580*/  UMOV UR6, 0x0 ;  /* 0x0000000000067882 */ /* 0x000fe20000000000 */
[----:B------:R-:W-:Y:S01]  /*1590*/  R2UR UR8, R2 ;  /* 0x00000000020872ca */ /* 0x000fe200000e0000 */
[----:B------:R-:W-:Y:S01]  /*15a0*/  UIADD3.X UR5, URZ, UR5, URZ, UP0, !UPT ;  /* 0x000000053f057290 */ /* 0x000fe200087fe43f */
[----:B------:R-:W-:Y:S01]  /*15b0*/  VIADD R5, R5, 0x1 ;  /* 0x0000000105057836 */ /* 0x000fe20000000000 */
[----:B------:R-:W-:Y:S01]  /*15c0*/  UMOV UR7, 0x10000000 ;  /* 0x1000000000077882 */ /* 0x000fe20000000000 */
[----:B------:R-:W-:Y:S01]  /*15d0*/  UMOV UR26, URZ ;  /* 0x0000003f001a7c82 */ /* 0x000fe20008000000 */
[----:B------:R-:W-:Y:S01]  /*15e0*/  UMOV UR28, UR36 ;  /* 0x00000024001c7c82 */ /* 0x000fe20008000000 */
[----:B------:R-:W-:Y:S01]  /*15f0*/  UMOV UR29, UR37 ;  /* 0x00000025001d7c82 */ /* 0x000fe20008000000 */
[----:B------:R-:W-:Y:S01]  /*1600*/  UMOV UR34, 0x40 ;  /* 0x0000004000227882 */ /* 0x000fe20000000000 */
[----:B------:R-:W-:Y:S01]  /*1610*/  UMOV UR18, 0x80 ;  /* 0x0000008000127882 */ /* 0x000fe20000000000 */
[----:B------:R-:W-:Y:S01]  /*1620*/  USHF.L.U32 UR27, UR27, 0x8, URZ ;  /* 0x000000081b1b7899 */ /* 0x000fe2000800063f */
[C---:B------:R-:W-:Y:S01]  /*1630*/  ISETP.NE.AND P1, PT, R5.reuse, 0x4, PT ;  /* 0x000000040500780c */ /* 0x040fe20003f25270 */
[----:B------:R-:W-:Y:S01]  /*1640*/  UIADD3 UR25, UR25, 0x88000, URZ ;  /* 0x0008800019197890 */ /* 0x000fe2000fffe03f */
[----:B------:R-:W-:Y:S01]  /*1650*/  IADD3 R186, R186, 0x1, RZ ;  /* 0x00000001baba7810 */ /* 0x000fe20007ffe0ff */
[----:B------:R-:W-:Y:S01]  /*1660*/  UIADD3 UR24, UR8, 0x8000, URZ ;  /* 0x0000800008187890 */ /* 0x000fe2000fffe03f */
[----:B-12---:R-:W-:Y:S01]  /*1670*/  SEL R3, RZ, 0x1, P1 ;  /* 0x00000001ff037807 */ /* 0x006fe20000800000 */
[----:B------:R-:W-:Y:S01]  /*1680*/  UIADD3 UR32, UR8, 0x10000, URZ ;  /* 0x0001000008207890 */ /* 0x000fe2000fffe03f */
[----:B------:R-:W-:Y:S01]  /*1690*/  SEL R5, R5, RZ, P1 ;  /* 0x000000ff05057207 */ /* 0x000fe20000800000 */
[----:B------:R-:W-:Y:S01]  /*16a0*/  UIADD3 UR16, UR8, 0x18000, URZ ;  /* 0x0001800008107890 */ /* 0x000fe2000fffe03f */
[----:B------:R-:W-:Y:S01]  /*16b0*/  LOP3.LUT R160, R160, R3, RZ, 0x3c, !PT ;  /* 0x00000003a0a07212 */ /* 0x000fe200078e3cff */
[----:B------:R-:W-:Y:S01]  /*16c0*/  UIADD3 UR8, UR8, 0x20000, URZ ;  /* 0x0002000008087890 */ /* 0x000fe2000fffe03f */
[----:B------:R-:W-:Y:S01]  /*16d0*/  UMOV UR33, UR25 ;  /* 0x0000001900217c82 */ /* 0x000fe20008000000 */
[----:B------:R-:W-:Y:S01]  /*16e0*/  UMOV UR35, UR27 ;  /* 0x0000001b00237c82 */ /* 0x000fe20008000000 */
        /* <DEDUP_REMOVED lines=14> */
.L_x_16:
[----:B------:R-:W-:-:S07]  /*17d0*/  VIADD R8, R8, 0xfffffffc ;  /* 0xfffffffc08087836 */ /* 0x000fce0000000000 */
.L_x_10:
[----:B------:R-:W-:Y:S05]  /*17e0*/  BSYNC B0 ;  /* 0x0000000000007941 */ /* 0x000fea0003800000 */
.L_x_9:
[----:B-12---:R-:W1:Y:S01]  /*17f0*/  S2R R3, SR_CgaCtaId ;  /* 0x0000000000037919 */ /* 0x006e620000008800 */
[----:B------:R-:W-:Y:S02]  /*1800*/  MOV R216, 0x400 ;  /* 0x0000040000d87802 */ /* 0x000fe40000000f00 */
[----:B------:R-:W-:Y:S02]  /*1810*/  SHF.L.U32 R153, RZ, 0x1f, RZ ;  /* 0x0000001fff997819 */ /* 0x000fe400000006ff */
[----:B-1----:R-:W-:-:S04]  /*1820*/  LEA R216, R3, R216, 0x18 ;  /* 0x000000d803d87211 */ /* 0x002fc800078ec0ff */
[----:B------:R-:W1:Y:S02]  /*1830*/  SYNCS.PHASECHK.TRANS64.TRYWAIT P1, [R216+URZ+0x88040], R153 ;  /* 0x08804099d80075a7 */ /* 0x000e64000802017f */
[----:B-1----:R-:W-:Y:S05]  /*1840*/  @!P1 BRA `(.L_x_21) ;  /* 0x000002c800209947 */ /* 0x002fea0003800000 */
.L_x_89:
[----:B------:R-:W2:Y:S01]  /*1850*/  SYNCS.PHASECHK.TRANS64.TRYWAIT P1, [R216+URZ+0x88000], R153 ;  /* 0x08800099d80075a7 */ /* 0x000ea2000802017f */
[----:B------:R-:W-:Y:S01]  /*1860*/  SHF.R.S32.HI R3, RZ, 0x1f, R192 ;  /* 0x0000001fff037819 */ /* 0x000fe200000114c0 */
[----:B------:R-:W-:-:S03]  /*1870*/  IMAD.MOV.U32 R10, RZ, RZ, RZ ;  /* 0x000000ffff0a7224 */ /* 0x000fc600078e00ff */
[----:B------:R-:W-:-:S04]  /*1880*/  LEA.HI R3, R3, R192, RZ, 0x2 ;  /* 0x000000c003037211 */ /* 0x000fc800078f10ff */
[----:B------:R-:W-:-:S04]  /*1890*/  LOP3.LUT R3, R3, 0x7ffffffc, RZ, 0xc0, !PT ;  /* 0x7ffffffc03037812 */ /* 0x000fc800078ec0ff */
[----:B------:R-:W-:-:S04]  /*18a0*/  IADD3 R3, -R3, R192, RZ ;  /* 0x000000c003037210 */ /* 0x000fc80007ffe1ff */
[----:B------:R-:W-:Y:S01]  /*18b0*/  SHF.L.U32 R4, R3, 0x1, RZ ;  /* 0x0000000103047819 */ /* 0x000fe200000006ff */
[----:B--2---:R-:W-:Y:S06]  /*18c0*/  @!P1 BRA `(.L_x_22) ;  /* 0x000002c800149947 */ /* 0x004fec0003800000 */
.L_x_90:
[----:B------:R-:W-:Y:S05]  /*18d0*/  WARPSYNC.ALL ;  /* 0x0000000000007948 */ /* 0x000fea0003800000 */
[C---:B------:R-:W-:Y:S01]  /*18e0*/  R2UR UR7, R216.reuse ;  /* 0x00000000d80772ca */ /* 0x040fe200000e0000 */
[----:B------:R-:W-:Y:S01]  /*18f0*/  WARPGROUP.ARRIVE ;  /* 0x00000000000079c5 */ /* 0x000fe20000000000 */
[----:B------:R-:W-:Y:S01]  /*1900*/  R2UR UR4, R216 ;  /* 0x00000000d80472ca */ /* 0x000fe200000e0000 */
[----:B------:R-:W-:Y:S01]  /*1910*/  UMOV UR9, 0x40000040 ;  /* 0x4000004000097882 */ /* 0x000fe20000000000 */
[----:B------:R-:W-:Y:S01]  /*1920*/  UMOV UR11, 0x40000040 ;  /* 0x40000040000b7882 */ /* 0x000fe20000000000 */
[----:B------:R-:W-:Y:S01]  /*1930*/  UMOV UR15, 0x40000040 ;  /* 0x40000040000f7882 */ /* 0x000fe20000000000 */
[----:B------:R-:W-:Y:S01]  /*1940*/  MOV R213, UR9 ;  /* 0x0000000900d57c02 */ /* 0x000fe20008000f00 */
[----:B------:R-:W-:Y:S01]  /*1950*/  IMAD.U32 R211, RZ, RZ, UR15 ;  /* 0x0000000fffd37e24 */ /* 0x000fe2000f8e00ff */
[----:B------:R-:W-:Y:S01]  /*1960*/  UMOV UR5, 0x40000040 ;  /* 0x4000004000057882 */ /* 0x000fe20000000000 */
[----:B------:R-:W-:Y:S01]  /*1970*/  UMOV UR41, 0x40000040 ;  /* 0x4000004000297882 */ /* 0x000fe20000000000 */
[----:B------:R-:W-:Y:S01]  /*1980*/  UMOV UR45, 0x40000040 ;  /* 0x40000040002d7882 */ /* 0x000fe20000000000 */
[----:B------:R-:W-:Y:S01]  /*1990*/  UMOV UR49, 0x40000040 ;  /* 0x4000004000317882 */ /* 0x000fe20000000000 */
[----:B------:R-:W-:Y:S01]  /*19a0*/  UMOV UR53, 0x40000040 ;  /* 0x4000004000357882 */ /* 0x000fe20000000000 */
[----:B------:R-:W-:Y:S01]  /*19b0*/  UIADD3 UR7, UR7, 0x8000, URZ ;  /* 0x0000800007077890 */ /* 0x000fe2000fffe03f */
[C---:B------:R-:W-:Y:S01]  /*19c0*/  IADD3 R0, R4.reuse, 0x1, RZ ;  /* 0x0000000104007810 */ /* 0x040fe20007ffe0ff */
[----:B------:R-:W-:Y:S01]  /*19d0*/  USHF.R.U32.HI UR4, URZ, 0x4, UR4 ;  /* 0x000000043f047899 */ /* 0x000fe20008011604 */
[C---:B------:R-:W-:Y:S01]  /*19e0*/  VIADD R2, R4.reuse, 0x8 ;  /* 0x0000000804027836 */ /* 0x040fe20000000000 */
[----:B------:R-:W-:Y:S01]  /*19f0*/  USHF.R.U32.HI UR7, URZ, 0x4, UR7 ;  /* 0x000000043f077899 */ /* 0x000fe20008011607 */
[C---:B------:R-:W-:Y:S01]  /*1a00*/  VIADD R3, R4.reuse, 0x68 ;  /* 0x0000006804037836 */ /* 0x040fe20000000000 */
[----:B------:R-:W-:Y:S01]  /*1a10*/  ULOP3.LUT UR4, UR4, 0x3fff, URZ, 0xc0, !UPT ;  /* 0x00003fff04047892 */ /* 0x000fe2000f8ec03f */
[C---:B------:R-:W-:Y:S01]  /*1a20*/  IADD3 R6, R4.reuse, 0x71, RZ ;  /* 0x0000007104067810 */ /* 0x040fe20007ffe0ff */
[----:B------:R-:W-:Y:S01]  /*1a30*/  ULOP3.LUT UR7, UR7, 0x3fff, URZ, 0xc0, !UPT ;  /* 0x00003fff07077892 */ /* 0x000fe2000f8ec03f */
[C---:B------:R-:W-:Y:S01]  /*1a40*/  VIADD R19, R4.reuse, 0xa0 ;  /* 0x000000a004137836 */ /* 0x040fe20000000000 */
[----:B------:R-:W-:Y:S01]  /*1a50*/  ULOP3.LUT UR6, UR4, 0x10000, URZ, 0xfc, !UPT ;  /* 0x0001000004067892 */ /* 0x000fe2000f8efc3f */
[----:B------:R-:W-:Y:S01]  /*1a60*/  IADD3 R21, R4, 0xa9, RZ ;  /* 0x000000a904157810 */ /* 0x000fe20007ffe0ff */
[----:B------:R-:W-:Y:S01]  /*1a70*/  ULOP3.LUT UR12, UR7, 0x10000, URZ, 0xfc, !UPT ;  /* 0x00010000070c7892 */ /* 0x000fe2000f8efc3f */
[----:B------:R-:W-:Y:S01]  /*1a80*/  P2R R152, PR, RZ, 0x1 ;  /* 0x00000001ff987803 */ /* 0x000fe20000000000 */
[----:B------:R-:W-:-:S02]  /*1a90*/  UIADD3 UR4, UR6, 0x2, URZ ;  /* 0x0000000206047890 */ /* 0x000fc4000fffe03f */
[----:B------:R-:W-:Y:S02]  /*1aa0*/  UIADD3 UR40, UR6, 0x406, URZ ;  /* 0x0000040606287890 */ /* 0x000fe4000fffe03f */
[----:B------:R-:W-:Y:S01]  /*1ab0*/  UMOV UR8, UR6 ;  /* 0x0000000600087c82 */ /* 0x000fe20008000000 */
[----:B------:R-:W-:Y:S01]  /*1ac0*/  UMOV UR10, UR12 ;  /* 0x0000000c000a7c82 */ /* 0x000fe20008000000 */
[----:B------:R-:W-:Y:S01]  /*1ad0*/  IMAD.U32 R212, RZ, RZ, UR8 ;  /* 0x00000008ffd47e24 */ /* 0x000fe2000f8e00ff */
[----:B------:R-:W-:Y:S01]  /*1ae0*/  HGMMA.64x256x16.F32.BF16 R24, gdesc[UR8], RZ, !UPT, gsb0 ;  /* 0x03e00000081879f0 */ /* 0x000fe2000c0018ff */
[----:B------:R-:W-:Y:S02]  /*1af0*/  UIADD3 UR10, UR12, 0x2, URZ ;  /* 0x000000020c0a7890 */ /* 0x000fe4000fffe03f */
[----:B------:R-:W-:Y:S01]  /*1b00*/  IMAD.U32 R214, RZ, RZ, UR12 ;  /* 0x0000000cffd67e24 */ /* 0x000fe2000f8e00ff */
[----:B------:R-:W-:Y:S01]  /*1b10*/  UMOV UR14, UR4 ;  /* 0x00000004000e7c82 */ /* 0x000fe20008000000 */
[----:B------:R-:W-:Y:S01]  /*1b20*/  UMOV UR9, UR15 ;  /* 0x0000000f00097c82 */ /* 0x000fe20008000000 */
[----:B------:R-:W-:Y:S01]  /*1b30*/  UMOV UR8, UR14 ;  /* 0x0000000e00087c82 */ /* 0x000fe20008000000 */
[----:B------:R-:W-:Y:S01]  /*1b40*/  UMOV UR11, 0x40000040 ;  /* 0x40000040000b7882 */ /* 0x000fe20000000000 */
[----:B------:R-:W-:Y:S01]  /*1b50*/  UIADD3 UR4, UR6, 0x4, URZ ;  /* 0x0000000406047890 */ /* 0x000fe2000fffe03f */
[----:B------:R-:W-:Y:S01]  /*1b60*/  MOV R210, UR14 ;  /* 0x0000000e00d27c02 */ /* 0x000fe20008000f00 */
[----:B------:R-:W-:Y:S01]  /*1b70*/  UMOV UR15, 0x40000040 ;  /* 0x40000040000f7882 */ /* 0x000fe20000000000 */
[----:B------:R-:W-:Y:S01]  /*1b80*/  UIADD3 UR44, UR6, 0x600, URZ ;  /* 0x00000600062c7890 */ /* 0x000fe2000fffe03f */
[----:B------:R-:W-:Y:S01]  /*1b90*/  IMAD.U32 R209, RZ, RZ, UR15 ;  /* 0x0000000fffd17e24 */ /* 0x000fe2000f8e00ff */
[----:B------:R-:W-:-:S02]  /*1ba0*/  UIADD3 UR48, UR6, 0x602, URZ ;  /* 0x0000060206307890 */ /* 0x000fc4000fffe03f */
[----:B------:R-:W-:Y:S01]  /*1bb0*/  UMOV UR14, UR4 ;  /* 0x00000004000e7c82 */ /* 0x000fe20008000000 */
[----:B------:R-:W-:Y:S01]  /*1bc0*/  UIADD3 UR4, UR6, 0x6, URZ ;  /* 0x0000000606047890 */ /* 0x000fe2000fffe03f */
[----:B------:R-:W-:Y:S01]  /*1bd0*/  MOV R208, UR14 ;  /* 0x0000000e00d07c02 */ /* 0x000fe20008000f00 */
[----:B------:R-:W-:Y:S02]  /*1be0*/  UIADD3 UR52, UR6, 0x604, URZ ;  /* 0x0000060406347890 */ /* 0x000fe4000fffe03f */
[----:B------:R-:W-:Y:S01]  /*1bf0*/  UIADD3 UR56, UR6, 0x606, URZ ;  /* 0x0000060606387890 */ /* 0x000fe2000fffe03f */
[----:B------:R-:W-:Y:S01]  /*1c00*/  UMOV UR57, 0x40000040 ;  /* 0x4000004000397882 */ /* 0x000fe20000000000 */
[----:B------:R-:W-:Y:S01]  /*1c10*/  ULDC UR24, c[0x0][0x604] ;  /* 0x0001810000187ab9 */ /* 0x000fe20000000800 */
        /* <DEDUP_REMOVED lines=12> */
[----:B------:R-:W-:-:S02]  /*1ce0*/  WARPGROUP.DEPBAR.LE gsb0, 0x0 ;  /* 0x00008000000079c5 */ /* 0x000fc40000010000 */
[----:B------:R-:W-:-:S06]  /*1cf0*/  WARPGROUP.ARRIVE ;  /* 0x00000000000079c5 */ /* 0x000fcc0000000000 */
[----:B------:R-:W-:Y:S01]  /*1d00*/  HGMMA.64x256x16.F32.BF16 R24, gdesc[UR8], R24, gsb0 ;  /* 0x03e00000081879f0 */ /* 0x000fe20008001818 */
[----:B------:R-:W-:Y:S01]  /*1d10*/  UIADD3 UR10, UR12, 0x4, URZ ;  /* 0x000000040c0a7890 */ /* 0x000fe2000fffe03f */
[----:B------:R-:W-:Y:S01]  /*1d20*/  UMOV UR8, UR14 ;  /* 0x0000000e00087c82 */ /* 0x000fe20008000000 */
[----:B------:R-:W-:Y:S01]  /*1d30*/  UMOV UR9, UR15 ;  /* 0x0000000f00097c82 */ /* 0x000fe20008000000 */
[----:B------:R-:W-:Y:S01]  /*1d40*/  UMOV UR11, 0x40000040 ;  /* 0x40000040000b7882 */ /* 0x000fe20000000000 */
[----:B------:R-:W-:Y:S02]  /*1d50*/  UMOV UR15, 0x40000040 ;  /* 0x40000040000f7882 */ /* 0x000fe40000000000 */
[----:B------:R-:W-:Y:S01]  /*1d60*/  IMAD.U32 R207, RZ, RZ, UR15 ;  /* 0x0000000fffcf7e24 */ /* 0x000fe2000f8e00ff */
[----:B------:R-:W-:Y:S02]  /*1d70*/  WARPGROUP.DEPBAR.LE gsb0, 0x0 ;  /* 0x00008000000079c5 */ /* 0x000fe40000010000 */
[----:B------:R-:W-:-:S15]  /*1d80*/  WARPGROUP.ARRIVE ;  /* 0x00000000000079c5 */ /* 0x000fde0000000000 */
[----:B------:R-:W-:-:S03]  /*1d90*/  NOP ;  /* 0x0000000000007918 */ /* 0x000fc60000000000 */
[----:B------:R-:W-:Y:S01]  /*1da0*/  HGMMA.64x256x16.F32.BF16 R24, gdesc[UR8], R24, gsb0 ;  /* 0x03e00000081879f0 */ /* 0x000fe20008001818 */
[----:B------:R-:W-:Y:S01]  /*1db0*/  UIADD3 UR10, UR12, 0x6, URZ ;  /* 0x000000060c0a7890 */ /* 0x000fe2000fffe03f */
[----:B------:R-:W-:Y:S01]  /*1dc0*/  UMOV UR8, UR4 ;  /* 0x0000000400087c82 */ /* 0x000fe20008000000 */
[----:B------:R-:W-:Y:S01]  /*1dd0*/  UMOV UR9, UR5 ;  /* 0x0000000500097c82 */ /* 0x000fe20008000000 */
[----:B------:R-:W-:Y:S01]  /*1de0*/  UMOV UR11, 0x40000040 ;  /* 0x40000040000b7882 */ /* 0x000fe20000000000 */
[----:B------:R-:W-:Y:S02]  /*1df0*/  WARPGROUP.DEPBAR.LE gsb0, 0x0 ;  /* 0x00008000000079c5 */ /* 0x000fe40000010000 */
[----:B------:R-:W-:-:S15]  /*1e00*/  WARPGROUP.ARRIVE ;  /* 0x00000000000079c5 */ /* 0x000fde0000000000 */
[----:B------:R-:W-:-:S06]  /*1e10*/  NOP ;  /* 0x0000000000007918 */ /* 0x000fcc0000000000 */
[----:B------:R-:W-:Y:S01]  /*1e20*/  HGMMA.64x256x16.F32.BF16 R24, gdesc[UR8], R24, gsb0 ;  /* 0x03e00000081879f0 */ /* 0x000fe20008001818 */
[----:B------:R-:W-:Y:S02]  /*1e30*/  UIADD3 UR8, UR6, 0x200, URZ ;  /* 0x0000020006087890 */ /* 0x000fe4000fffe03f */
[----:B------:R-:W-:Y:S01]  /*1e40*/  UIADD3 UR10, UR12, 0x800, URZ ;  /* 0x000008000c0a7890 */ /* 0x000fe2000fffe03f */
[----:B------:R-:W-:Y:S01]  /*1e50*/  UMOV UR9, UR15 ;  /* 0x0000000f00097c82 */ /* 0x000fe20008000000 */
[----:B------:R-:W-:Y:S01]  /*1e60*/  UMOV UR11, 0x40000040 ;  /* 0x40000040000b7882 */ /* 0x000fe20000000000 */
[----:B------:R-:W-:Y:S02]  /*1e70*/  UMOV UR15, 0x40000040 ;  /* 0x40000040000f7882 */ /* 0x000fe40000000000 */
[----:B------:R-:W-:Y:S01]  /*1e80*/  UMOV UR14, UR8 ;  /* 0x00000008000e7c82 */ /* 0x000fe20008000000 */
[----:B------:R-:W-:Y:S01]  /*1e90*/  IMAD.U32 R197, RZ, RZ, UR15 ;  /* 0x0000000fffc57e24 */ /* 0x000fe2000f8e00ff */
[----:B------:R-:W-:Y:S01]  /*1ea0*/  UMOV UR8, UR14 ;  /* 0x0000000e00087c82 */ /* 0x000fe20008000000 */
[----:B------:R-:W-:Y:S01]  /*1eb0*/  MOV R206, UR14 ;  /* 0x0000000e00ce7c02 */ /* 0x000fe20008000f00 */
[----:B------:R-:W-:-:S02]  /*1ec0*/  WARPGROUP.DEPBAR.LE gsb0, 0x0 ;  /* 0x00008000000079c5 */ /* 0x000fc40000010000 */
[----:B------:R-:W-:-:S14]  /*1ed0*/  WARPGROUP.ARRIVE ;  /* 0x00000000000079c5 */ /* 0x000fdc0000000000 */
        /* <DEDUP_REMOVED lines=65> */
[----:B------:R-:W-:Y:S02]  /*22f0*/  ULDC UR6, c[0x0][0x28c] ;  /* 0x0000a30000067ab9 */ /* 0x000fe40000000800 */
[----:B------:R-:W-:Y:S01]  /*2300*/  UMOV UR14, UR8 ;  /* 0x00000008000e7c82 */ /* 0x000fe20008000000 */
[----:B------:R-:W-:Y:S01]  /*2310*/  ISETP.GE.AND P3, PT, R0, UR6, PT ;  /* 0x0000000600007c0c */ /* 0x000fe2000bf66270 */
[----:B------:R-:W-:Y:S01]  /*2320*/  UMOV UR8, UR14 ;  /* 0x0000000e00087c82 */ /* 0x000fe20008000000 */
[----:B------:R-:W-:Y:S01]  /*2330*/  IADD3 R0, R4, 0x9, RZ ;  /* 0x0000000904007810 */ /* 0x000fe20007ffe0ff */
[----:B------:R-:W-:Y:S01]  /*2340*/  ULDC UR6, c[0x0][0x28c] ;  /* 0x0000a30000067ab9 */ /* 0x000fe20000000800 */
[----:B------:R-:W-:Y:S01]  /*2350*/  ULDC UR15, c[0x0][0x604] ;  /* 0x00018100000f7ab9 */ /* 0x000fe20000000800 */
[----:B------:R-:W-:Y:S01]  /*2360*/  MOV R198, UR14 ;  /* 0x0000000e00c67c02 */ /* 0x000fe20008000f00 */
[----:B------:R-:W-:Y:S01]  /*2370*/  ULDC UR14, c[0x0][0x604] ;  /* 0x00018100000e7ab9 */ /* 0x000fe20000000800 */
[----:B------:R-:W-:Y:S01]  /*2380*/  ISETP.GE.AND P4, PT, R0, UR6, PT ;  /* 0x0000000600007c0c */ /* 0x000fe2000bf86270 */
[----:B------:R-:W-:Y:S01]  /*2390*/  ULDC UR6, c[0x0][0x28c] ;  /* 0x0000a30000067ab9 */ /* 0x000fe20000000800 */
[----:B------:R-:W-:-:S04]  /*23a0*/  IADD3 R0, R4, 0x11, RZ ;  /* 0x0000001104007810 */ /* 0x000fc80007ffe0ff */
[----:B------:R-:W-:Y:S01]  /*23b0*/  ISETP.GE.AND P6, PT, R0, UR6, PT ;  /* 0x0000000600007c0c */ /* 0x000fe2000bfc6270 */
[----:B------:R-:W-:Y:S01]  /*23c0*/  ULDC UR6, c[0x0][0x28c] ;  /* 0x0000a30000067ab9 */ /* 0x000fe20000000800 */
[----:B------:R-:W-:Y:S01]  /*23d0*/  IADD3 R0, R4, 0x19, RZ ;  /* 0x0000001904007810 */ /* 0x000fe20007ffe0ff */
[----:B------:R-:W-:Y:S02]  /*23e0*/  WARPGROUP.DEPBAR.LE gsb0, 0x0 ;  /* 0x00008000000079c5 */ /* 0x000fe40000010000 */
[----:B------:R-:W-:-:S06]  /*23f0*/  WARPGROUP.ARRIVE ;  /* 0x00000000000079c5 */ /* 0x000fcc0000000000 */
        /* <DEDUP_REMOVED lines=37> */
[----:B------:R-:W-:Y:S01]  /*2650*/  ULDC UR12, c[0x0][0x604] ;  /* 0x00018100000c7ab9 */ /* 0x000fe20000000800 */
[----:B------:R-:W-:Y:S02]  /*2660*/  WARPGROUP.DEPBAR.LE gsb0, 0x0 ;  /* 0x00008000000079c5 */ /* 0x000fe40000010000 */
[----:B------:R-:W-:-:S15]  /*2670*/  WARPGROUP.ARRIVE ;  /* 0x00000000000079c5 */ /* 0x000fde0000000000 */
[----:B------:R-:W-:-:S05]  /*2680*/  NOP ;  /* 0x0000000000007918 */ /* 0x000fca0000000000 */
[----:B------:R-:W-:Y:S01]  /*2690*/  HGMMA.64x256x16.F32.BF16 R24, gdesc[UR8], R24, gsb0 ;  /* 0x03e00000081879f0 */ /* 0x000fe20008001818 */
[----:B------:R-:W-:Y:S01]  /*26a0*/  ULDC UR8, c[0x0][0x28c] ;  /* 0x0000a30000087ab9 */ /* 0x000fe20000000800 */
[----:B------:R-:W-:Y:S01]  /*26b0*/  ULDC UR9, c[0x0][0x604] ;  /* 0x0001810000097ab9 */ /* 0x000fe20000000800 */
[----:B------:R-:W-:Y:S01]  /*26c0*/  ISETP.GE.AND P2, PT, R2, UR8, PT ;  /* 0x0000000802007c0c */ /* 0x000fe2000bf46270 */
[----:B------:R-:W-:Y:S01]  /*26d0*/  VIADD R2, R4, 0x10 ;  /* 0x0000001004027836 */ /* 0x000fe20000000000 */
[----:B------:R-:W-:Y:S01]  /*26e0*/  ULDC UR8, c[0x0][0x28c] ;  /* 0x0000a30000087ab9 */ /* 0x000fe20000000800 */
[----:B------:R-:W-:Y:S01]  /*26f0*/  ULDC UR11, c[0x0][0x604] ;  /* 0x00018100000b7ab9 */ /* 0x000fe20000000800 */
[----:B------:R-:W-:Y:S02]  /*2700*/  ULDC UR10, c[0x0][0x604] ;  /* 0x00018100000a7ab9 */ /* 0x000fe40000000800 */
[----:B------:R-:W-:Y:S01]  /*2710*/  ISETP.GE.AND P1, PT, R2, UR8, PT ;  /* 0x0000000802007c0c */ /* 0x000fe2000bf26270 */
[----:B------:R-:W-:Y:S01]  /*2720*/  VIADD R2, R4, 0x18 ;  /* 0x0000001804027836 */ /* 0x000fe20000000000 */
[----:B------:R-:W-:-:S04]  /*2730*/  ULDC UR8, c[0x0][0x28c] ;  /* 0x0000a30000087ab9 */ /* 0x000fc80000000800 */
[----:B------:R-:W-:Y:S01]  /*2740*/  ISETP.GE.AND P5, PT, R2, UR8, PT ;  /* 0x0000000802007c0c */ /* 0x000fe2000bfa6270 */
[----:B------:R-:W-:Y:S01]  /*2750*/  ULDC UR8, c[0x0][0x28c] ;  /* 0x0000a30000087ab9 */ /* 0x000fe20000000800 */
[----:B------:R-:W-:Y:S01]  /*2760*/  IADD3 R2, R4, 0x59, RZ ;  /* 0x0000005904027810 */ /* 0x000fe20007ffe0ff */
[----:B------:R-:W-:Y:S02]  /*2770*/  WARPGROUP.DEPBAR.LE gsb0, 0x0 ;  /* 0x00008000000079c5 */ /* 0x000fe40000010000 */
[----:B------:R-:W-:Y:S02]  /*2780*/  FSEL R25, R25, -INF , !P3 ;  /* 0xff80000019197808 */ /* 0x000fe40005800000 */
[----:B------:R-:W-:Y:S02]  /*2790*/  FSEL R27, R27, -INF , !P3 ;  /* 0xff8000001b1b7808 */ /* 0x000fe40005800000 */
[----:B------:R-:W-:Y:S01]  /*27a0*/  ISETP.GE.AND P3, PT, R0, UR6, PT ;  /* 0x0000000600007c0c */ /* 0x000fe2000bf66270 */
[----:B------:R-:W-:Y:S01]  /*27b0*/  VIADD R0, R4, 0x20 ;  /* 0x0000002004007836 */ /* 0x000fe20000000000 */
[----:B------:R-:W-:Y:S01]  /*27c0*/  ULDC UR6, c[0x0][0x28c] ;  /* 0x0000a30000067ab9 */ /* 0x000fe20000000800 */
[----:B------:R-:W-:-:S02]  /*27d0*/  FSEL R28, R28, -INF , !P2 ;  /* 0xff8000001c1c7808 */ /* 0x000fc40005000000 */
[----:B------:R-:W-:Y:S02]  /*27e0*/  FSEL R12, R30, -INF , !P2 ;  /* 0xff8000001e0c7808 */ /* 0x000fe40005000000 */
[----:B------:R-:W-:Y:S01]  /*27f0*/  ISETP.GE.AND P2, PT, R0, UR6, PT ;  /* 0x0000000600007c0c */ /* 0x000fe2000bf46270 */
[----:B------:R-:W-:Y:S01]  /*2800*/  ULDC UR6, c[0x0][0x28c] ;  /* 0x0000a30000067ab9 */ /* 0x000fe20000000800 */
[----:B------:R-:W-:Y:S02]  /*2810*/  IADD3 R0, R4, 0x21, RZ ;  /* 0x0000002104007810 */ /* 0x000fe40007ffe0ff */
        /* <DEDUP_REMOVED lines=82> */
[----:B------:R-:W-:Y:S01]  /*2d40*/  ULDC UR6, c[0x0][0x28c] ;  /* 0x0000a30000067ab9 */ /* 0x000fe20000000800 */
[----:B------:R-:W-:-:S02]  /*2d50*/  FSEL R2, R64, -INF , !P2 ;  /* 0xff80000040027808 */ /* 0x000fc40005000000 */
[----:B------:R-:W-:Y:S02]  /*2d60*/  FSEL R66, R66, -INF , !P2 ;  /* 0xff80000042427808 */ /* 0x000fe40005000000 */
[----:B------:R-:W-:Y:S01]  /*2d70*/  ISETP.GE.AND P2, PT, R3, UR6, PT ;  /* 0x0000000603007c0c */ /* 0x000fe2000bf46270 */
[----:B------:R-:W-:Y:S01]  /*2d80*/  ULDC UR6, c[0x0][0x28c] ;  /* 0x0000a30000067ab9 */ /* 0x000fe20000000800 */
[C---:B------:R-:W-:Y:S02]  /*2d90*/  IADD3 R3, R4.reuse, 0x69, RZ ;  /* 0x0000006904037810 */ /* 0x040fe40007ffe0ff */
        /* <DEDUP_REMOVED lines=35> */
[----:B------:R-:W-:Y:S01]  /*2fd0*/  FSEL R69, R82, -INF , !P1 ;  /* 0xff80000052457808 */ /* 0x000fe20004800000 */
[----:B------:R-:W-:Y:S01]  /*2fe0*/  VIADD R82, R4, 0xc0 ;  /* 0x000000c004527836 */ /* 0x000fe20000000000 */
        /* <DEDUP_REMOVED lines=17> */
[----:B------:R-:W-:Y:S01]  /*3100*/  FSEL R14, R88, -INF , !P2 ;  /* 0xff800000580e7808 */ /* 0x000fe20005000000 */
[----:B------:R-:W-:Y:S01]  /*3110*/  VIADD R6, R4, 0x98 ;  /* 0x0000009804067836 */ /* 0x000fe20000000000 */
[----:B------:R-:W-:-:S02]  /*3120*/  FSEL R90, R90, -INF , !P2 ;  /* 0xff8000005a5a7808 */ /* 0x000fc40005000000 */
[----:B------:R-:W-:Y:S01]  /*3130*/  ISETP.GE.AND P2, PT, R4, UR6, PT ;  /* 0x0000000604007c0c */ /* 0x000fe2000bf46270 */
[----:B------:R-:W-:Y:S01]  /*3140*/  ULDC UR6, c[0x0][0x28c] ;  /* 0x0000a30000067ab9 */ /* 0x000fe20000000800 */
[----:B------:R-:W-:Y:S02]  /*3150*/  FSEL R16, R89, -INF , !P4 ;  /* 0xff80000059107808 */ /* 0x000fe40006000000 */
[----:B------:R-:W-:Y:S02]  /*3160*/  FSEL R54, R26, -INF , !P2 ;  /* 0xff8000001a367808 */ /* 0x000fe40005000000 */
[----:B------:R-:W-:Y:S02]  /*3170*/  FSEL R91, R91, -INF , !P4 ;  /* 0xff8000005b5b7808 */ /* 0x000fe40006000000 */
[----:B------:R-:W-:Y:S01]  /*3180*/  ISETP.GE.AND P4, PT, R6, UR8, PT ;  /* 0x0000000806007c0c */ /* 0x000fe2000bf86270 */
[----:B------:R-:W-:Y:S01]  /*3190*/  ULDC UR8, c[0x0][0x28c] ;  /* 0x0000a30000087ab9 */ /* 0x000fe20000000800 */
[----:B------:R-:W-:-:S02]  /*31a0*/  IADD3 R6, R4, 0x99, RZ ;  /* 0x0000009904067810 */ /* 0x000fc40007ffe0ff */
[----:B------:R-:W-:Y:S02]  /*31b0*/  FMNMX R7, R54, R27, !PT ;  /* 0x0000001b36077209 */ /* 0x000fe40007800000 */
[----:B------:R-:W-:Y:S02]  /*31c0*/  FSEL R92, R92, -INF , !P1 ;  /* 0xff8000005c5c7808 */ /* 0x000fe40004800000 */
[----:B------:R-:W-:Y:S02]  /*31d0*/  FSEL R26, R94, -INF , !P1 ;  /* 0xff8000005e1a7808 */ /* 0x000fe40004800000 */
[----:B------:R-:W-:Y:S01]  /*31e0*/  ISETP.GE.AND P1, PT, R6, UR6, PT ;  /* 0x0000000606007c0c */ /* 0x000fe2000bf26270 */
[----:B------:R-:W-:Y:S01]  /*31f0*/  ULDC UR6, c[0x0][0x28c] ;  /* 0x0000a30000067ab9 */ /* 0x000fe20000000800 */
[----:B------:R-:W-:Y:S02]  /*3200*/  FMNMX R6, R12, R7, !PT ;  /* 0x000000070c067209 */ /* 0x000fe40007800000 */
[----:B------:R-:W-:-:S02]  /*3210*/  FSEL R50, R93, -INF , !P6 ;  /* 0xff8000005d327808 */ /* 0x000fc40007000000 */
[----:B------:R-:W-:Y:S02]  /*3220*/  FMNMX R6, R31, R6, !PT ;  /* 0x000000061f067209 */ /* 0x000fe40007800000 */
[----:B------:R-:W-:Y:S02]  /*3230*/  FSEL R73, R95, -INF , !P6 ;  /* 0xff8000005f497808 */ /* 0x000fe40007000000 */
[----:B------:R-:W-:Y:S02]  /*3240*/  FMNMX R6, R15, R6, !PT ;  /* 0x000000060f067209 */ /* 0x000fe40007800000 */
[----:B------:R-:W-:Y:S02]  /*3250*/  IADD3 R7, R4, 0xa1, RZ ;  /* 0x000000a104077810 */ /* 0x000fe40007ffe0ff */
[----:B------:R-:W-:Y:S01]  /*3260*/  ISETP.GE.AND P6, PT, R19, UR6, PT ;  /* 0x0000000613007c0c */ /* 0x000fe2000bfc6270 */
[----:B------:R-:W-:Y:S01]  /*3270*/  ULDC UR6, c[0x0][0x28c] ;  /* 0x0000a30000067ab9 */ /* 0x000fe20000000800 */
[----:B------:R-:W-:Y:S01]  /*3280*/  FSEL R24, R24, -INF , !P2 ;  /* 0xff80000018187808 */ /* 0x000fe20005000000 */
[----:B------:R-:W-:Y:S01]  /*3290*/  VIADD R19, R4, 0xa8 ;  /* 0x000000a804137836 */ /* 0x000fe20000000000 */
[----:B------:R-:W-:-:S02]  /*32a0*/  FMNMX R6, R35, R6, !PT ;  /* 0x0000000623067209 */ /* 0x000fc40007800000 */
[----:B------:R-:W-:Y:S02]  /*32b0*/  FSEL R62, R96, -INF , !P5 ;  /* 0xff800000603e7808 */ /* 0x000fe40006800000 */
[----:B------:R-:W-:Y:S02]  /*32c0*/  FSEL R98, R98, -INF , !P5 ;  /* 0xff80000062627808 */ /* 0x000fe40006800000 */
[----:B------:R-:W-:Y:S01]  /*32d0*/  ISETP.GE.AND P5, PT, R7, UR6, PT ;  /* 0x0000000607007c0c */ /* 0x000fe2000bfa6270 */
[----:B------:R-:W-:Y:S01]  /*32e0*/  ULDC UR6, c[0x0][0x28c] ;  /* 0x0000a30000067ab9 */ /* 0x000fe20000000800 */
[----:B------:R-:W-:Y:S02]  /*32f0*/  FMNMX R7, R24, R25, !PT ;  /* 0x0000001918077209 */ /* 0x000fe40007800000 */
[----:B------:R-:W-:Y:S02]  /*3300*/  FMNMX R20, R17, R6, !PT ;  /* 0x0000000611147209 */ /* 0x000fe40007800000 */
[----:B------:R-:W-:Y:S01]  /*3310*/  ISETP.GE.AND P2, PT, R19, UR8, PT ;  /* 0x0000000813007c0c */ /* 0x000fe2000bf46270 */
[----:B------:R-:W-:Y:S01]  /*3320*/  ULDC UR8, c[0x0][0x604] ;  /* 0x0001810000087ab9 */ /* 0x000fe20000000800 */
[----:B------:R-:W-:-:S02]  /*3330*/  FMNMX R6, R28, R7, !PT ;  /* 0x000000071c067209 */ /* 0x000fc40007800000 */
[----:B------:R-:W-:Y:S02]  /*3340*/  FMNMX R19, R39, R20, !PT ;  /* 0x0000001427137209 */ /* 0x000fe40007800000 */
[----:B------:R-:W-:Y:S02]  /*3350*/  FMNMX R7, R29, R6, !PT ;  /* 0x000000061d077209 */ /* 0x000fe40007800000 */
[----:B------:R-:W-:Y:S02]  /*3360*/  FMNMX R20, R18, R19, !PT ;  /* 0x0000001312147209 */ /* 0x000fe40007800000 */
[----:B------:R-:W-:Y:S02]  /*3370*/  FMNMX R6, R32, R7, !PT ;  /* 0x0000000720067209 */ /* 0x000fe40007800000 */
[----:B------:R-:W-:Y:S02]  /*3380*/  FMNMX R19, R43, R20, !PT ;  /* 0x000000142b137209 */ /* 0x000fe40007800000 */
        /* <DEDUP_REMOVED lines=12> */
[----:B------:R-:W-:-:S02]  /*3450*/  FSEL R97, R97, -INF , !P3 ;  /* 0xff80000061617808 */ /* 0x000fc40005800000 */
[----:B------:R-:W-:Y:S02]  /*3460*/  FSEL R99, R99, -INF , !P3 ;  /* 0xff80000063637808 */ /* 0x000fe40005800000 */
[----:B------:R-:W-:Y:S02]  /*3470*/  FMNMX R7, R45, R6, !PT ;  /* 0x000000062d077209 */ /* 0x000fe40007800000 */
[----:B------:R-:W-:Y:S01]  /*3480*/  ISETP.GE.AND P3, PT, R21, UR6, PT ;  /* 0x0000000615007c0c */ /* 0x000fe2000bf66270 */
[----:B------:R-:W-:Y:S01]  /*3490*/  VIADD R21, R4, 0xb0 ;  /* 0x000000b004157836 */ /* 0x000fe20000000000 */
[----:B------:R-:W-:Y:S01]  /*34a0*/  FMNMX R20, R58, R19, !PT ;  /* 0x000000133a147209 */ /* 0x000fe20007800000 */
[----:B------:R-:W-:Y:S01]  /*34b0*/  ULDC UR6, c[0x0][0x28c] ;  /* 0x0000a30000067ab9 */ /* 0x000fe20000000800 */
[----:B------:R-:W-:Y:S02]  /*34c0*/  FMNMX R6, R48, R7, !PT ;  /* 0x0000000730067209 */ /* 0x000fe40007800000 */
[----:B------:R-:W-:-:S02]  /*34d0*/  FMNMX R19, R57, R20, !PT ;  /* 0x0000001439137209 */ /* 0x000fc40007800000 */
[----:B------:R-:W-:Y:S02]  /*34e0*/  FSEL R100, R100, -INF , !P4 ;  /* 0xff80000064647808 */ /* 0x000fe40006000000 */
[----:B------:R-:W-:Y:S02]  /*34f0*/  FSEL R76, R102, -INF , !P4 ;  /* 0xff800000664c7808 */ /* 0x000fe40006000000 */
[----:B------:R-:W-:Y:S01]  /*3500*/  ISETP.GE.AND P4, PT, R21, UR6, PT ;  /* 0x0000000615007c0c */ /* 0x000fe2000bf86270 */
[----:B------:R-:W-:Y:S01]  /*3510*/  ULDC UR6, c[0x0][0x28c] ;  /* 0x0000a30000067ab9 */ /* 0x000fe20000000800 */
[----:B------:R-:W-:Y:S02]  /*3520*/  IADD3 R21, R4, 0xb1, RZ ;  /* 0x000000b104157810 */ /* 0x000fe40007ffe0ff */
[----:B------:R-:W-:Y:S02]  /*3530*/  FMNMX R7, R49, R6, !PT ;  /* 0x0000000631077209 */ /* 0x000fe40007800000 */
[----:B------:R-:W-:-:S02]  /*3540*/  FMNMX R20, R154, R19, !PT ;  /* 0x000000139a147209 */ /* 0x000fc40007800000 */
[----:B------:R-:W-:Y:S02]  /*3550*/  FSEL R59, R101, -INF , !P1 ;  /* 0xff800000653b7808 */ /* 0x000fe40004800000 */
[----:B------:R-:W-:Y:S02]  /*3560*/  FSEL R80, R103, -INF , !P1 ;  /* 0xff80000067507808 */ /* 0x000fe40004800000 */
[----:B------:R-:W-:Y:S01]  /*3570*/  ISETP.GE.AND P1, PT, R21, UR6, PT ;  /* 0x0000000615007c0c */ /* 0x000fe2000bf26270 */
[----:B------:R-:W-:Y:S01]  /*3580*/  VIADD R21, R4, 0xb8 ;  /* 0x000000b804157836 */ /* 0x000fe20000000000 */
[----:B------:R-:W-:Y:S01]  /*3590*/  FMNMX R6, R34, R7, !PT ;  /* 0x0000000722067209 */ /* 0x000fe20007800000 */
[----:B------:R-:W-:Y:S01]  /*35a0*/  ULDC UR6, c[0x0][0x28c] ;  /* 0x0000a30000067ab9 */ /* 0x000fe20000000800 */
[----:B------:R-:W-:Y:S02]  /*35b0*/  FMNMX R19, R63, R20, !PT ;  /* 0x000000143f137209 */ /* 0x000fe40007800000 */
[----:B------:R-:W-:-:S02]  /*35c0*/  FMNMX R7, R53, R6, !PT ;  /* 0x0000000635077209 */ /* 0x000fc40007800000 */
[----:B------:R-:W-:Y:S01]  /*35d0*/  FSEL R22, R104, -INF , !P6 ;  /* 0xff80000068167808 */ /* 0x000fe20007000000 */
[----:B------:R-:W-:Y:S01]  /*35e0*/  VIADD R104, R4, 0xf8 ;  /* 0x000000f804687836 */ /* 0x000fe20000000000 */
[----:B------:R-:W-:Y:S02]  /*35f0*/  FSEL R106, R106, -INF , !P6 ;  /* 0xff8000006a6a7808 */ /* 0x000fe40007000000 */
[----:B------:R-:W-:Y:S02]  /*3600*/  IADD3 R81, R4, 0xb9, RZ ;  /* 0x000000b904517810 */ /* 0x000fe40007ffe0ff */
[----:B------:R-:W-:Y:S02]  /*3610*/  FMNMX R6, R66, R19, !PT ;  /* 0x0000001342067209 */ /* 0x000fe40007800000 */
[----:B------:R-:W-:Y:S01]  /*3620*/  ISETP.GE.AND P6, PT, R21, UR6, PT ;  /* 0x0000000615007c0c */ /* 0x000fe2000bfc6270 */
[----:B------:R-:W-:Y:S01]  /*3630*/  ULDC UR6, c[0x0][0x28c] ;  /* 0x0000a30000067ab9 */ /* 0x000fe20000000800 */
[----:B------:R-:W-:-:S02]  /*3640*/  FSEL R21, R105, -INF , !P5 ;  /* 0xff80000069157808 */ /* 0x000fc40006800000 */
[----:B------:R-:W-:Y:S02]  /*3650*/  FSEL R107, R107, -INF , !P5 ;  /* 0xff8000006b6b7808 */ /* 0x000fe40006800000 */
[----:B------:R-:W-:Y:S02]  /*3660*/  FMNMX R7, R56, R7, !PT ;  /* 0x0000000738077209 */ /* 0x000fe40007800000 */
[----:B------:R-:W-:Y:S01]  /*3670*/  ISETP.GE.AND P5, PT, R81, UR6, PT ;  /* 0x0000000651007c0c */ /* 0x000fe2000bfa6270 */
[----:B------:R-:W-:Y:S01]  /*3680*/  ULDC UR6, c[0x0][0x28c] ;  /* 0x0000a30000067ab9 */ /* 0x000fe20000000800 */
[----:B------:R-:W-:Y:S02]  /*3690*/  FMNMX R19, R67, R6, !PT ;  /* 0x0000000643137209 */ /* 0x000fe40007800000 */
[----:B------:R-:W-:Y:S02]  /*36a0*/  FSEL R20, R108, -INF , !P2 ;  /* 0xff8000006c147808 */ /* 0x000fe40005000000 */
[----:B------:R-:W-:-:S02]  /*36b0*/  FSEL R81, R110, -INF , !P2 ;  /* 0xff8000006e517808 */ /* 0x000fc40005000000 */
[----:B------:R-:W-:Y:S01]  /*36c0*/  ISETP.GE.AND P2, PT, R82, UR6, PT ;  /* 0x0000000652007c0c */ /* 0x000fe2000bf46270 */
[----:B------:R-:W-:Y:S01]  /*36d0*/  ULDC UR6, c[0x0][0x28c] ;  /* 0x0000a30000067ab9 */ /* 0x000fe20000000800 */
        /* <DEDUP_REMOVED lines=19> */
[----:B------:R-:W-:Y:S02]  /*3810*/  IADD3 R84, R4, 0xc1, RZ ;  /* 0x000000c104547810 */ /* 0x000fe40007ffe0ff */
[----:B------:R-:W-:Y:S02]  /*3820*/  FMNMX R7, R87, R82, !PT ;  /* 0x0000005257077209 */ /* 0x000fe40007800000 */
[----:B------:R-:W-:Y:S02]  /*3830*/  FSEL R19, R109, -INF , !P3 ;  /* 0xff8000006d137808 */ /* 0x000fe40005800000 */
[----:B------:R-:W-:-:S02]  /*3840*/  FSEL R85, R111, -INF , !P3 ;  /* 0xff8000006f557808 */ /* 0x000fc40005800000 */
[----:B------:R-:W-:Y:S02]  /*3850*/  FMNMX R6, R77, R6, !PT ;  /* 0x000000064d067209 */ /* 0x000fe40007800000 */
[----:B------:R-:W-:Y:S01]  /*3860*/  ISETP.GE.AND P3, PT, R84, UR6, PT ;  /* 0x0000000654007c0c */ /* 0x000fe2000bf66270 */
[----:B------:R-:W-:Y:S01]  /*3870*/  VIADD R84, R4, 0xc8 ;  /* 0x000000c804547836 */ /* 0x000fe20000000000 */
[----:B------:R-:W-:Y:S01]  /*3880*/  FMNMX R82, R90, R7, !PT ;  /* 0x000000075a527209 */ /* 0x000fe20007800000 */
[----:B------:R-:W-:Y:S01]  /*3890*/  ULDC UR6, c[0x0][0x28c] ;  /* 0x0000a30000067ab9 */ /* 0x000fe20000000800 */
[----:B------:R-:W-:Y:S02]  /*38a0*/  FMNMX R7, R79, R6, !PT ;  /* 0x000000064f077209 */ /* 0x000fe40007800000 */
[----:B------:R-:W-:Y:S02]  /*38b0*/  FMNMX R83, R91, R82, !PT ;  /* 0x000000525b537209 */ /* 0x000fe40007800000 */
[----:B------:R-:W-:-:S02]  /*38c0*/  FSEL R112, R112, -INF , !P4 ;  /* 0xff80000070707808 */ /* 0x000fc40006000000 */
[----:B------:R-:W-:Y:S02]  /*38d0*/  FSEL R114, R114, -INF , !P4 ;  /* 0xff80000072727808 */ /* 0x000fe40006000000 */
[----:B------:R-:W-:Y:S01]  /*38e0*/  ISETP.GE.AND P4, PT, R84, UR6, PT ;  /* 0x0000000654007c0c */ /* 0x000fe2000bf86270 */
[----:B------:R-:W-:Y:S01]  /*38f0*/  ULDC UR6, c[0x0][0x28c] ;  /* 0x0000a30000067ab9 */ /* 0x000fe20000000800 */
[----:B------:R-:W-:Y:S02]  /*3900*/  IADD3 R84, R4, 0xc9, RZ ;  /* 0x000000c904547810 */ /* 0x000fe40007ffe0ff */
[----:B------:R-:W-:Y:S02]  /*3910*/  FMNMX R7, R78, R7, !PT ;  /* 0x000000074e077209 */ /* 0x000fe40007800000 */
[----:B------:R-:W-:Y:S02]  /*3920*/  FMNMX R82, R26, R83, !PT ;  /* 0x000000531a527209 */ /* 0x000fe40007800000 */
[----:B------:R-:W-:-:S02]  /*3930*/  FSEL R113, R113, -INF , !P1 ;  /* 0xff80000071717808 */ /* 0x000fc40004800000 */
[----:B------:R-:W-:Y:S02]  /*3940*/  FSEL R115, R115, -INF , !P1 ;  /* 0xff80000073737808 */ /* 0x000fe40004800000 */
        /* <DEDUP_REMOVED lines=8> */
[----:B------:R-:W-:Y:S02]  /*39d0*/  FMNMX R6, R98, R83, !PT ;  /* 0x0000005362067209 */ /* 0x000fe40007800000 */
[----:B------:R-:W-:Y:S01]  /*39e0*/  ISETP.GE.AND P6, PT, R84, UR6, PT ;  /* 0x0000000654007c0c */ /* 0x000fe2000bfc6270 */
[----:B------:R-:W-:Y:S01]  /*39f0*/  ULDC UR6, c[0x0][0x28c] ;  /* 0x0000a30000067ab9 */ /* 0x000fe20000000800 */
[----:B------:R-:W-:Y:S02]  /*3a00*/  IADD3 R84, R4, 0xd1, RZ ;  /* 0x000000d104547810 */ /* 0x000fe40007ffe0ff */
[----:B------:R-:W-:Y:S02]  /*3a10*/  FMNMX R7, R14, R7, !PT ;  /* 0x000000070e077209 */ /* 0x000fe40007800000 */
[----:B------:R-:W-:Y:S01]  /*3a20*/  FMNMX R83, R99, R6, !PT ;  /* 0x0000000663537209 */ /* 0x000fe20007800000 */
[----:B------:R-:W-:Y:S01]  /*3a30*/  VIADD R6, R4, 0xe0 ;  /* 0x000000e004067836 */ /* 0x000fe20000000000 */
[----:B------:R-:W-:-:S02]  /*3a40*/  FSEL R117, R117, -INF , !P5 ;  /* 0xff80000075757808 */ /* 0x000fc40006800000 */
[----:B------:R-:W-:Y:S02]  /*3a50*/  FSEL R119, R119, -INF , !P5 ;  /* 0xff80000077777808 */ /* 0x000fe40006800000 */
[----:B------:R-:W-:Y:S01]  /*3a60*/  ISETP.GE.AND P5, PT, R84, UR6, PT ;  /* 0x0000000654007c0c */ /* 0x000fe2000bfa6270 */
[----:B------:R-:W-:Y:S01]  /*3a70*/  VIADD R84, R4, 0xd8 ;  /* 0x000000d804547836 */ /* 0x000fe20000000000 */
[----:B------:R-:W-:Y:S01]  /*3a80*/  FMNMX R7, R16, R7, !PT ;  /* 0x0000000710077209 */ /* 0x000fe20007800000 */
[----:B------:R-:W-:Y:S01]  /*3a90*/  ULDC UR6, c[0x0][0x28c] ;  /* 0x0000a30000067ab9 */ /* 0x000fe20000000800 */
[----:B------:R-:W-:Y:S02]  /*3aa0*/  FMNMX R83, R76, R83, !PT ;  /* 0x000000534c537209 */ /* 0x000fe40007800000 */
[----:B------:R-:W-:Y:S02]  /*3ab0*/  FSEL R120, R120, -INF , !P2 ;  /* 0xff80000078787808 */ /* 0x000fe40005000000 */
[----:B------:R-:W-:-:S02]  /*3ac0*/  FSEL R122, R122, -INF , !P2 ;  /* 0xff8000007a7a7808 */ /* 0x000fc40005000000 */
[----:B------:R-:W-:Y:S02]  /*3ad0*/  IADD3 R82, R4, 0xd9, RZ ;  /* 0x000000d904527810 */ /* 0x000fe40007ffe0ff */
        /* <DEDUP_REMOVED lines=10> */
[----:B------:R-:W-:Y:S02]  /*3b80*/  FSEL R83, R124, -INF , !P4 ;  /* 0xff8000007c537808 */ /* 0x000fe40006000000 */
[----:B------:R-:W-:Y:S02]  /*3b90*/  FSEL R126, R126, -INF , !P4 ;  /* 0xff8000007e7e7808 */ /* 0x000fe40006000000 */
        /* <DEDUP_REMOVED lines=16> */
[----:B------:R-:W-:Y:S02]  /*3ca0*/  IADD3 R93, R4, 0xe1, RZ ;  /* 0x000000e1045d7810 */ /* 0x000fe40007ffe0ff */
[----:B------:R-:W-:Y:S02]  /*3cb0*/  FMNMX R7, R19, R6, !PT ;  /* 0x0000000613077209 */ /* 0x000fe40007800000 */
[----:B------:R-:W-:Y:S02]  /*3cc0*/  FMNMX R94, R122, R89, !PT ;  /* 0x000000597a5e7209 */ /* 0x000fe40007800000 */
[----:B------:R-:W-:Y:S02]  /*3cd0*/  FSEL R82, R125, -INF , !P1 ;  /* 0xff8000007d527808 */ /* 0x000fe40004800000 */
[----:B------:R-:W-:-:S02]  /*3ce0*/  FSEL R127, R127, -INF , !P1 ;  /* 0xff8000007f7f7808 */ /* 0x000fc40004800000 */
[----:B------:R-:W-:Y:S01]  /*3cf0*/  ISETP.GE.AND P1, PT, R93, UR6, PT ;  /* 0x000000065d007c0c */ /* 0x000fe2000bf26270 */
[----:B------:R-:W-:Y:S01]  /*3d00*/  VIADD R93, R4, 0xe8 ;  /* 0x000000e8045d7836 */ /* 0x000fe20000000000 */
[----:B------:R-:W-:Y:S01]  /*3d10*/  FMNMX R6, R112, R7, !PT ;  /* 0x0000000770067209 */ /* 0x000fe20007800000 */
[----:B------:R-:W-:Y:S01]  /*3d20*/  ULDC UR6, c[0x0][0x28c] ;  /* 0x0000a30000067ab9 */ /* 0x000fe20000000800 */
[----:B------:R-:W-:Y:S02]  /*3d30*/  FMNMX R89, R123, R94, !PT ;  /* 0x0000005e7b597209 */ /* 0x000fe40007800000 */
[----:B------:R-:W-:Y:S02]  /*3d40*/  FMNMX R7, R113, R6, !PT ;  /* 0x0000000671077209 */ /* 0x000fe40007800000 */
[----:B------:R-:W-:Y:S02]  /*3d50*/  FSEL R96, R128, -INF , !P6 ;  /* 0xff80000080607808 */ /* 0x000fe40007000000 */
[----:B------:R-:W-:-:S02]  /*3d60*/  FSEL R88, R130, -INF , !P6 ;  /* 0xff80000082587808 */ /* 0x000fc40007000000 */
[----:B------:R-:W-:Y:S01]  /*3d70*/  FMNMX R102, R126, R89, !PT ;  /* 0x000000597e667209 */ /* 0x000fe20007800000 */
[----:B------:R-:W3:Y:S01]  /*3d80*/  LDC R130, c[0x0][0x28c] ;  /* 0x0000a300ff827b82 */ /* 0x000ee20000000800 */
        /* <DEDUP_REMOVED lines=26> */
[----:B------:R-:W-:Y:S02]  /*3f30*/  FSEL R138, R138, -INF , !P4 ;  /* 0xff8000008a8a7808 */ /* 0x000fe40006000000 */
[----:B------:R-:W-:-:S02]  /*3f40*/  FMNMX R103, R89, R102, !PT ;  /* 0x0000006659677209 */ /* 0x000fc40007800000 */
[----:B------:R-:W-:Y:S02]  /*3f50*/  FMNMX R7, R82, R7, !PT ;  /* 0x0000000752077209 */ /* 0x000fe40007800000 */
[----:B------:R-:W-:Y:S02]  /*3f60*/  FSEL R101, R139, -INF , !P1 ;  /* 0xff8000008b657808 */ /* 0x000fe40004800000 */
        /* <DEDUP_REMOVED lines=10> */
[----:B------:R-:W-:Y:S02]  /*4010*/  IADD3 R7, R4, 0xf9, RZ ;  /* 0x000000f904077810 */ /* 0x000fe40007ffe0ff */
[----:B------:R-:W-:Y:S02]  /*4020*/  FSEL R105, R136, -INF , !P4 ;  /* 0xff80000088697808 */ /* 0x000fe40006000000 */
[----:B------:R-:W-:Y:S02]  /*4030*/  FMNMX R6, R93, R6, !PT ;  /* 0x000000065d067209 */ /* 0x000fe40007800000 */
[----:B------:R-:W-:Y:S01]  /*4040*/  ISETP.GE.AND P4, PT, R104, UR6, PT ;  /* 0x0000000668007c0c */ /* 0x000fe2000bf86270 */
[----:B------:R-:W-:Y:S01]  /*4050*/  ULDC UR6, c[0x0][0x604] ;  /* 0x0001810000067ab9 */ /* 0x000fe20000000800 */
[----:B------:R-:W-:Y:S02]  /*4060*/  FSEL R147, R147, -INF , !P3 ;  /* 0xff80000093937808 */ /* 0x000fe40005800000 */
[----:B------:R-:W-:-:S02]  /*4070*/  FMNMX R102, R125, R102, !PT ;  /* 0x000000667d667209 */ /* 0x000fc40007800000 */
[----:B------:R-:W-:Y:S02]  /*4080*/  FSEL R104, R137, -INF , !P1 ;  /* 0xff80000089687808 */ /* 0x000fe40004800000 */
[----:B---3--:R-:W-:Y:S02]  /*4090*/  ISETP.GE.AND P1, PT, R7, R130, PT ;  /* 0x000000820700720c */ /* 0x008fe40003f26270 */
[----:B------:R-:W-:Y:S02]  /*40a0*/  FMNMX R7, R105, R6, !PT ;  /* 0x0000000669077209 */ /* 0x000fe40007800000 */
[----:B------:R-:W-:Y:S02]  /*40b0*/  FSEL R128, R150, -INF , !P4 ;  /* 0xff80000096807808 */ /* 0x000fe40006000000 */
[----:B------:R-:W-:Y:S02]  /*40c0*/  FMNMX R109, R147, R102, !PT ;  /* 0x00000066936d7209 */ /* 0x000fe40007800000 */
[----:B------:R-:W-:-:S02]  /*40d0*/  FSEL R103, R140, -INF , !P6 ;  /* 0xff8000008c677808 */ /* 0x000fc40007000000 */
[----:B------:R-:W-:Y:S02]  /*40e0*/  FMNMX R6, R104, R7, !PT ;  /* 0x0000000768067209 */ /* 0x000fe40007800000 */
[----:B------:R-:W-:Y:S02]  /*40f0*/  FSEL R151, R151, -INF , !P1 ;  /* 0xff80000097977808 */ /* 0x000fe40004800000 */
[----:B------:R-:W-:Y:S02]  /*4100*/  FMNMX R108, R128, R109, !PT ;  /* 0x0000006d806c7209 */ /* 0x000fe40007800000 */
[----:B------:R-:W-:Y:S02]  /*4110*/  FSEL R102, R141, -INF , !P5 ;  /* 0xff8000008d667808 */ /* 0x000fe40006800000 */
[----:B------:R-:W-:Y:S02]  /*4120*/  FMNMX R7, R103, R6, !PT ;  /* 0x0000000667077209 */ /* 0x000fe40007800000 */
[----:B------:R-:W-:-:S02]  /*4130*/  FMNMX R129, R151, R108, !PT ;  /* 0x0000006c97817209 */ /* 0x000fc40007800000 */
[----:B------:R-:W-:Y:S02]  /*4140*/  FSEL R111, R144, -INF , !P2 ;  /* 0xff800000906f7808 */ /* 0x000fe40005000000 */
[----:B------:R-:W-:Y:S01]  /*4150*/  FMNMX R6, R102, R7, !PT ;  /* 0x0000000766067209 */ /* 0x000fe20007800000 */
[----:B------:R-:W3:Y:S01]  /*4160*/  SHFL.BFLY PT, R132, R129, 0x1, 0x1f ;  /* 0x0c201f0081847f89 */ /* 0x000ee200000e0000 */
[----:B------:R-:W-:Y:S02]  /*4170*/  FSEL R110, R145, -INF , !P3 ;  /* 0xff800000916e7808 */ /* 0x000fe40005800000 */
[----:B------:R-:W-:Y:S02]  /*4180*/  FMNMX R7, R111, R6, !PT ;  /* 0x000000066f077209 */ /* 0x000fe40007800000 */
[----:B------:R-:W-:Y:S02]  /*4190*/  FSEL R109, R148, -INF , !P4 ;  /* 0xff800000946d7808 */ /* 0x000fe40006000000 */
[----:B------:R-:W-:-:S02]  /*41a0*/  FMNMX R6, R110, R7, !PT ;  /* 0x000000076e067209 */ /* 0x000fc40007800000 */
[----:B------:R-:W-:Y:S02]  /*41b0*/  FSEL R108, R149, -INF , !P1 ;  /* 0xff800000956c7808 */ /* 0x000fe40004800000 */
[----:B------:R-:W-:-:S04]  /*41c0*/  FMNMX R7, R109, R6, !PT ;  /* 0x000000066d077209 */ /* 0x000fc80007800000 */
[----:B------:R-:W-:-:S05]  /*41d0*/  FMNMX R7, R108, R7, !PT ;  /* 0x000000076c077209 */ /* 0x000fca0007800000 */
[----:B------:R-:W4:Y:S01]  /*41e0*/  SHFL.BFLY PT, R6, R7, 0x1, 0x1f ;  /* 0x0c201f0007067f89 */ /* 0x000f2200000e0000 */
[----:B---3--:R-:W-:-:S05]  /*41f0*/  FMNMX R133, R129, R132, !PT ;  /* 0x0000008481857209 */ /* 0x008fca0007800000 */
[----:B------:R-:W3:Y:S01]  /*4200*/  SHFL.BFLY PT, R132, R133, 0x2, 0x1f ;  /* 0x0c401f0085847f89 */ /* 0x000ee200000e0000 */
[----:B----4-:R-:W-:-:S05]  /*4210*/  FMNMX R129, R7, R6, !PT ;  /* 0x0000000607817209 */ /* 0x010fca0007800000 */
[----:B------:R-:W4:Y:S01]  /*4220*/  SHFL.BFLY PT, R136, R129, 0x2, 0x1f ;  /* 0x0c401f0081887f89 */ /* 0x000f2200000e0000 */
[----:B---3--:R-:W-:-:S04]  /*4230*/  FMNMX R6, R133, R132, !PT ;  /* 0x0000008485067209 */ /* 0x008fc80007800000 */
[----:B------:R-:W-:-:S04]  /*4240*/  FSETP.NEU.AND P1, PT, R6, -INF , PT ;  /* 0xff8000000600780b */ /* 0x000fc80003f2d000 */
[----:B------:R-:W-:-:S05]  /*4250*/  FSEL R132, R6, RZ, P1 ;  /* 0x000000ff06847208 */ /* 0x000fca0000800000 */
[----:B------:R-:W-:Y:S01]  /*4260*/  FMUL R132, R132, UR6 ;  /* 0x0000000684847c20 */ /* 0x000fe20008400000 */
[----:B------:R-:W-:-:S03]  /*4270*/  ULDC UR6, c[0x0][0x604] ;  /* 0x0001810000067ab9 */ /* 0x000fc60000000800 */
[--C-:B------:R-:W-:Y:S01]  /*4280*/  FFMA R54, R54, UR6, -R132.reuse ;  /* 0x0000000636367c23 */ /* 0x100fe20008000884 */
[----:B------:R-:W-:Y:S01]  /*4290*/  ULDC UR6, c[0x0][0x604] ;  /* 0x0001810000067ab9 */ /* 0x000fe20000000800 */
[--C-:B------:R-:W-:Y:S01]  /*42a0*/  FFMA R31, R31, UR9, -R132.reuse ;  /* 0x000000091f1f7c23 */ /* 0x100fe20008000884 */
[----:B----4-:R-:W-:Y:S01]  /*42b0*/  FMNMX R7, R129, R136, !PT ;  /* 0x0000008881077209 */ /* 0x010fe20007800000 */
[--C-:B------:R-:W-:Y:S01]  /*42c0*/  FFMA R27, R27, UR6, -R132.reuse ;  /* 0x000000061b1b7c23 */ /* 0x100fe20008000884 */
[--C-:B------:R-:W-:Y:S01]  /*42d0*/  FFMA R129, R12, UR8, -R132.reuse ;  /* 0x000000080c817c23 */ /* 0x100fe20008000884 */
[----:B------:R-:W-:Y:S01]  /*42e0*/  FSETP.GEU.AND P1, PT, R54, -126, PT ;  /* 0xc2fc00003600780b */ /* 0x000fe20003f2e000 */
[----:B------:R-:W-:Y:S01]  /*42f0*/  ULDC UR6, c[0x0][0x604] ;  /* 0x0001810000067ab9 */ /* 0x000fe20000000800 */
[----:B------:R-:W-:Y:S01]  /*4300*/  FSETP.GEU.AND P4, PT, R31, -126, PT ;  /* 0xc2fc00001f00780b */ /* 0x000fe20003f8e000 */
[--C-:B------:R-:W-:Y:S01]  /*4310*/  FFMA R15, R15, UR6, -R132.reuse ;  /* 0x000000060f0f7c23 */ /* 0x100fe20008000884 */
[----:B------:R-:W-:Y:S01]  /*4320*/  FSETP.GEU.AND P2, PT, R27, -126, PT ;  /* 0xc2fc00001b00780b */ /* 0x000fe20003f4e000 */
[--C-:B------:R-:W-:Y:S01]  /*4330*/  FFMA R35, R35, UR24, -R132.reuse ;  /* 0x0000001823237c23 */ /* 0x100fe20008000884 */
[----:B------:R-:W-:Y:S01]  /*4340*/  FSETP.GEU.AND P3, PT, R129, -126, PT ;  /* 0xc2fc00008100780b */ /* 0x000fe20003f6e000 */
[--C-:B------:R-:W-:Y:S01]  /*4350*/  FFMA R17, R17, UR23, -R132.reuse ;  /* 0x0000001711117c23 */ /* 0x100fe20008000884 */
[----:B------:R-:W-:Y:S01]  /*4360*/  FSETP.GEU.AND P6, PT, R15, -126, PT ;  /* 0xc2fc00000f00780b */ /* 0x000fe20003fce000 */
[--C-:B------:R-:W-:Y:S01]  /*4370*/  FFMA R39, R39, UR22, -R132.reuse ;  /* 0x0000001627277c23 */ /* 0x100fe20008000884 */
[----:B------:R-:W-:Y:S01]  /*4380*/  FSETP.NEU.AND P5, PT, R7, -INF , PT ;  /* 0xff8000000700780b */ /* 0x000fe20003fad000 */
[--C-:B------:R-:W-:Y:S01]  /*4390*/  FFMA R18, R18, UR21, -R132.reuse ;  /* 0x0000001512127c23 */ /* 0x100fe20008000884 */
[--C-:B------:R-:W-:Y:S01]  /*43a0*/  FFMA R43, R43, UR20, -R132.reuse ;  /* 0x000000142b2b7c23 */ /* 0x100fe20008000884 */
[----:B------:R-:W-:Y:S01]  /*43b0*/  @!P1 FMUL R54, R54, 0.5 ;  /* 0x3f00000036369820 */ /* 0x000fe20000400000 */
[----:B------:R-:W-:Y:S01]  /*43c0*/  FSEL R12, R7, RZ, P5 ;  /* 0x000000ff070c7208 */ /* 0x000fe20002800000 */
[----:B------:R-:W-:Y:S01]  /*43d0*/  @!P4 FMUL R31, R31, 0.5 ;  /* 0x3f0000001f1fc820 */ /* 0x000fe20000400000 */
[----:B------:R-:W-:Y:S01]  /*43e0*/  FSETP.GEU.AND P5, PT, R35, -126, PT ;  /* 0xc2fc00002300780b */ /* 0x000fe20003fae000 */
[----:B------:R-:W-:Y:S01]  /*43f0*/  @!P2 FMUL R27, R27, 0.5 ;  /* 0x3f0000001b1ba820 */ /* 0x000fe20000400000 */
[----:B------:R-:W3:Y:S01]  /*4400*/  MUFU.EX2 R142, R54 ;  /* 0x00000036008e7308 */ /* 0x000ee20000000800 */
[----:B------:R-:W-:Y:S01]  /*4410*/  @!P3 FMUL R129, R129, 0.5 ;  /* 0x3f0000008181b820 */ /* 0x000fe20000400000 */
[--C-:B------:R-:W-:Y:S01]  /*4420*/  FFMA R46, R46, UR19, -R132.reuse ;  /* 0x000000132e2e7c23 */ /* 0x100fe20008000884 */
[----:B------:R-:W-:Y:S01]  /*4430*/  @!P6 FMUL R15, R15, 0.5 ;  /* 0x3f0000000f0fe820 */ /* 0x000fe20000400000 */
[--C-:B------:R-:W-:Y:S01]  /*4440*/  FFMA R150, R47, UR18, -R132.reuse ;  /* 0x000000122f967c23 */ /* 0x100fe20008000884 */
[--C-:B------:R-:W-:Y:S01]  /*4450*/  FFMA R23, R23, UR17, -R132.reuse ;  /* 0x0000001117177c23 */ /* 0x100fe20008000884 */
[--C-:B------:R-:W-:Y:S01]  /*4460*/  FFMA R52, R52, UR15, -R132.reuse ;  /* 0x0000000f34347c23 */ /* 0x100fe20008000884 */
[--C-:B------:R-:W-:Y:S01]  /*4470*/  FFMA R55, R55, UR14, -R132.reuse ;  /* 0x0000000e37377c23 */ /* 0x100fe20008000884 */
[----:B------:R-:W4:Y:S01]  /*4480*/  MUFU.EX2 R157, R27 ;  /* 0x0000001b009d7308 */ /* 0x000f220000000800 */
[--C-:B------:R-:W-:Y:S01]  /*4490*/  FFMA R164, R154, UR11, -R132.reuse ;  /* 0x0000000b9aa47c23 */ /* 0x100fe20008000884 */
[--C-:B------:R-:W-:Y:S01]  /*44a0*/  FFMA R58, R58, UR13, -R132.reuse ;  /* 0x0000000d3a3a7c23 */ /* 0x100fe20008000884 */
[----:B------:R-:W-:Y:S01]  /*44b0*/  @!P5 FMUL R35, R35, 0.5 ;  /* 0x3f0000002323d820 */ /* 0x000fe20000400000 */
[--C-:B------:R-:W-:Y:S01]  /*44c0*/  FFMA R57, R57, UR12, -R132.reuse ;  /* 0x0000000c39397c23 */ /* 0x100fe20008000884 */
[----:B------:R-:W-:Y:S01]  /*44d0*/  ULDC UR9, c[0x0][0x604] ;  /* 0x0001810000097ab9 */ /* 0x000fe20000000800 */
[--C-:B------:R-:W-:Y:S01]  /*44e0*/  FFMA R63, R63, UR10, -R132.reuse ;  /* 0x0000000a3f3f7c23 */ /* 0x100fe20008000884 */
[--C-:B------:R-:W-:Y:S01]  /*44f0*/  FFMA R66, R66, UR9, -R132.reuse ;  /* 0x0000000942427c23 */ /* 0x100fe20008000884 */
[----:B------:R-:W5:Y:S01]  /*4500*/  MUFU.EX2 R54, R129 ;  /* 0x0000008100367308 */ /* 0x000f620000000800 */
[----:B---3--:R-:W-:Y:S01]  /*4510*/  @!P1 FMUL R142, R142, R142 ;  /* 0x0000008e8e8e9220 */ /* 0x008fe20000400000 */
[----:B------:R-:W-:Y:S01]  /*4520*/  FSETP.GEU.AND P1, PT, R17, -126, PT ;  /* 0xc2fc00001100780b */ /* 0x000fe20003f2e000 */
[----:B------:R-:W-:Y:S01]  /*4530*/  ULDC UR8, c[0x0][0x604] ;  /* 0x0001810000087ab9 */ /* 0x000fe20000000800 */
[----:B------:R-:W-:Y:S01]  /*4540*/  ULDC UR6, c[0x0][0x604] ;  /* 0x0001810000067ab9 */ /* 0x000fe20000000800 */
[--C-:B------:R-:W-:Y:S01]  /*4550*/  FFMA R67, R67, UR8, -R132.reuse ;  /* 0x0000000843437c23 */ /* 0x100fe20008000884 */
[--C-:B------:R-:W-:Y:S01]  /*4560*/  FFMA R70, R70, UR6, -R132.reuse ;  /* 0x0000000646467c23 */ /* 0x100fe20008000884 */
[--C-:B------:R-:W-:Y:S01]  /*4570*/  FFMA R71, R71, UR25, -R132.reuse ;  /* 0x0000001947477c23 */ /* 0x100fe20008000884 */
[----:B------:R-:W3:Y:S01]  /*4580*/  MUFU.EX2 R159, R31 ;  /* 0x0000001f009f7308 */ /* 0x000ee20000000800 */
[----:B----4-:R-:W-:Y:S01]  /*4590*/  @!P2 FMUL R157, R157, R157 ;  /* 0x0000009d9d9da220 */ /* 0x010fe20000400000 */
[----:B------:R-:W-:Y:S01]  /*45a0*/  FSETP.GEU.AND P2, PT, R39, -126, PT ;  /* 0xc2fc00002700780b */ /* 0x000fe20003f4e000 */
[----:B------:R-:W-:Y:S01]  /*45b0*/  ULDC UR24, c[0x0][0x604] ;  /* 0x0001810000187ab9 */ /* 0x000fe20000000800 */
[--C-:B------:R-:W-:Y:S01]  /*45c0*/  FFMA R74, R74, UR27, -R132.reuse ;  /* 0x0000001b4a4a7c23 */ /* 0x100fe20008000884 */
[--C-:B------:R-:W-:Y:S01]  /*45d0*/  FFMA R75, R75, UR26, -R132.reuse ;  /* 0x0000001a4b4b7c23 */ /* 0x100fe20008000884 */
[----:B------:R-:W-:Y:S01]  /*45e0*/  ULDC UR23, c[0x0][0x604] ;  /* 0x0001810000177ab9 */ /* 0x000fe20000000800 */
[----:B------:R-:W-:Y:S01]  /*45f0*/  @!P1 FMUL R17, R17, 0.5 ;  /* 0x3f00000011119820 */ /* 0x000fe20000400000 */
[----:B------:R-:W4:Y:S01]  /*4600*/  MUFU.EX2 R27, R15 ;  /* 0x0000000f001b7308 */ /* 0x000f220000000800 */
[----:B-----5:R-:W-:Y:S01]  /*4610*/  @!P3 FMUL R54, R54, R54 ;  /* 0x000000363636b220 */ /* 0x020fe20000400000 */
[----:B------:R-:W-:Y:S01]  /*4620*/  FSETP.GEU.AND P3, PT, R18, -126, PT ;  /* 0xc2fc00001200780b */ /* 0x000fe20003f6e000 */
[--C-:B------:R-:W-:Y:S01]  /*4630*/  FFMA R68, R68, UR23, -R132.reuse ;  /* 0x0000001744447c23 */ /* 0x100fe20008000884 */
[----:B------:R-:W-:Y:S01]  /*4640*/  ULDC UR22, c[0x0][0x604] ;  /* 0x0001810000167ab9 */ /* 0x000fe20000000800 */
[----:B------:R-:W-:Y:S01]  /*4650*/  ULDC UR21, c[0x0][0x604] ;  /* 0x0001810000157ab9 */ /* 0x000fe20000000800 */
[--C-:B------:R-:W-:Y:S01]  /*4660*/  FFMA R69, R69, UR22, -R132.reuse ;  /* 0x0000001645457c23 */ /* 0x100fe20008000884 */
[----:B------:R-:W-:Y:S01]  /*4670*/  @!P2 FMUL R39, R39, 0.5 ;  /* 0x3f0000002727a820 */ /* 0x000fe20000400000 */
[----:B------:R5:W1:Y:S01]  /*4680*/  MUFU.EX2 R144, R35 ;  /* 0x0000002300907308 */ /* 0x000a620000000800 */
[----:B---3--:R-:W-:Y:S01]  /*4690*/  @!P4 FMUL R159, R159, R159 ;  /* 0x0000009f9f9fc220 */ /* 0x008fe20000400000 */
[----:B------:R-:W-:Y:S01]  /*46a0*/  FSETP.GEU.AND P4, PT, R43, -126, PT ;  /* 0xc2fc00002b00780b */ /* 0x000fe20003f8e000 */
[--C-:B------:R-:W-:Y:S01]  /*46b0*/  FFMA R72, R72, UR21, -R132.reuse ;  /* 0x0000001548487c23 */ /* 0x100fe20008000884 */
[----:B------:R-:W-:Y:S01]  /*46c0*/  ULDC UR20, c[0x0][0x604] ;  /* 0x0001810000147ab9 */ /* 0x000fe20000000800 */
[----:B------:R-:W-:Y:S01]  /*46d0*/  ULDC UR15, c[0x0][0x604] ;  /* 0x00018100000f7ab9 */ /* 0x000fe20000000800 */
[----:B------:R-:W-:Y:S01]  /*46e0*/  ULDC UR19, c[0x0][0x604] ;  /* 0x0001810000137ab9 */ /* 0x000fe20000000800 */
[----:B------:R-:W-:Y:S01]  /*46f0*/  @!P3 FMUL R18, R18, 0.5 ;  /* 0x3f0000001212b820 */ /* 0x000fe20000400000 */
[----:B------:R-:W3:Y:S01]  /*4700*/  MUFU.EX2 R155, R17 ;  /* 0x00000011009b7308 */ /* 0x000ee20000000800 */
[----:B----4-:R-:W-:Y:S01]  /*4710*/  @!P6 FMUL R27, R27, R27 ;  /* 0x0000001b1b1be220 */ /* 0x010fe20000400000 */
[----:B------:R-:W-:Y:S01]  /*4720*/  FSETP.GEU.AND P6, PT, R46, -126, PT ;  /* 0xc2fc00002e00780b */ /* 0x000fe20003fce000 */
[--C-:B-----5:R-:W-:Y:S01]  /*4730*/  FFMA R35, R51, UR16, -R132.reuse ;  /* 0x0000001033237c23 */ /* 0x120fe20008000884 */
[----:B------:R-:W-:Y:S01]  /*4740*/  ULDC UR18, c[0x0][0x604] ;  /* 0x0001810000127ab9 */ /* 0x000fe20000000800 */
[--C-:B------:R-:W-:Y:S01]  /*4750*/  FFMA R86, R86, UR20, -R132.reuse ;  /* 0x0000001456567c23 */ /* 0x100fe20008000884 */
[--C-:B------:R-:W-:Y:S01]  /*4760*/  FFMA R73, R73, UR15, -R132.reuse ;  /* 0x0000000f49497c23 */ /* 0x100fe20008000884 */
[----:B------:R-:W-:Y:S01]  /*4770*/  @!P4 FMUL R43, R43, 0.5 ;  /* 0x3f0000002b2bc820 */ /* 0x000fe20000400000 */
[----:B------:R4:W5:Y:S01]  /*4780*/  MUFU.EX2 R146, R39 ;  /* 0x0000002700927308 */ /* 0x0009620000000800 */
[----:B-1----:R-:W-:Y:S01]  /*4790*/  @!P5 FMUL R144, R144, R144 ;  /* 0x000000909090d220 */ /* 0x002fe20000400000 */
[----:B------:R-:W-:Y:S01]  /*47a0*/  FSETP.GEU.AND P5, PT, R150, -126, PT ;  /* 0xc2fc00009600780b */ /* 0x000fe20003fae000 */
[--C-:B------:R-:W-:Y:S01]  /*47b0*/  FFMA R90, R90, UR18, -R132.reuse ;  /* 0x000000125a5a7c23 */ /* 0x100fe20008000884 */
[----:B------:R-:W-:Y:S01]  /*47c0*/  ULDC UR15, c[0x0][0x604] ;  /* 0x00018100000f7ab9 */ /* 0x000fe20000000800 */
[----:B------:R-:W-:Y:S01]  /*47d0*/  ULDC UR18, c[0x0][0x604] ;  /* 0x0001810000127ab9 */ /* 0x000fe20000000800 */
[--C-:B------:R-:W-:Y:S01]  /*47e0*/  FFMA R165, R138, UR15, -R132.reuse ;  /* 0x0000000f8aa57c23 */ /* 0x100fe20008000884 */
[----:B------:R-:W-:Y:S01]  /*47f0*/  @!P6 FMUL R46, R46, 0.5 ;  /* 0x3f0000002e2ee820 */ /* 0x000fe20000400000 */
[----:B------:R-:W1:Y:S01]  /*4800*/  MUFU.EX2 R31, R18 ;  /* 0x00000012001f7308 */ /* 0x000e620000000800 */
[----:B---3--:R-:W-:Y:S01]  /*4810*/  @!P1 FMUL R155, R155, R155 ;  /* 0x0000009b9b9b9220 */ /* 0x008fe20000400000 */
[----:B------:R-:W-:Y:S01]  /*4820*/  FSETP.GEU.AND P1, PT, R23, -126, PT ;  /* 0xc2fc00001700780b */ /* 0x000fe20003f2e000 */
[--C-:B----4-:R-:W-:Y:S01]  /*4830*/  FFMA R39, R64, UR24, -R132.reuse ;  /* 0x0000001840277c23 */ /* 0x110fe20008000884 */
[--C-:B------:R-:W-:Y:S01]  /*4840*/  FFMA R149, R131, UR18, -R132.reuse ;  /* 0x0000001283957c23 */ /* 0x100fe20008000884 */
[----:B------:R-:W-:Y:S01]  /*4850*/  ULDC UR17, c[0x0][0x604] ;  /* 0x0001810000117ab9 */ /* 0x000fe20000000800 */
[----:B------:R-:W-:Y:S01]  /*4860*/  ULDC UR16, c[0x0][0x604] ;  /* 0x0001810000107ab9 */ /* 0x000fe20000000800 */
[----:B------:R-:W-:Y:S01]  /*4870*/  @!P5 FMUL R150, R150, 0.5 ;  /* 0x3f0000009696d820 */ /* 0x000fe20000400000 */
[----:B------:R3:W4:Y:S01]  /*4880*/  MUFU.EX2 R148, R43 ;  /* 0x0000002b00947308 */ /* 0x0007220000000800 */
[----:B-----5:R-:W-:Y:S01]  /*4890*/  @!P2 FMUL R146, R146, R146 ;  /* 0x000000929292a220 */ /* 0x020fe20000400000 */
[----:B------:R-:W-:Y:S01]  /*48a0*/  FSETP.GEU.AND P2, PT, R35, -126, PT ;  /* 0xc2fc00002300780b */ /* 0x000fe20003f4e000 */
[----:B------:R-:W-:Y:S01]  /*48b0*/  ULDC UR14, c[0x0][0x604] ;  /* 0x00018100000e7ab9 */ /* 0x000fe20000000800 */
[----:B------:R-:W-:Y:S01]  /*48c0*/  ULDC UR13, c[0x0][0x604] ;  /* 0x00018100000d7ab9 */ /* 0x000fe20000000800 */
[----:B------:R-:W-:Y:S01]  /*48d0*/  ULDC UR12, c[0x0][0x604] ;  /* 0x00018100000c7ab9 */ /* 0x000fe20000000800 */
[----:B------:R-:W-:Y:S01]  /*48e0*/  ULDC UR11, c[0x0][0x604] ;  /* 0x00018100000b7ab9 */ /* 0x000fe20000000800 */
[----:B------:R-:W-:Y:S01]  /*48f0*/  @!P1 FMUL R23, R23, 0.5 ;  /* 0x3f00000017179820 */ /* 0x000fe20000400000 */
[----:B------:R5:W2:Y:S01]  /*4900*/  MUFU.EX2 R47, R46 ;  /* 0x0000002e002f7308 */ /* 0x000aa20000000800 */
[----:B-1----:R-:W-:Y:S01]  /*4910*/  @!P3 FMUL R31, R31, R31 ;  /* 0x0000001f1f1fb220 */ /* 0x002fe20000400000 */
[----:B------:R-:W-:Y:S01]  /*4920*/  FSETP.GEU.AND P3, PT, R52, -126, PT ;  /* 0xc2fc00003400780b */ /* 0x000fe20003f6e000 */
[--C-:B---3--:R-:W-:Y:S01]  /*4930*/  FFMA R43, R87, UR19, -R132.reuse ;  /* 0x00000013572b7c23 */ /* 0x108fe20008000884 */
[----:B------:R-:W-:Y:S01]  /*4940*/  ULDC UR10, c[0x0][0x604] ;  /* 0x00018100000a7ab9 */ /* 0x000fe20000000800 */
[----:B------:R-:W-:Y:S01]  /*4950*/  ULDC UR9, c[0x0][0x604] ;  /* 0x0001810000097ab9 */ /* 0x000fe20000000800 */
[----:B------:R-:W-:Y:S01]  /*4960*/  ULDC UR8, c[0x0][0x604] ;  /* 0x0001810000087ab9 */ /* 0x000fe20000000800 */
[----:B------:R-:W-:Y:S01]  /*4970*/  @!P2 FMUL R35, R35, 0.5 ;  /* 0x3f0000002323a820 */ /* 0x000fe20000400000 */
[----:B------:R-:W1:Y:S01]  /*4980*/  MUFU.EX2 R150, R150 ;  /* 0x0000009600967308 */ /* 0x000e620000000800 */
[----:B----4-:R-:W-:Y:S01]  /*4990*/  @!P4 FMUL R148, R148, R148 ;  /* 0x000000949494c220 */ /* 0x010fe20000400000 */
[----:B------:R-:W-:Y:S01]  /*49a0*/  FSETP.GEU.AND P4, PT, R55, -126, PT ;  /* 0xc2fc00003700780b */ /* 0x000fe20003f8e000 */
[--C-:B-----5:R-:W-:Y:S01]  /*49b0*/  FFMA R46, R91, UR17, -R132.reuse ;  /* 0x000000115b2e7c23 */ /* 0x120fe20008000884 */
[--C-:B------:R-:W-:Y:S01]  /*49c0*/  FFMA R26, R26, UR16, -R132.reuse ;  /* 0x000000101a1a7c23 */ /* 0x100fe20008000884 */
[--C-:B------:R-:W-:Y:S01]  /*49d0*/  FFMA R64, R98, UR14, -R132.reuse ;  /* 0x0000000e62407c23 */ /* 0x100fe20008000884 */
[--C-:B------:R-:W-:Y:S01]  /*49e0*/  FFMA R15, R99, UR13, -R132.reuse ;  /* 0x0000000d630f7c23 */ /* 0x100fe20008000884 */
[----:B------:R-:W-:Y:S01]  /*49f0*/  @!P3 FMUL R52, R52, 0.5 ;  /* 0x3f0000003434b820 */ /* 0x000fe20000400000 */
[----:B------:R3:W4:Y:S01]  /*4a00*/  MUFU.EX2 R154, R23 ;  /* 0x00000017009a7308 */ /* 0x0007220000000800 */
[----:B--2---:R-:W-:Y:S01]  /*4a10*/  @!P6 FMUL R47, R47, R47 ;  /* 0x0000002f2f2fe220 */ /* 0x004fe20000400000 */
[----:B------:R-:W-:Y:S01]  /*4a20*/  FSETP.GEU.AND P6, PT, R58, -126, PT ;  /* 0xc2fc00003a00780b */ /* 0x000fe20003fce000 */
[--C-:B------:R-:W-:Y:S01]  /*4a30*/  FFMA R18, R81, UR8, -R132.reuse ;  /* 0x0000000851127c23 */ /* 0x100fe20008000884 */
[----:B------:R-:W-:Y:S01]  /*4a40*/  ULDC UR6, c[0x0][0x604] ;  /* 0x0001810000067ab9 */ /* 0x000fe20000000800 */
[----:B------:R-:W-:Y:S01]  /*4a50*/  ULDC UR25, c[0x0][0x604] ;  /* 0x0001810000197ab9 */ /* 0x000fe20000000800 */
[----:B------:R-:W-:Y:S01]  /*4a60*/  ULDC UR27, c[0x0][0x604] ;  /* 0x00018100001b7ab9 */ /* 0x000fe20000000800 */
[----:B------:R-:W-:Y:S01]  /*4a70*/  @!P4 FMUL R55, R55, 0.5 ;  /* 0x3f0000003737c820 */ /* 0x000fe20000400000 */
[----:B------:R2:W5:Y:S01]  /*4a80*/  MUFU.EX2 R162, R52 ;  /* 0x0000003400a27308 */ /* 0x0005620000000800 */
        /* <DEDUP_REMOVED lines=10> */
[--C-:B--2---:R-:W-:Y:S01]  /*4b30*/  FFMA R52, R106, UR10, -R132.reuse ;  /* 0x0000000a6a347c23 */ /* 0x104fe20008000884 */
[----:B------:R-:W-:Y:S01]  /*4b40*/  ULDC UR22, c[0x0][0x604] ;  /* 0x0001810000167ab9 */ /* 0x000fe20000000800 */
[----:B------:R-:W-:Y:S01]  /*4b50*/  ULDC UR21, c[0x0][0x604] ;  /* 0x0001810000157ab9 */ /* 0x000fe20000000800 */
[----:B------:R-:W-:Y:S01]  /*4b60*/  ULDC UR20, c[0x0][0x604] ;  /* 0x0001810000147ab9 */ /* 0x000fe20000000800 */
[----:B------:R-:W-:Y:S01]  /*4b70*/  @!P5 FMUL R57, R57, 0.5 ;  /* 0x3f0000003939d820 */ /* 0x000fe20000400000 */
[----:B------:R-:W2:Y:S01]  /*4b80*/  MUFU.EX2 R141, R55 ;  /* 0x00000037008d7308 */ /* 0x000ea20000000800 */
[----:B-----5:R-:W-:Y:S01]  /*4b90*/  @!P3 FMUL R162, R162, R162 ;  /* 0x000000a2a2a2b220 */ /* 0x020fe20000400000 */
[----:B------:R-:W-:Y:S01]  /*4ba0*/  FSETP.GEU.AND P3, PT, R66, -126, PT ;  /* 0xc2fc00004200780b */ /* 0x000fe20003f6e000 */
[----:B------:R-:W-:Y:S01]  /*4bb0*/  ULDC UR19, c[0x0][0x604] ;  /* 0x0001810000137ab9 */ /* 0x000fe20000000800 */
[----:B------:R-:W-:Y:S01]  /*4bc0*/  ULDC UR17, c[0x0][0x604] ;  /* 0x0001810000117ab9 */ /* 0x000fe20000000800 */
[----:B------:R-:W-:Y:S01]  /*4bd0*/  ULDC UR16, c[0x0][0x604] ;  /* 0x0001810000107ab9 */ /* 0x000fe20000000800 */
[----:B------:R-:W-:Y:S01]  /*4be0*/  ULDC UR14, c[0x0][0x604] ;  /* 0x00018100000e7ab9 */ /* 0x000fe20000000800 */
[----:B------:R-:W-:Y:S01]  /*4bf0*/  @!P1 FMUL R164, R164, 0.5 ;  /* 0x3f000000a4a49820 */ /* 0x000fe20000400000 */
[----:B------:R3:W4:Y:S01]  /*4c00*/  MUFU.EX2 R166, R58 ;  /* 0x0000003a00a67308 */ /* 0x0007220000000800 */
[----:B-1----:R-:W-:Y:S01]  /*4c10*/  @!P2 FMUL R35, R35, R35 ;  /* 0x000000232323a220 */ /* 0x002fe20000400000 */
[----:B------:R-:W-:Y:S01]  /*4c20*/  FSETP.GEU.AND P2, PT, R63, -126, PT ;  /* 0xc2fc00003f00780b */ /* 0x000fe20003f4e000 */
[----:B------:R-:W-:Y:S01]  /*4c30*/  ULDC UR13, c[0x0][0x604] ;  /* 0x00018100000d7ab9 */ /* 0x000fe20000000800 */
[----:B------:R-:W-:Y:S01]  /*4c40*/  ULDC UR10, c[0x0][0x604] ;  /* 0x00018100000a7ab9 */ /* 0x000fe20000000800 */
[----:B------:R-:W-:Y:S01]  /*4c50*/  ULDC UR9, c[0x0][0x604] ;  /* 0x0001810000097ab9 */ /* 0x000fe20000000800 */
[----:B------:R-:W-:Y:S01]  /*4c60*/  ULDC UR8, c[0x0][0x604] ;  /* 0x0001810000087ab9 */ /* 0x000fe20000000800 */
[----:B------:R-:W-:Y:S01]  /*4c70*/  @!P3 FMUL R66, R66, 0.5 ;  /* 0x3f0000004242b820 */ /* 0x000fe20000400000 */
[----:B------:R1:W5:Y:S01]  /*4c80*/  MUFU.EX2 R143, R57 ;  /* 0x00000039008f7308 */ /* 0x0003620000000800 */
[----:B--2---:R-:W-:Y:S01]  /*4c90*/  @!P4 FMUL R141, R141, R141 ;  /* 0x0000008d8d8dc220 */ /* 0x004fe20000400000 */
[----:B------:R-:W-:Y:S01]  /*4ca0*/  FSETP.GEU.AND P4, PT, R67, -126, PT ;  /* 0xc2fc00004300780b */ /* 0x000fe20003f8e000 */
[--C-:B---3--:R-:W-:Y:S01]  /*4cb0*/  FFMA R58, R76, UR12, -R132.reuse ;  /* 0x0000000c4c3a7c23 */ /* 0x108fe20008000884 */
[----:B------:R-:W-:Y:S01]  /*4cc0*/  ULDC UR12, c[0x0][0x604] ;  /* 0x00018100000c7ab9 */ /* 0x000fe20000000800 */
[--C-:B------:R-:W-:Y:S01]  /*4cd0*/  FFMA R17, R85, UR6, -R132.reuse ;  /* 0x0000000655117c23 */ /* 0x100fe20008000884 */
[--C-:B------:R-:W-:Y:S01]  /*4ce0*/  FFMA R114, R114, UR25, -R132.reuse ;  /* 0x0000001972727c23 */ /* 0x100fe20008000884 */
[----:B------:R-:W-:Y:S01]  /*4cf0*/  @!P2 FMUL R63, R63, 0.5 ;  /* 0x3f0000003f3fa820 */ /* 0x000fe20000400000 */
[----:B------:R-:W2:Y:S01]  /*4d00*/  MUFU.EX2 R164, R164 ;  /* 0x000000a400a47308 */ /* 0x000ea20000000800 */
[----:B----4-:R-:W-:Y:S01]  /*4d10*/  @!P6 FMUL R166, R166, R166 ;  /* 0x000000a6a6a6e220 */ /* 0x010fe20000400000 */
[----:B------:R-:W-:Y:S01]  /*4d20*/  FSETP.GEU.AND P6, PT, R70, -126, PT ;  /* 0xc2fc00004600780b */ /* 0x000fe20003fce000 */
[--C-:B-1----:R-:W-:Y:S01]  /*4d30*/  FFMA R57, R80, UR11, -R132.reuse ;  /* 0x0000000b50397c23 */ /* 0x102fe20008000884 */
[----:B------:R-:W-:Y:S01]  /*4d40*/  ULDC UR11, c[0x0][0x604] ;  /* 0x00018100000b7ab9 */ /* 0x000fe20000000800 */
[--C-:B------:R-:W-:Y:S01]  /*4d50*/  FFMA R81, R115, UR27, -R132.reuse ;  /* 0x0000001b73517c23 */ /* 0x100fe20008000884 */
[--C-:B------:R-:W-:Y:S01]  /*4d60*/  FFMA R118, R118, UR26, -R132.reuse ;  /* 0x0000001a76767c23 */ /* 0x100fe20008000884 */
[----:B------:R-:W-:Y:S01]  /*4d70*/  @!P4 FMUL R67, R67, 0.5 ;  /* 0x3f0000004343c820 */ /* 0x000fe20000400000 */
[----:B------:R-:W1:Y:S01]  /*4d80*/  MUFU.EX2 R158, R66 ;  /* 0x00000042009e7308 */ /* 0x000e620000000800 */
[----:B-----5:R-:W-:Y:S01]  /*4d90*/  @!P5 FMUL R143, R143, R143 ;  /* 0x0000008f8f8fd220 */ /* 0x020fe20000400000 */
[----:B------:R-:W-:Y:S01]  /*4da0*/  FSETP.GEU.AND P5, PT, R71, -126, PT ;  /* 0xc2fc00004700780b */ /* 0x000fe20003fae000 */
[--C-:B------:R-:W-:Y:S01]  /*4db0*/  FFMA R119, R119, UR24, -R132.reuse ;  /* 0x0000001877777c23 */ /* 0x100fe20008000884 */
[--C-:B------:R-:W-:Y:S01]  /*4dc0*/  FFMA R122, R122, UR23, -R132.reuse ;  /* 0x000000177a7a7c23 */ /* 0x100fe20008000884 */
[--C-:B------:R-:W-:Y:S01]  /*4dd0*/  FFMA R123, R123, UR22, -R132.reuse ;  /* 0x000000167b7b7c23 */ /* 0x100fe20008000884 */
[--C-:B------:R-:W-:Y:S01]  /*4de0*/  FFMA R126, R126, UR21, -R132.reuse ;  /* 0x000000157e7e7c23 */ /* 0x100fe20008000884 */
[----:B------:R-:W-:Y:S01]  /*4df0*/  @!P6 FMUL R70, R70, 0.5 ;  /* 0x3f0000004646e820 */ /* 0x000fe20000400000 */
[----:B------:R-:W3:Y:S01]  /*4e00*/  MUFU.EX2 R139, R63 ;  /* 0x0000003f008b7308 */ /* 0x000ee20000000800 */
[----:B--2---:R-:W-:Y:S01]  /*4e10*/  @!P1 FMUL R164, R164, R164 ;  /* 0x000000a4a4a49220 */ /* 0x004fe20000400000 */
[----:B------:R-:W-:Y:S01]  /*4e20*/  FSETP.GEU.AND P1, PT, R74, -126, PT ;  /* 0xc2fc00004a00780b */ /* 0x000fe20003f2e000 */
[--C-:B------:R-:W-:Y:S01]  /*4e30*/  FFMA R127, R127, UR20, -R132.reuse ;  /* 0x000000147f7f7c23 */ /* 0x100fe20008000884 */
[--C-:B------:R-:W-:Y:S01]  /*4e40*/  FFMA R87, R88, UR19, -R132.reuse ;  /* 0x0000001358577c23 */ /* 0x100fe20008000884 */
[--C-:B------:R-:W-:Y:S01]  /*4e50*/  FFMA R91, R134, UR17, -R132.reuse ;  /* 0x00000011865b7c23 */ /* 0x100fe20008000884 */
[--C-:B------:R-:W-:Y:S01]  /*4e60*/  FFMA R163, R89, UR16, -R132.reuse ;  /* 0x0000001059a37c23 */ /* 0x100fe20008000884 */
[----:B------:R-:W-:Y:S01]  /*4e70*/  @!P5 FMUL R71, R71, 0.5 ;  /* 0x3f0000004747d820 */ /* 0x000fe20000400000 */
[----:B------:R-:W2:Y:S01]  /*4e80*/  MUFU.EX2 R137, R67 ;  /* 0x0000004300897308 */ /* 0x000ea20000000800 */
[----:B-1----:R-:W-:Y:S01]  /*4e90*/  @!P3 FMUL R158, R158, R158 ;  /* 0x0000009e9e9eb220 */ /* 0x002fe20000400000 */
[----:B------:R-:W-:Y:S01]  /*4ea0*/  FSETP.GEU.AND P3, PT, R39, -126, PT ;  /* 0xc2fc00002700780b */ /* 0x000fe20003f6e000 */
[--C-:B------:R-:W-:Y:S01]  /*4eb0*/  FFMA R80, R101, UR14, -R132.reuse ;  /* 0x0000000e65507c23 */ /* 0x100fe20008000884 */
[--C-:B------:R-:W-:Y:S01]  /*4ec0*/  FFMA R98, R121, UR13, -R132.reuse ;  /* 0x0000000d79627c23 */ /* 0x100fe20008000884 */
[--C-:B------:R-:W-:Y:S01]  /*4ed0*/  FFMA R124, R124, UR12, -R132.reuse ;  /* 0x0000000c7c7c7c23 */ /* 0x100fe20008000884 */
[--C-:B------:R-:W-:Y:S01]  /*4ee0*/  FFMA R125, R125, UR11, -R132.reuse ;  /* 0x0000000b7d7d7c23 */ /* 0x100fe20008000884 */
[----:B------:R-:W-:Y:S01]  /*4ef0*/  @!P1 FMUL R74, R74, 0.5 ;  /* 0x3f0000004a4a9820 */ /* 0x000fe20000400000 */
[----:B------:R-:W1:Y:S01]  /*4f00*/  MUFU.EX2 R156, R70 ;  /* 0x00000046009c7308 */ /* 0x000e620000000800 */
[----:B---3--:R-:W-:Y:S01]  /*4f10*/  @!P2 FMUL R139, R139, R139 ;  /* 0x0000008b8b8ba220 */ /* 0x008fe20000400000 */
[----:B------:R-:W-:Y:S01]  /*4f20*/  FSETP.GEU.AND P2, PT, R75, -126, PT ;  /* 0xc2fc00004b00780b */ /* 0x000fe20003f4e000 */
[--C-:B------:R-:W-:Y:S01]  /*4f30*/  FFMA R99, R147, UR10, -R132.reuse ;  /* 0x0000000a93637c23 */ /* 0x100fe20008000884 */
[--C-:B------:R-:W-:Y:S01]  /*4f40*/  FFMA R107, R128, UR9, -R132.reuse ;  /* 0x00000009806b7c23 */ /* 0x100fe20008000884 */
[----:B------:R-:W-:Y:S01]  /*4f50*/  FFMA R106, R151, UR8, -R132 ;  /* 0x00000008976a7c23 */ /* 0x000fe20008000884 */
[----:B------:R-:W-:Y:S01]  /*4f60*/  ULDC UR24, c[0x0][0x604] ;  /* 0x0001810000187ab9 */ /* 0x000fe20000000800 */
[----:B------:R-:W-:Y:S01]  /*4f70*/  @!P3 FMUL R39, R39, 0.5 ;  /* 0x3f0000002727b820 */ /* 0x000fe20000400000 */
[----:B------:R-:W3:Y:S01]  /*4f80*/  MUFU.EX2 R135, R71 ;  /* 0x0000004700877308 */ /* 0x000ee20000000800 */
[----:B--2---:R-:W-:Y:S01]  /*4f90*/  @!P4 FMUL R137, R137, R137 ;  /* 0x000000898989c220 */ /* 0x004fe20000400000 */
[----:B------:R-:W-:Y:S01]  /*4fa0*/  FSETP.GEU.AND P4, PT, R68, -126, PT ;  /* 0xc2fc00004400780b */ /* 0x000fe20003f8e000 */
[----:B------:R-:W-:Y:S01]  /*4fb0*/  FMUL R115, R12, UR24 ;  /* 0x000000180c737c20 */ /* 0x000fe20008400000 */
[----:B------:R-:W-:Y:S01]  /*4fc0*/  ULDC UR25, c[0x0][0x604] ;  /* 0x0001810000197ab9 */ /* 0x000fe20000000800 */
[----:B------:R-:W-:Y:S01]  /*4fd0*/  ULDC UR9, c[0x0][0x604] ;  /* 0x0001810000097ab9 */ /* 0x000fe20000000800 */
[----:B------:R-:W-:Y:S01]  /*4fe0*/  ULDC UR8, c[0x0][0x604] ;  /* 0x0001810000087ab9 */ /* 0x000fe20000000800 */
[----:B------:R-:W-:Y:S01]  /*4ff0*/  @!P2 FMUL R75, R75, 0.5 ;  /* 0x3f0000004b4ba820 */ /* 0x000fe20000400000 */
[----:B------:R-:W2:Y:S01]  /*5000*/  MUFU.EX2 R140, R74 ;  /* 0x0000004a008c7308 */ /* 0x000ea20000000800 */
[----:B-1----:R-:W-:Y:S01]  /*5010*/  @!P6 FMUL R156, R156, R156 ;  /* 0x0000009c9c9ce220 */ /* 0x002fe20000400000 */
[----:B------:R-:W-:Y:S01]  /*5020*/  FSETP.GEU.AND P6, PT, R69, -126, PT ;  /* 0xc2fc00004500780b */ /* 0x000fe20003fce000 */
[--C-:B------:R-:W-:Y:S01]  /*5030*/  FFMA R66, R25, UR25, -R115.reuse ;  /* 0x0000001919427c23 */ /* 0x100fe20008000873 */
[--C-:B------:R-:W-:Y:S01]  /*5040*/  FFMA R25, R32, UR9, -R115.reuse ;  /* 0x0000000920197c23 */ /* 0x100fe20008000873 */
[----:B------:R-:W-:Y:S01]  /*5050*/  ULDC UR9, c[0x0][0x604] ;  /* 0x0001810000097ab9 */ /* 0x000fe20000000800 */
[----:B------:R-:W-:Y:S01]  /*5060*/  ULDC UR6, c[0x0][0x604] ;  /* 0x0001810000067ab9 */ /* 0x000fe20000000800 */
[----:B------:R-:W-:Y:S01]  /*5070*/  @!P4 FMUL R68, R68, 0.5 ;  /* 0x3f0000004444c820 */ /* 0x000fe20000400000 */
[----:B------:R1:W4:Y:S01]  /*5080*/  MUFU.EX2 R133, R75 ;  /* 0x0000004b00857308 */ /* 0x0003220000000800 */
        /* <DEDUP_REMOVED lines=8> */
[----:B--2---:R-:W-:Y:S01]  /*5110*/  @!P1 FMUL R140, R140, R140 ;  /* 0x0000008c8c8c9220 */ /* 0x004fe20000400000 */
[----:B------:R-:W-:Y:S01]  /*5120*/  FSETP.GEU.AND P1, PT, R86, -126, PT ;  /* 0xc2fc00005600780b */ /* 0x000fe20003f2e000 */
[--C-:B-1----:R-:W-:Y:S01]  /*5130*/  FFMA R75, R9, UR9, -R115.reuse ;  /* 0x00000009094b7c23 */ /* 0x102fe20008000873 */
[----:B------:R-:W-:Y:S01]  /*5140*/  ULDC UR11, c[0x0][0x604] ;  /* 0x00018100000b7ab9 */ /* 0x000fe20000000800 */
[--C-:B------:R-:W-:Y:S01]  /*5150*/  FFMA R145, R37, UR12, -R115.reuse ;  /* 0x0000000c25917c23 */ /* 0x100fe20008000873 */
[----:B------:R-:W-:Y:S01]  /*5160*/  ULDC UR12, c[0x0][0x604] ;  /* 0x00018100000c7ab9 */ /* 0x000fe20000000800 */
[----:B------:R-:W-:Y:S01]  /*5170*/  @!P5 FMUL R72, R72, 0.5 ;  /* 0x3f0000004848d820 */ /* 0x000fe20000400000 */
[----:B------:R1:W2:Y:S01]  /*5180*/  MUFU.EX2 R138, R68 ;  /* 0x00000044008a7308 */ /* 0x0002a20000000800 */
[----:B----4-:R-:W-:Y:S01]  /*5190*/  @!P2 FMUL R133, R133, R133 ;  /* 0x000000858585a220 */ /* 0x010fe20000400000 */
[----:B------:R-:W-:Y:S01]  /*51a0*/  FSETP.GEU.AND P2, PT, R43, -126, PT ;  /* 0xc2fc00002b00780b */ /* 0x000fe20003f4e000 */
[--C-:B------:R-:W-:Y:S01]  /*51b0*/  FFMA R24, R24, UR26, -R115.reuse ;  /* 0x0000001a18187c23 */ /* 0x100fe20008000873 */
[--C-:B------:R-:W-:Y:S01]  /*51c0*/  FFMA R147, R36, UR11, -R115.reuse ;  /* 0x0000000b24937c23 */ /* 0x100fe20008000873 */
[----:B------:R-:W-:Y:S01]  /*51d0*/  ULDC UR26, c[0x0][0x604] ;  /* 0x00018100001a7ab9 */ /* 0x000fe20000000800 */
[--C-:B------:R-:W-:Y:S01]  /*51e0*/  FFMA R36, R77, UR12, -R115.reuse ;  /* 0x0000000c4d247c23 */ /* 0x100fe20008000873 */
[----:B------:R-:W-:Y:S01]  /*51f0*/  @!P1 FMUL R86, R86, 0.5 ;  /* 0x3f00000056569820 */ /* 0x000fe20000400000 */
[----:B------:R-:W4:Y:S01]  /*5200*/  MUFU.EX2 R131, R69 ;  /* 0x0000004500837308 */ /* 0x000f220000000800 */
[----:B---3--:R-:W-:Y:S01]  /*5210*/  @!P3 FMUL R39, R39, R39 ;  /* 0x000000272727b220 */ /* 0x008fe20000400000 */
[----:B------:R-:W-:Y:S01]  /*5220*/  FSETP.GEU.AND P3, PT, R90, -126, PT ;  /* 0xc2fc00005a00780b */ /* 0x000fe20003f6e000 */
[--C-:B-1----:R-:W-:Y:S01]  /*5230*/  FFMA R68, R28, UR6, -R115.reuse ;  /* 0x000000061c447c23 */ /* 0x102fe20008000873 */
[--C-:B------:R-:W-:Y:S01]  /*5240*/  FFMA R28, R3, UR8, -R115.reuse ;  /* 0x00000008031c7c23 */ /* 0x100fe20008000873 */
[----:B------:R-:W-:Y:S01]  /*5250*/  ULDC UR22, c[0x0][0x604] ;  /* 0x0001810000167ab9 */ /* 0x000fe20000000800 */
[----:B------:R-:W-:Y:S01]  /*5260*/  ULDC UR19, c[0x0][0x604] ;  /* 0x0001810000137ab9 */ /* 0x000fe20000000800 */
[----:B------:R-:W-:Y:S01]  /*5270*/  @!P2 FMUL R43, R43, 0.5 ;  /* 0x3f0000002b2ba820 */ /* 0x000fe20000400000 */
[----:B------:R1:W3:Y:S01]  /*5280*/  MUFU.EX2 R136, R72 ;  /* 0x0000004800887308 */ /* 0x0002e20000000800 */
[----:B--2---:R-:W-:Y:S01]  /*5290*/  @!P4 FMUL R138, R138, R138 ;  /* 0x0000008a8a8ac220 */ /* 0x004fe20000400000 */
[----:B------:R-:W-:Y:S01]  /*52a0*/  FSETP.GEU.AND P4, PT, R46, -126, PT ;  /* 0xc2fc00002e00780b */ /* 0x000fe20003f8e000 */
[----:B------:R-:W-:Y:S01]  /*52b0*/  ULDC UR25, c[0x0][0x604] ;  /* 0x0001810000197ab9 */ /* 0x000fe20000000800 */
[--C-:B------:R-:W-:Y:S01]  /*52c0*/  FFMA R34, R34, UR19, -R115.reuse ;  /* 0x0000001322227c23 */ /* 0x100fe20008000873 */
[----:B------:R-:W-:Y:S01]  /*52d0*/  ULDC UR19, c[0x0][0x604] ;  /* 0x0001810000137ab9 */ /* 0x000fe20000000800 */
[--C-:B------:R-:W-:Y:S01]  /*52e0*/  FFMA R74, R65, UR25, -R115.reuse ;  /* 0x00000019414a7c23 */ /* 0x100fe20008000873 */
[----:B------:R-:W-:Y:S01]  /*52f0*/  @!P3 FMUL R90, R90, 0.5 ;  /* 0x3f0000005a5ab820 */ /* 0x000fe20000400000 */
[----:B------:R-:W2:Y:S01]  /*5300*/  MUFU.EX2 R132, R86 ;  /* 0x0000005600847308 */ /* 0x000ea20000000800 */
[----:B----4-:R-:W-:Y:S01]  /*5310*/  @!P6 FMUL R131, R131, R131 ;  /* 0x000000838383e220 */ /* 0x010fe20000400000 */
[----:B------:R-:W-:Y:S01]  /*5320*/  FSETP.GEU.AND P6, PT, R26, -126, PT ;  /* 0xc2fc00001a00780b */ /* 0x000fe20003fce000 */
[--C-:B-1----:R-:W-:Y:S01]  /*5330*/  FFMA R72, R0, UR22, -R115.reuse ;  /* 0x0000001600487c23 */ /* 0x102fe20008000873 */
[--C-:B------:R-:W-:Y:S01]  /*5340*/  FFMA R65, R92, UR19, -R115.reuse ;  /* 0x000000135c417c23 */ /* 0x100fe20008000873 */
[----:B------:R-:W-:Y:S01]  /*5350*/  ULDC UR23, c[0x0][0x604] ;  /* 0x0001810000177ab9 */ /* 0x000fe20000000800 */
[----:B------:R-:W-:Y:S01]  /*5360*/  ULDC UR24, c[0x0][0x604] ;  /* 0x0001810000187ab9 */ /* 0x000fe20000000800 */
[----:B------:R-:W-:Y:S01]  /*5370*/  @!P4 FMUL R46, R46, 0.5 ;  /* 0x3f0000002e2ec820 */ /* 0x000fe20000400000 */
[----:B------:R-:W1:Y:S01]  /*5380*/  MUFU.EX2 R129, R90 ;  /* 0x0000005a00817308 */ /* 0x000e620000000800 */
[----:B---3--:R-:W-:Y:S01]  /*5390*/  @!P5 FMUL R136, R136, R136 ;  /* 0x000000888888d220 */ /* 0x008fe20000400000 */
[C---:B------:R-:W-:Y:S01]  /*53a0*/  FSETP.GEU.AND P5, PT, R73.reuse, -126, PT ;  /* 0xc2fc00004900780b */ /* 0x040fe20003fae000 */
        /* <DEDUP_REMOVED lines=8> */
[--C-:B------:R-:W-:Y:S01]  /*5430*/  FFMA R60, R100, UR23, -R115.reuse ;  /* 0x00000017643c7c23 */ /* 0x100fe20008000873 */
[----:B------:R-:W-:Y:S01]  /*5440*/  ULDC UR13, c[0x0][0x604] ;  /* 0x00018100000d7ab9 */ /* 0x000fe20000000800 */
[----:B------:R-:W-:Y:S01]  /*5450*/  ULDC UR14, c[0x0][0x604] ;  /* 0x00018100000e7ab9 */ /* 0x000fe20000000800 */
[----:B------:R-:W-:Y:S01]  /*5460*/  ULDC UR15, c[0x0][0x604] ;  /* 0x00018100000f7ab9 */ /* 0x000fe20000000800 */
[----:B------:R-:W-:Y:S01]  /*5470*/  @!P5 FMUL R73, R73, 0.5 ;  /* 0x3f0000004949d820 */ /* 0x000fe20000400000 */
[----:B------:R-:W2:Y:S01]  /*5480*/  MUFU.EX2 R46, R46 ;  /* 0x0000002e002e7308 */ /* 0x000ea20000000800 */
[----:B-1----:R-:W-:Y:S01]  /*5490*/  @!P3 FMUL R129, R129, R129 ;  /* 0x000000818181b220 */ /* 0x002fe20000400000 */
[----:B------:R-:W-:Y:S01]  /*54a0*/  FSETP.GEU.AND P3, PT, R58, -126, PT ;  /* 0xc2fc00003a00780b */ /* 0x000fe20003f6e000 */
[----:B------:R-:W-:Y:S01]  /*54b0*/  ULDC UR16, c[0x0][0x604] ;  /* 0x0001810000107ab9 */ /* 0x000fe20000000800 */
[----:B------:R-:W-:Y:S01]  /*54c0*/  ULDC UR17, c[0x0][0x604] ;  /* 0x0001810000117ab9 */ /* 0x000fe20000000800 */
[----:B------:R-:W-:Y:S01]  /*54d0*/  ULDC UR18, c[0x0][0x604] ;  /* 0x0001810000127ab9 */ /* 0x000fe20000000800 */
[----:B------:R-:W-:Y:S01]  /*54e0*/  ULDC UR20, c[0x0][0x604] ;  /* 0x0001810000147ab9 */ /* 0x000fe20000000800 */
[----:B------:R-:W-:Y:S01]  /*54f0*/  @!P1 FMUL R64, R64, 0.5 ;  /* 0x3f00000040409820 */ /* 0x000fe20000400000 */
[----:B------:R1:W4:Y:S01]  /*5500*/  MUFU.EX2 R51, R26 ;  /* 0x0000001a00337308 */ /* 0x0003220000000800 */
[----:B---3--:R-:W-:Y:S01]  /*5510*/  @!P2 FMUL R43, R43, R43 ;  /* 0x0000002b2b2ba220 */ /* 0x008fe20000400000 */
[----:B------:R-:W-:Y:S01]  /*5520*/  FSETP.GEU.AND P2, PT, R15, -126, PT ;  /* 0xc2fc00000f00780b */ /* 0x000fe20003f4e000 */
[----:B------:R-:W-:Y:S01]  /*5530*/  ULDC UR21, c[0x0][0x604] ;  /* 0x0001810000157ab9 */ /* 0x000fe20000000800 */
[----:B------:R-:W-:Y:S01]  /*5540*/  ULDC UR6, c[0x0][0x604] ;  /* 0x0001810000067ab9 */ /* 0x000fe20000000800 */
[--C-:B------:R-:W-:Y:S01]  /*5550*/  FFMA R55, R33, UR10, -R115.reuse ;  /* 0x0000000a21377c23 */ /* 0x100fe20008000873 */
[--C-:B------:R-:W-:Y:S01]  /*5560*/  FFMA R70, R40, UR13, -R115.reuse ;  /* 0x0000000d28467c23 */ /* 0x100fe20008000873 */
[----:B------:R-:W-:Y:S01]  /*5570*/  @!P3 FMUL R58, R58, 0.5 ;  /* 0x3f0000003a3ab820 */ /* 0x000fe20000400000 */
[----:B------:R3:W5:Y:S01]  /*5580*/  MUFU.EX2 R134, R73 ;  /* 0x0000004900867308 */ /* 0x0007620000000800 */
[----:B--2---:R-:W-:Y:S01]  /*5590*/  @!P4 FMUL R46, R46, R46 ;  /* 0x0000002e2e2ec220 */ /* 0x004fe20000400000 */
[----:B------:R-:W-:Y:S01]  /*55a0*/  FSETP.GEU.AND P4, PT, R57, -126, PT ;  /* 0xc2fc00003900780b */ /* 0x000fe20003f8e000 */
[--C-:B-1----:R-:W-:Y:S01]  /*55b0*/  FFMA R26, R61, UR24, -R115.reuse ;  /* 0x000000183d1a7c23 */ /* 0x102fe20008000873 */
[--C-:B------:R-:W-:Y:S01]  /*55c0*/  FFMA R61, R97, UR22, -R115.reuse ;  /* 0x00000016613d7c23 */ /* 0x100fe20008000873 */
[--C-:B------:R-:W-:Y:S01]  /*55d0*/  FFMA R71, R41, UR14, -R115.reuse ;  /* 0x0000000e29477c23 */ /* 0x100fe20008000873 */
[--C-:B------:R-:W-:Y:S01]  /*55e0*/  FFMA R69, R44, UR15, -R115.reuse ;  /* 0x0000000f2c457c23 */ /* 0x100fe20008000873 */
[----:B------:R-:W-:Y:S01]  /*55f0*/  @!P2 FMUL R15, R15, 0.5 ;  /* 0x3f0000000f0fa820 */ /* 0x000fe20000400000 */
[----:B------:R-:W1:Y:S01]  /*5600*/  MUFU.EX2 R64, R64 ;  /* 0x0000004000407308 */ /* 0x000e620000000800 */
[----:B----4-:R-:W-:Y:S01]  /*5610*/  @!P6 FMUL R51, R51, R51 ;  /* 0x000000333333e220 */ /* 0x010fe20000400000 */
[----:B------:R-:W-:Y:S01]  /*5620*/  FSETP.GEU.AND P6, PT, R52, -126, PT ;  /* 0xc2fc00003400780b */ /* 0x000fe20003fce000 */
[--C-:B---3--:R-:W-:Y:S01]  /*5630*/  FFMA R73, R2, UR26, -R115.reuse ;  /* 0x0000001a02497c23 */ /* 0x108fe20008000873 */
[--C-:B------:R-:W-:Y:S01]  /*5640*/  FFMA R67, R45, UR16, -R115.reuse ;  /* 0x000000102d437c23 */ /* 0x100fe20008000873 */
[--C-:B------:R-:W-:Y:S01]  /*5650*/  FFMA R89, R48, UR17, -R115.reuse ;  /* 0x0000001130597c23 */ /* 0x100fe20008000873 */
[--C-:B------:R-:W-:Y:S01]  /*5660*/  FFMA R88, R49, UR18, -R115.reuse ;  /* 0x0000001231587c23 */ /* 0x100fe20008000873 */
[----:B------:R-:W-:Y:S01]  /*5670*/  @!P4 FMUL R57, R57, 0.5 ;  /* 0x3f0000003939c820 */ /* 0x000fe20000400000 */
[----:B------:R-:W2:Y:S01]  /*5680*/  MUFU.EX2 R63, R15 ;  /* 0x0000000f003f7308 */ /* 0x000ea20000000800 */
[----:B-----5:R-:W-:Y:S01]  /*5690*/  @!P5 FMUL R134, R134, R134 ;  /* 0x000000868686d220 */ /* 0x020fe20000400000 */
[----:B------:R-:W-:Y:S01]  /*56a0*/  FSETP.GEU.AND P5, PT, R23, -126, PT ;  /* 0xc2fc00001700780b */ /* 0x000fe20003fae000 */
[--C-:B------:R-:W-:Y:S01]  /*56b0*/  FFMA R32, R53, UR20, -R115.reuse ;  /* 0x0000001435207c23 */ /* 0x100fe20008000873 */
[--C-:B------:R-:W-:Y:S01]  /*56c0*/  FFMA R56, R56, UR21, -R115.reuse ;  /* 0x0000001538387c23 */ /* 0x100fe20008000873 */
[--C-:B------:R-:W-:Y:S01]  /*56d0*/  FFMA R30, R30, UR6, -R115.reuse ;  /* 0x000000061e1e7c23 */ /* 0x100fe20008000873 */
[----:B------:R-:W-:Y:S01]  /*56e0*/  ULDC UR10, c[0x0][0x604] ;  /* 0x00018100000a7ab9 */ /* 0x000fe20000000800 */
[----:B------:R-:W-:Y:S01]  /*56f0*/  @!P6 FMUL R52, R52, 0.5 ;  /* 0x3f0000003434e820 */ /* 0x000fe20000400000 */
[----:B------:R-:W3:Y:S01]  /*5700*/  MUFU.EX2 R58, R58 ;  /* 0x0000003a003a7308 */ /* 0x000ee20000000800 */
[----:B-1----:R-:W-:Y:S01]  /*5710*/  @!P1 FMUL R64, R64, R64 ;  /* 0x0000004040409220 */ /* 0x002fe20000400000 */
[C---:B------:R-:W-:Y:S01]  /*5720*/  FSETP.GEU.AND P1, PT, R18.reuse, -126, PT ;  /* 0xc2fc00001200780b */ /* 0x040fe20003f2e000 */
[----:B------:R-:W-:Y:S01]  /*5730*/  ULDC UR11, c[0x0][0x604] ;  /* 0x00018100000b7ab9 */ /* 0x000fe20000000800 */
[----:B------:R-:W-:Y:S01]  /*5740*/  ULDC UR13, c[0x0][0x604] ;  /* 0x00018100000d7ab9 */ /* 0x000fe20000000800 */
[----:B------:R-:W-:Y:S01]  /*5750*/  ULDC UR14, c[0x0][0x604] ;  /* 0x00018100000e7ab9 */ /* 0x000fe20000000800 */
[----:B------:R-:W-:Y:S01]  /*5760*/  ULDC UR15, c[0x0][0x604] ;  /* 0x00018100000f7ab9 */ /* 0x000fe20000000800 */
[----:B------:R-:W-:Y:S01]  /*5770*/  @!P5 FMUL R23, R23, 0.5 ;  /* 0x3f0000001717d820 */ /* 0x000fe20000400000 */
[----:B------:R-:W1:Y:S01]  /*5780*/  MUFU.EX2 R57, R57 ;  /* 0x0000003900397308 */ /* 0x000e620000000800 */
[----:B--2---:R-:W-:Y:S01]  /*5790*/  @!P2 FMUL R63, R63, R63 ;  /* 0x0000003f3f3fa220 */ /* 0x004fe20000400000 */
[C---:B------:R-:W-:Y:S01]  /*57a0*/  FSETP.GEU.AND P2, PT, R17.reuse, -126, PT ;  /* 0xc2fc00001100780b */ /* 0x040fe20003f4e000 */
[----:B------:R-:W-:Y:S01]  /*57b0*/  ULDC UR16, c[0x0][0x604] ;  /* 0x0001810000107ab9 */ /* 0x000fe20000000800 */
[----:B------:R-:W-:Y:S01]  /*57c0*/  ULDC UR17, c[0x0][0x604] ;  /* 0x0001810000117ab9 */ /* 0x000fe20000000800 */
[----:B------:R-:W-:Y:S01]  /*57d0*/  ULDC UR18, c[0x0][0x604] ;  /* 0x0001810000127ab9 */ /* 0x000fe20000000800 */
[----:B------:R-:W-:Y:S01]  /*57e0*/  ULDC UR20, c[0x0][0x604] ;  /* 0x0001810000147ab9 */ /* 0x000fe20000000800 */
[----:B------:R-:W-:Y:S01]  /*57f0*/  @!P1 FMUL R18, R18, 0.5 ;  /* 0x3f00000012129820 */ /* 0x000fe20000400000 */
[----:B------:R-:W2:Y:S01]  /*5800*/  MUFU.EX2 R52, R52 ;  /* 0x0000003400347308 */ /* 0x000ea20000000800 */
[----:B---3--:R-:W-:Y:S01]  /*5810*/  @!P3 FMUL R58, R58, R58 ;  /* 0x0000003a3a3ab220 */ /* 0x008fe20000400000 */
[----:B------:R-:W-:Y:S01]  /*5820*/  FSETP.GEU.AND P3, PT, R114, -126, PT ;  /* 0xc2fc00007200780b */ /* 0x000fe20003f6e000 */
[----:B------:R-:W-:Y:S01]  /*5830*/  ULDC UR21, c[0x0][0x604] ;  /* 0x0001810000157ab9 */ /* 0x000fe20000000800 */
[----:B------:R-:W-:Y:S01]  /*5840*/  ULDC UR24, c[0x0][0x604] ;  /* 0x0001810000187ab9 */ /* 0x000fe20000000800 */
[----:B------:R-:W-:Y:S01]  /*5850*/  ULDC UR26, c[0x0][0x604] ;  /* 0x00018100001a7ab9 */ /* 0x000fe20000000800 */
[----:B------:R-:W-:Y:S01]  /*5860*/  ULDC UR25, c[0x0][0x604] ;  /* 0x0001810000197ab9 */ /* 0x000fe20000000800 */
[----:B------:R-:W-:Y:S01]  /*5870*/  @!P2 FMUL R17, R17, 0.5 ;  /* 0x3f0000001111a820 */ /* 0x000fe20000400000 */
[----:B------:R-:W3:Y:S01]  /*5880*/  MUFU.EX2 R23, R23 ;  /* 0x0000001700177308 */ /* 0x000ee20000000800 */
[----:B-1----:R-:W-:Y:S01]  /*5890*/  @!P4 FMUL R57, R57, R57 ;  /* 0x000000393939c220 */ /* 0x002fe20000400000 */
[----:B------:R-:W-:Y:S01]  /*58a0*/  FSETP.GEU.AND P4, PT, R81, -126, PT ;  /* 0xc2fc00005100780b */ /* 0x000fe20003f8e000 */
[----:B------:R-:W-:Y:S01]  /*58b0*/  ULDC UR6, c[0x0][0x604] ;  /* 0x0001810000067ab9 */ /* 0x000fe20000000800 */
[----:B------:R-:W-:Y:S01]  /*58c0*/  ULDC UR8, c[0x0][0x604] ;  /* 0x0001810000087ab9 */ /* 0x000fe20000000800 */
[--C-:B------:R-:W-:Y:S01]  /*58d0*/  FFMA R76, R11, UR10, -R115.reuse ;  /* 0x0000000a0b4c7c23 */ /* 0x100fe20008000873 */
[--C-:B------:R-:W-:Y:S01]  /*58e0*/  FFMA R38, R38, UR11, -R115.reuse ;  /* 0x0000000b26267c23 */ /* 0x100fe20008000873 */
[----:B------:R-:W-:Y:S01]  /*58f0*/  @!P3 FMUL R114, R114, 0.5 ;  /* 0x3f0000007272b820 */ /* 0x000fe20000400000 */
[----:B------:R-:W1:Y:S01]  /*5900*/  MUFU.EX2 R18, R18 ;  /* 0x0000001200127308 */ /* 0x000e620000000800 */
        /* <DEDUP_REMOVED lines=8> */
[----:B---3--:R-:W-:Y:S01]  /*5990*/  @!P5 FMUL R23, R23, R23 ;  /* 0x000000171717d220 */ /* 0x008fe20000400000 */
[----:B------:R-:W-:Y:S01]  /*59a0*/  FSETP.GEU.AND P5, PT, R119, -126, PT ;  /* 0xc2fc00007700780b */ /* 0x000fe20003fae000 */
[--C-:B------:R-:W-:Y:S01]  /*59b0*/  FFMA R37, R14, UR17, -R115.reuse ;  /* 0x000000110e257c23 */ /* 0x100fe20008000873 */
[--C-:B------:R-:W-:Y:S01]  /*59c0*/  FFMA R33, R16, UR18, -R115.reuse ;  /* 0x0000001210217c23 */ /* 0x100fe20008000873 */
[--C-:B------:R-:W-:Y:S01]  /*59d0*/  FFMA R50, R50, UR20, -R115.reuse ;  /* 0x0000001432327c23 */ /* 0x100fe20008000873 */
[--C-:B------:R-:W-:Y:S01]  /*59e0*/  FFMA R62, R62, UR21, -R115.reuse ;  /* 0x000000153e3e7c23 */ /* 0x100fe20008000873 */
[----:B------:R-:W-:Y:S01]  /*59f0*/  @!P6 FMUL R118, R118, 0.5 ;  /* 0x3f0000007676e820 */ /* 0x000fe20000400000 */
[----:B------:R-:W3:Y:S01]  /*5a00*/  MUFU.EX2 R17, R17 ;  /* 0x0000001100117308 */ /* 0x000ee20000000800 */
        /* <DEDUP_REMOVED lines=28> */
[----:B------:R-:W-:Y:S01]  /*5bd0*/  ULDC UR18, c[0x0][0x604] ;  /* 0x0001810000127ab9 */ /* 0x000fe20000000800 */
[----:B------:R-:W-:Y:S01]  /*5be0*/  ULDC UR19, c[0x0][0x604] ;  /* 0x0001810000137ab9 */ /* 0x000fe20000000800 */
[----:B------:R-:W-:Y:S01]  /*5bf0*/  @!P2 FMUL R123, R123, 0.5 ;  /* 0x3f0000007b7ba820 */ /* 0x000fe20000400000 */
[----:B------:R-:W1:Y:S01]  /*5c00*/  MUFU.EX2 R81, R122 ;  /* 0x0000007a00517308 */ /* 0x000e620000000800 */
[----:B--2---:R-:W-:Y:S01]  /*5c10*/  @!P6 FMUL R9, R9, R9 ;  /* 0x000000090909e220 */ /* 0x004fe20000400000 */
[----:B------:R-:W-:Y:S01]  /*5c20*/  FSETP.GEU.AND P6, PT, R87, -126, PT ;  /* 0xc2fc00005700780b */ /* 0x000fe20003fce000 */
        /* <DEDUP_REMOVED lines=17> */
[----:B------:R-:W-:Y:S01]  /*5d40*/  FSETP.GEU.AND P0, PT, R24, -126, PT ;  /* 0xc2fc00001800780b */ /* 0x000fe20003f0e000 */
        /* <DEDUP_REMOVED lines=29> */
[----:B------:R-:W2:Y:S01]  /*5f20*/  SYNCS.PHASECHK.TRANS64.TRYWAIT P6, [R216+URZ+0x88008], R153 ;  /* 0x08800899d80075a7 */ /* 0x000ea200080c017f */
[--C-:B------:R-:W-:Y:S01]  /*5f30*/  FFMA R103, R103, UR23, -R115.reuse ;  /* 0x0000001767677c23 */ /* 0x100fe20008000873 */
[--C-:B------:R-:W-:Y:S01]  /*5f40*/  FFMA R102, R102, UR24, -R115.reuse ;  /* 0x0000001866667c23 */ /* 0x100fe20008000873 */
[--C-:B------:R-:W-:Y:S01]  /*5f50*/  FFMA R111, R111, UR26, -R115.reuse ;  /* 0x0000001a6f6f7c23 */ /* 0x100fe20008000873 */
[--C-:B------:R-:W-:Y:S01]  /*5f60*/  FFMA R110, R110, UR25, -R115.reuse ;  /* 0x000000196e6e7c23 */ /* 0x100fe20008000873 */
[----:B------:R-:W-:Y:S01]  /*5f70*/  @!P4 FMUL R80, R80, 0.5 ;  /* 0x3f0000005050c820 */ /* 0x000fe20000400000 */
[----:B------:R-:W4:Y:S01]  /*5f80*/  MUFU.EX2 R91, R91 ;  /* 0x0000005b005b7308 */ /* 0x000f220000000800 */
[----:B---3--:R-:W-:Y:S01]  /*5f90*/  @!P5 FMUL R86, R86, R86 ;  /* 0x000000565656d220 */ /* 0x008fe20000400000 */
[----:B------:R-:W-:Y:S01]  /*5fa0*/  FSETP.GEU.AND P5, PT, R98, -126, PT ;  /* 0xc2fc00006200780b */ /* 0x000fe20003fae000 */
[--C-:B------:R-:W-:Y:S01]  /*5fb0*/  FFMA R109, R109, UR6, -R115.reuse ;  /* 0x000000066d6d7c23 */ /* 0x100fe20008000873 */
[----:B------:R-:W-:Y:S01]  /*5fc0*/  FFMA R108, R108, UR8, -R115 ;  /* 0x000000086c6c7c23 */ /* 0x000fe20008000873 */
[----:B------:R-:W-:Y:S01]  /*5fd0*/  P2R R41, PR, RZ, 0x1 ;  /* 0x00000001ff297803 */ /* 0x000fe20000000000 */
[----:B------:R-:W-:Y:S01]  /*5fe0*/  FADD R127, R142, R129 ;  /* 0x000000818e7f7221 */ /* 0x000fe20000000000 */
[----:B------:R-:W-:Y:S01]  /*5ff0*/  FADD R44, R166, R81 ;  /* 0x00000051a62c7221 */ /* 0x000fe20000000000 */
[----:B------:R-:W3:Y:S01]  /*6000*/  MUFU.EX2 R90, R163 ;  /* 0x000000a3005a7308 */ /* 0x000ee20000000800 */
[----:B-1----:R-:W-:Y:S01]  /*6010*/  @!P3 FMUL R101, R101, R101 ;  /* 0x000000656565b220 */ /* 0x002fe20000400000 */
[----:B------:R-:W-:Y:S01]  /*6020*/  FSETP.GEU.AND P3, PT, R99, -126, PT ;  /* 0xc2fc00006300780b */ /* 0x000fe20003f6e000 */
[----:B------:R-:W-:Y:S01]  /*6030*/  FADD R119, R31, R52 ;  /* 0x000000341f777221 */ /* 0x000fe20000000000 */
[----:B------:R-:W-:Y:S01]  /*6040*/  ISETP.NE.AND P0, PT, R152, RZ, PT ;  /* 0x000000ff9800720c */ /* 0x000fe20003f05270 */
[----:B------:R-:W-:-:S02]  /*6050*/  FADD R48, R140, R101 ;  /* 0x000000658c307221 */ /* 0x000fc40000000000 */
[----:B------:R-:W-:Y:S01]  /*6060*/  @!P5 FMUL R98, R98, 0.5 ;  /* 0x3f0000006262d820 */ /* 0x000fe20000400000 */
[----:B------:R-:W1:Y:S01]  /*6070*/  MUFU.EX2 R92, R80 ;  /* 0x00000050005c7308 */ /* 0x000e620000000800 */
[----:B----4-:R-:W-:Y:S01]  /*6080*/  @!P1 FMUL R91, R91, R91 ;  /* 0x0000005b5b5b9220 */ /* 0x010fe20000400000 */
[----:B------:R-:W-:-:S05]  /*6090*/  FSETP.GEU.AND P1, PT, R124, -126, PT ;  /* 0xc2fc00007c00780b */ /* 0x000fca0003f2e000 */
[----:B------:R-:W-:Y:S01]  /*60a0*/  @!P3 FMUL R99, R99, 0.5 ;  /* 0x3f0000006363b820 */ /* 0x000fe20000400000 */
[----:B------:R-:W4:Y:S01]  /*60b0*/  MUFU.EX2 R98, R98 ;  /* 0x0000006200627308 */ /* 0x000f220000000800 */
[----:B---3--:R-:W-:Y:S01]  /*60c0*/  @!P2 FMUL R90, R90, R90 ;  /* 0x0000005a5a5aa220 */ /* 0x008fe20000400000 */
[----:B------:R-:W-:-:S05]  /*60d0*/  FSETP.GEU.AND P2, PT, R125, -126, PT ;  /* 0xc2fc00007d00780b */ /* 0x000fca0003f4e000 */
[----:B------:R-:W-:Y:S01]  /*60e0*/  @!P1 FMUL R124, R124, 0.5 ;  /* 0x3f0000007c7c9820 */ /* 0x000fe20000400000 */
[----:B------:R-:W3:Y:S01]  /*60f0*/  MUFU.EX2 R99, R99 ;  /* 0x0000006300637308 */ /* 0x000ee20000000800 */
[----:B-1----:R-:W-:Y:S01]  /*6100*/  @!P4 FMUL R92, R92, R92 ;  /* 0x0000005c5c5cc220 */ /* 0x002fe20000400000 */
[----:B------:R-:W-:-:S05]  /*6110*/  FSETP.GEU.AND P4, PT, R107, -126, PT ;  /* 0xc2fc00006b00780b */ /* 0x000fca0003f8e000 */
[----:B------:R-:W-:Y:S01]  /*6120*/  @!P2 FMUL R125, R125, 0.5 ;  /* 0x3f0000007d7da820 */ /* 0x000fe20000400000 */
[----:B------:R1:W1:Y:S01]  /*6130*/  MUFU.EX2 R97, R124 ;  /* 0x0000007c00617308 */ /* 0x0002620000000800 */
[----:B----4-:R-:W-:Y:S01]  /*6140*/  @!P5 FMUL R98, R98, R98 ;  /* 0x000000626262d220 */ /* 0x010fe20000400000 */
[----:B------:R-:W-:-:S05]  /*6150*/  FSETP.GEU.AND P5, PT, R106, -126, PT ;  /* 0xc2fc00006a00780b */ /* 0x000fca0003fae000 */
[----:B------:R-:W-:Y:S01]  /*6160*/  @!P4 FMUL R107, R107, 0.5 ;  /* 0x3f0000006b6bc820 */ /* 0x000fe20000400000 */
[----:B------:R4:W1:Y:S01]  /*6170*/  MUFU.EX2 R100, R125 ;  /* 0x0000007d00647308 */ /* 0x0008620000000800 */
[----:B--23--:R-:W-:Y:S06]  /*6180*/  @!P6 BRA `(.L_x_23) ;  /* 0x0000027c00f8e947 */ /* 0x00cfec0003800000 */
.L_x_91:
[----:B------:R-:W-:Y:S01]  /*6190*/  STL [R1+0x428], R216 ;  /* 0x000428d801007387 */ /* 0x000fe20000100800 */
[----:B------:R-:W-:Y:S01]  /*61a0*/  ISETP.NE.AND P6, PT, R41, RZ, PT ;  /* 0x000000ff2900720c */ /* 0x000fe20003fc5270 */
[----:B------:R-:W-:Y:S01]  /*61b0*/  FADD R127, R127, R44 ;  /* 0x0000002c7f7f7221 */ /* 0x000fe20000000000 */
[----:B------:R-:W3:Y:S01]  /*61c0*/  MUFU.EX2 R107, R107 ;  /* 0x0000006b006b7308 */ /* 0x000ee20000000800 */
[----:B------:R-:W-:Y:S01]  /*61d0*/  STL [R1+0x424], R214 ;  /* 0x000424d601007387 */ /* 0x000fe20000100800 */
[----:B-1----:R-:W-:Y:S01]  /*61e0*/  @!P1 FMUL R97, R97, R97 ;  /* 0x0000006161619220 */ /* 0x002fe20000400000 */
[----:B------:R-:W-:Y:S01]  /*61f0*/  FSETP.GEU.AND P1, PT, R66, -126, PT ;  /* 0xc2fc00004200780b */ /* 0x000fe20003f2e000 */
[----:B------:R-:W-:Y:S01]  /*6200*/  @!P3 FMUL R99, R99, R99 ;  /* 0x000000636363b220 */ /* 0x000fe20000400000 */
[----:B------:R-:W-:Y:S01]  /*6210*/  STL [R1+0x420], R215 ;  /* 0x000420d701007387 */ /* 0x000fe20000100800 */
[----:B------:R-:W-:Y:S01]  /*6220*/  @!P2 FMUL R100, R100, R100 ;  /* 0x000000646464a220 */ /* 0x000fe20000400000 */
[----:B------:R-:W-:Y:S01]  /*6230*/  FSETP.GEU.AND P3, PT, R37, -126, PT ;  /* 0xc2fc00002500780b */ /* 0x000fe20003f6e000 */
[----:B------:R-:W-:Y:S01]  /*6240*/  FADD R119, R119, R48 ;  /* 0x0000003077777221 */ /* 0x000fe20000000000 */
[----:B------:R-:W-:Y:S01]  /*6250*/  STL [R1+0x41c], R212 ;  /* 0x00041cd401007387 */ /* 0x000fe20000100800 */
[----:B------:R-:W-:Y:S01]  /*6260*/  FSETP.GEU.AND P2, PT, R56, -126, PT ;  /* 0xc2fc00003800780b */ /* 0x000fe20003f4e000 */
[----:B------:R-:W-:Y:S01]  /*6270*/  @!P6 FMUL R24, R24, 0.5 ;  /* 0x3f0000001818e820 */ /* 0x000fe20000400000 */
[----:B----4-:R-:W-:Y:S01]  /*6280*/  FADD R125, R54, R51 ;  /* 0x00000033367d7221 */ /* 0x010fe20000000000 */
[----:B------:R-:W-:Y:S01]  /*6290*/  STL [R1+0x418], R213 ;  /* 0x000418d501007387 */ /* 0x000fe20000100800 */
[----:B------:R-:W-:Y:S01]  /*62a0*/  FADD R48, R164, R77 ;  /* 0x0000004da4307221 */ /* 0x000fe20000000000 */
[----:B------:R-:W1:Y:S01]  /*62b0*/  MUFU.EX2 R44, R24 ;  /* 0x00000018002c7308 */ /* 0x000e620000000800 */
[----:B------:R-:W-:Y:S01]  /*62c0*/  @!P5 FMUL R106, R106, 0.5 ;  /* 0x3f0000006a6ad820 */ /* 0x000fe20000400000 */
[----:B------:R-:W-:Y:S01]  /*62d0*/  STL [R1+0x414], R210 ;  /* 0x000414d201007387 */ /* 0x000fe20000100800 */
[----:B---3--:R-:W-:Y:S01]  /*62e0*/  @!P4 FMUL R107, R107, R107 ;  /* 0x0000006b6b6bc220 */ /* 0x008fe20000400000 */
[----:B------:R-:W-:Y:S01]  /*62f0*/  FSETP.GEU.AND P4, PT, R120, -126, PT ;  /* 0xc2fc00007800780b */ /* 0x000fe20003f8e000 */
[----:B------:R-:W-:Y:S01]  /*6300*/  FADD R125, R125, R48 ;  /* 0x000000307d7d7221 */ /* 0x000fe20000000000 */
[----:B------:R-:W-:Y:S01]  /*6310*/  STL [R1+0x410], R211 ;  /* 0x000410d301007387 */ /* 0x000fe20000100800 */
[----:B------:R-:W-:Y:S01]  /*6320*/  FADD R117, R47, R18 ;  /* 0x000000122f757221 */ /* 0x000fe20000000000 */
[----:B------:R-:W-:Y:S01]  /*6330*/  FADD R48, R39, R98 ;  /* 0x0000006227307221 */ /* 0x000fe20000000000 */
[----:B------:R-:W-:Y:S01]  /*6340*/  @!P1 FMUL R66, R66, 0.5 ;  /* 0x3f00000042429820 */ /* 0x000fe20000400000 */
[----:B------:R-:W-:Y:S01]  /*6350*/  STL [R1+0x40c], R208 ;  /* 0x00040cd001007387 */ /* 0x000fe20000100800 */
[----:B------:R-:W3:Y:S01]  /*6360*/  MUFU.EX2 R106, R106 ;  /* 0x0000006a006a7308 */ /* 0x000ee20000000800 */
[----:B------:R-:W-:Y:S01]  /*6370*/  FADD R117, R117, R48 ;  /* 0x0000003075757221 */ /* 0x000fe20000000000 */
[----:B------:R-:W-:Y:S01]  /*6380*/  @!P3 FMUL R37, R37, 0.5 ;  /* 0x3f0000002525b820 */ /* 0x000fe20000400000 */
[----:B------:R-:W-:Y:S01]  /*6390*/  STL [R1+0x408], R209 ;  /* 0x000408d101007387 */ /* 0x000fe20000100800 */
[----:B------:R-:W-:Y:S01]  /*63a0*/  @!P2 FMUL R56, R56, 0.5 ;  /* 0x3f0000003838a820 */ /* 0x000fe20000400000 */
[----:B------:R-:W-:Y:S01]  /*63b0*/  FADD R48, R158, R87 ;  /* 0x000000579e307221 */ /* 0x000fe20000000000 */
[----:B-1----:R-:W-:Y:S01]  /*63c0*/  @!P6 FMUL R44, R44, R44 ;  /* 0x0000002c2c2ce220 */ /* 0x002fe20000400000 */
[----:B------:R-:W-:Y:S01]  /*63d0*/  STL [R1+0x404], R206 ;  /* 0x000404ce01007387 */ /* 0x000fe20000100800 */
[----:B------:R-:W-:Y:S01]  /*63e0*/  FSETP.GEU.AND P6, PT, R33, -126, PT ;  /* 0xc2fc00002100780b */ /* 0x000fe20003fce000 */
[----:B------:R-:W1:Y:S01]  /*63f0*/  MUFU.EX2 R149, R66 ;  /* 0x0000004200957308 */ /* 0x000e620000000800 */
[----:B------:R-:W-:Y:S01]  /*6400*/  @!P4 FMUL R120, R120, 0.5 ;  /* 0x3f0000007878c820 */ /* 0x000fe20000400000 */
[----:B------:R-:W-:Y:S01]  /*6410*/  STL [R1+0x400], R207 ;  /* 0x000400cf01007387 */ /* 0x000fe20000100800 */
[----:B------:R-:W-:Y:S01]  /*6420*/  FADD R123, R27, R64 ;  /* 0x000000401b7b7221 */ /* 0x000fe20000000000 */
[----:B------:R-:W-:Y:S01]  /*6430*/  FADD R126, R157, R46 ;  /* 0x0000002e9d7e7221 */ /* 0x000fe20000000000 */
[----:B------:R-:W-:Y:S01]  /*6440*/  FADD R41, R143, R2 ;  /* 0x000000028f297221 */ /* 0x000fe20000000000 */
[----:B------:R-:W-:Y:S01]  /*6450*/  STL [R1+0x3fc], R204 ;  /* 0x0003fccc01007387 */ /* 0x000fe20000100800 */
[----:B------:R-:W-:Y:S01]  /*6460*/  FADD R123, R123, R48 ;  /* 0x000000307b7b7221 */ /* 0x000fe20000000000 */
[----:B------:R-:W4:Y:S01]  /*6470*/  MUFU.EX2 R151, R37 ;  /* 0x0000002500977308 */ /* 0x000f220000000800 */
[----:B---3--:R-:W-:Y:S01]  /*6480*/  @!P5 FMUL R106, R106, R106 ;  /* 0x0000006a6a6ad220 */ /* 0x008fe20000400000 */
[----:B------:R-:W-:Y:S01]  /*6490*/  STL [R1+0x3f8], R205 ;  /* 0x0003f8cd01007387 */ /* 0x000fe20000100800 */
[----:B------:R-:W-:Y:S01]  /*64a0*/  FSETP.GEU.AND P5, PT, R68, -126, PT ;  /* 0xc2fc00004400780b */ /* 0x000fe20003fae000 */
[----:B------:R-:W-:Y:S01]  /*64b0*/  @!P6 FMUL R33, R33, 0.5 ;  /* 0x3f0000002121e820 */ /* 0x000fe20000400000 */
[----:B------:R-:W-:Y:S01]  /*64c0*/  FADD R126, R126, R41 ;  /* 0x000000297e7e7221 */ /* 0x000fe20000000000 */
[----:B------:R-:W-:Y:S01]  /*64d0*/  STL [R1+0x3f4], R202 ;  /* 0x0003f4ca01007387 */ /* 0x000fe20000100800 */
[----:B------:R-:W-:Y:S01]  /*64e0*/  FADD R124, R159, R134 ;  /* 0x000000869f7c7221 */ /* 0x000fe20000000000 */
[----:B------:R3:W2:Y:S01]  /*64f0*/  MUFU.EX2 R24, R56 ;  /* 0x0000003800187308 */ /* 0x0006a20000000800 */
[----:B-1----:R-:W-:Y:S01]  /*6500*/  @!P1 FMUL R149, R149, R149 ;  /* 0x0000009595959220 */ /* 0x002fe20000400000 */
[----:B------:R-:W-:Y:S01]  /*6510*/  STL [R1+0x3f0], R203 ;  /* 0x0003f0cb01007387 */ /* 0x000fe20000100800 */
[----:B------:R-:W-:Y:S01]  /*6520*/  FSETP.GEU.AND P1, PT, R29, -126, PT ;  /* 0xc2fc00001d00780b */ /* 0x000fe20003f2e000 */
[----:B------:R-:W-:Y:S01]  /*6530*/  FADD R41, R139, R0 ;  /* 0x000000008b297221 */ /* 0x000fe20000000000 */
[----:B------:R-:W-:Y:S01]  /*6540*/  FADD R115, R154, R15 ;  /* 0x0000000f9a737221 */ /* 0x000fe20000000000 */
[----:B------:R-:W-:Y:S01]  /*6550*/  STL [R1+0x3ec], R200 ;  /* 0x0003ecc801007387 */ /* 0x000fe20000100800 */
[----:B------:R-:W-:Y:S01]  /*6560*/  FADD R114, R35, R12 ;  /* 0x0000000c23727221 */ /* 0x000fe20000000000 */
[----:B------:R-:W1:Y:S01]  /*6570*/  MUFU.EX2 R80, R120 ;  /* 0x0000007800507308 */ /* 0x000e620000000800 */
[----:B----4-:R-:W-:Y:S01]  /*6580*/  @!P3 FMUL R151, R151, R151 ;  /* 0x000000979797b220 */ /* 0x010fe20000400000 */
[----:B------:R-:W-:Y:S01]  /*6590*/  STL [R1+0x3e8], R201 ;  /* 0x0003e8c901007387 */ /* 0x000fe20000100800 */
[----:B------:R-:W-:Y:S01]  /*65a0*/  FSETP.GEU.AND P3, PT, R55, -126, PT ;  /* 0xc2fc00003700780b */ /* 0x000fe20003f6e000 */
[----:B---3--:R-:W-:Y:S01]  /*65b0*/  FADD R56, R131, R100 ;  /* 0x0000006483387221 */ /* 0x008fe20000000000 */
[----:B------:R-:W-:Y:S01]  /*65c0*/  @!P5 FMUL R68, R68, 0.5 ;  /* 0x3f0000004444d820 */ /* 0x000fe20000400000 */
[----:B------:R-:W-:Y:S01]  /*65d0*/  STL [R1+0x3e4], R198 ;  /* 0x0003e4c601007387 */ /* 0x000fe20000100800 */
[----:B------:R-:W-:Y:S01]  /*65e0*/  FADD R37, R136, R99 ;  /* 0x0000006388257221 */ /* 0x000fe20000000000 */
[----:B------:R3:W4:Y:S01]  /*65f0*/  MUFU.EX2 R48, R33 ;  /* 0x0000002100307308 */ /* 0x0007220000000800 */
[----:B--2---:R-:W-:Y:S01]  /*6600*/  @!P2 FMUL R24, R24, R24 ;  /* 0x000000181818a220 */ /* 0x004fe20000400000 */
[----:B------:R-:W-:Y:S01]  /*6610*/  STL [R1+0x3e0], R199 ;  /* 0x0003e0c701007387 */ /* 0x000fe20000100800 */
[----:B------:R-:W-:Y:S01]  /*6620*/  FSETP.GEU.AND P2, PT, R25, -126, PT ;  /* 0xc2fc00001900780b */ /* 0x000fe20003f4e000 */
[----:B------:R-:W-:Y:S01]  /*6630*/  FADD R66, R132, R107 ;  /* 0x0000006b84427221 */ /* 0x000fe20000000000 */
[----:B------:R-:W-:Y:S01]  /*6640*/  FADD R128, R44, R151 ;  /* 0x000000972c807221 */ /* 0x000fe20000000000 */
[----:B------:R-:W-:Y:S01]  /*6650*/  STL [R1+0x3dc], R196 ;  /* 0x0003dcc401007387 */ /* 0x000fe20000100800 */
[----:B------:R-:W-:Y:S01]  /*6660*/  FADD R118, R148, R23 ;  /* 0x0000001794767221 */ /* 0x000fe20000000000 */
[----:B------:R-:W-:Y:S01]  /*6670*/  FADD R45, R133, R92 ;  /* 0x0000005c852d7221 */ /* 0x000fe20000000000 */
[----:B-1----:R-:W-:Y:S01]  /*6680*/  @!P4 FMUL R80, R80, R80 ;  /* 0x000000505050c220 */ /* 0x002fe20000400000 */
[----:B------:R-:W-:Y:S01]  /*6690*/  STL [R1+0x3d8], R197 ;  /* 0x0003d8c501007387 */ /* 0x000fe20000100800 */
[----:B------:R-:W-:Y:S01]  /*66a0*/  FSETP.GEU.AND P4, PT, R147, -126, PT ;  /* 0xc2fc00009300780b */ /* 0x000fe20003f8e000 */
[----:B------:R-:W-:Y:S01]  /*66b0*/  FADD R113, R162, R9 ;  /* 0x00000009a2717221 */ /* 0x000fe20000000000 */
[----:B---3--:R-:W-:Y:S01]  /*66c0*/  FADD R33, R24, R80 ;  /* 0x0000005018217221 */ /* 0x008fe20000000000 */
[----:B------:R-:W-:Y:S01]  /*66d0*/  STL [R1+0x3d4], R194 ;  /* 0x0003d4c201007387 */ /* 0x000fe20000100800 */
[----:B------:R-:W-:Y:S01]  /*66e0*/  FADD R124, R124, R41 ;  /* 0x000000297c7c7221 */ /* 0x000fe20000000000 */
[----:B------:R-:W-:Y:S01]  /*66f0*/  @!P1 FMUL R29, R29, 0.5 ;  /* 0x3f0000001d1d9820 */ /* 0x000fe20000400000 */
[----:B----4-:R-:W-:Y:S01]  /*6700*/  @!P6 FMUL R48, R48, R48 ;  /* 0x000000303030e220 */ /* 0x010fe20000400000 */
[----:B------:R-:W-:Y:S01]  /*6710*/  STL [R1+0x3d0], R195 ;  /* 0x0003d0c301007387 */ /* 0x000fe20000100800 */
[----:B------:R-:W-:Y:S01]  /*6720*/  FSETP.GEU.AND P6, PT, R145, -126, PT ;  /* 0xc2fc00009100780b */ /* 0x000fe20003fce000 */
[----:B------:R-:W-:Y:S01]  /*6730*/  FADD R122, R144, R63 ;  /* 0x0000003f907a7221 */ /* 0x000fe20000000000 */
[----:B------:R-:W-:Y:S01]  /*6740*/  FADD R41, R137, R86 ;  /* 0x0000005689297221 */ /* 0x000fe20000000000 */
[----:B------:R-:W-:Y:S01]  /*6750*/  STL [R1+0x3cc], R192 ;  /* 0x0003ccc001007387 */ /* 0x000fe20000100800 */
[----:B------:R-:W-:Y:S01]  /*6760*/  FADD R115, R115, R56 ;  /* 0x0000003873737221 */ /* 0x000fe20000000000 */
[----:B------:R-:W-:Y:S01]  /*6770*/  FADD R114, R114, R37 ;  /* 0x0000002572727221 */ /* 0x000fe20000000000 */
[----:B------:R-:W-:Y:S01]  /*6780*/  F2FP.BF16.F32.PACK_AB R49, R46, R129 ;  /* 0x000000812e31723e */ /* 0x000fe200000010ff */
[----:B------:R-:W-:Y:S01]  /*6790*/  STL [R1+0x3c8], R188 ;  /* 0x0003c8bc01007387 */ /* 0x000fe20000100800 */
[----:B------:R-:W-:Y:S01]  /*67a0*/  FADD R121, R155, R58 ;  /* 0x0000003a9b797221 */ /* 0x000fe20000000000 */
[----:B------:R-:W-:Y:S01]  /*67b0*/  FADD R56, R156, R91 ;  /* 0x0000005b9c387221 */ /* 0x000fe20000000000 */
[----:B------:R-:W-:Y:S01]  /*67c0*/  FADD R120, R146, R57 ;  /* 0x0000003992787221 */ /* 0x000fe20000000000 */
[----:B------:R-:W-:Y:S01]  /*67d0*/  STL [R1+0x3c4], R186 ;  /* 0x0003c4ba01007387 */ /* 0x000fe20000100800 */
[----:B------:R-:W-:Y:S01]  /*67e0*/  FADD R37, R135, R90 ;  /* 0x0000005a87257221 */ /* 0x000fe20000000000 */
[----:B------:R-:W-:Y:S01]  /*67f0*/  FADD R128, R128, R33 ;  /* 0x0000002180807221 */ /* 0x000fe20000000000 */
[----:B------:R-:W-:Y:S01]  /*6800*/  FADD R129, R149, R48 ;  /* 0x0000003095817221 */ /* 0x000fe20000000000 */
[----:B------:R-:W-:Y:S01]  /*6810*/  STL [R1+0x3c0], R160 ;  /* 0x0003c0a001007387 */ /* 0x000fe20000100800 */
[----:B------:R-:W-:Y:S01]  /*6820*/  FADD R118, R118, R45 ;  /* 0x0000002d76767221 */ /* 0x000fe20000000000 */
[----:B------:R-:W1:Y:S01]  /*6830*/  MUFU.EX2 R68, R68 ;  /* 0x0000004400447308 */ /* 0x000e620000000800 */
[----:B------:R-:W-:Y:S01]  /*6840*/  FADD R113, R113, R66 ;  /* 0x0000004271717221 */ /* 0x000fe20000000000 */
[----:B------:R-:W-:Y:S01]  /*6850*/  STL [R1+0x3bc], R161 ;  /* 0x0003bca101007387 */ /* 0x000fe20000100800 */
[----:B------:R-:W-:Y:S01]  /*6860*/  @!P3 FMUL R55, R55, 0.5 ;  /* 0x3f0000003737b820 */ /* 0x000fe20000400000 */
[----:B------:R-:W-:Y:S01]  /*6870*/  FADD R116, R150, R17 ;  /* 0x0000001196747221 */ /* 0x000fe20000000000 */
[----:B------:R-:W-:Y:S01]  /*6880*/  FADD R45, R138, R97 ;  /* 0x000000618a2d7221 */ /* 0x000fe20000000000 */
[----:B------:R-:W-:Y:S01]  /*6890*/  STL [R1+0x3b8], R70 ;  /* 0x0003b84601007387 */ /* 0x000fe20000100800 */
[----:B------:R-:W-:Y:S01]  /*68a0*/  @!P2 FMUL R25, R25, 0.5 ;  /* 0x3f0000001919a820 */ /* 0x000fe20000400000 */
[----:B------:R-:W2:Y:S01]  /*68b0*/  MUFU.EX2 R66, R29 ;  /* 0x0000001d00427308 */ /* 0x000ea20000000800 */
[----:B------:R-:W-:Y:S01]  /*68c0*/  FADD R122, R122, R41 ;  /* 0x000000297a7a7221 */ /* 0x000fe20000000000 */
[----:B------:R-:W-:Y:S01]  /*68d0*/  STL [R1+0x3b4], R71 ;  /* 0x0003b44701007387 */ /* 0x000fe20000100800 */
[----:B------:R-:W-:Y:S01]  /*68e0*/  @!P4 FMUL R147, R147, 0.5 ;  /* 0x3f0000009393c820 */ /* 0x000fe20000400000 */
[----:B------:R-:W-:Y:S01]  /*68f0*/  FADD R121, R121, R56 ;  /* 0x0000003879797221 */ /* 0x000fe20000000000 */
[----:B------:R-:W-:Y:S01]  /*6900*/  FADD R112, R141, R3 ;  /* 0x000000038d707221 */ /* 0x000fe20000000000 */
[----:B------:R-:W-:Y:S01]  /*6910*/  STL [R1+0x3b0], R69 ;  /* 0x0003b04501007387 */ /* 0x000fe20000100800 */
[----:B------:R-:W-:Y:S01]  /*6920*/  FADD R41, R43, R106 ;  /* 0x0000006a2b297221 */ /* 0x000fe20000000000 */
[----:B------:R-:W-:Y:S01]  /*6930*/  FADD R120, R120, R37 ;  /* 0x0000002578787221 */ /* 0x000fe20000000000 */
[----:B------:R-:W-:Y:S01]  /*6940*/  @!P6 FMUL R145, R145, 0.5 ;  /* 0x3f0000009191e820 */ /* 0x000fe20000400000 */
[----:B------:R-:W-:Y:S01]  /*6950*/  STL [R1+0x3ac], R67 ;  /* 0x0003ac4301007387 */ /* 0x000fe20000100800 */
[----:B------:R-:W-:Y:S01]  /*6960*/  FADD R116, R116, R45 ;  /* 0x0000002d74747221 */ /* 0x000fe20000000000 */
[----:B------:R-:W3:Y:S01]  /*6970*/  MUFU.EX2 R56, R25 ;  /* 0x0000001900387308 */ /* 0x000ee20000000800 */
[----:B------:R-:W-:Y:S01]  /*6980*/  F2FP.BF16.F32.PACK_AB R159, R159, R54 ;  /* 0x000000369f9f723e */ /* 0x000fe200000010ff */
[----:B------:R-:W-:Y:S01]  /*6990*/  STL [R1+0x3a8], R89 ;  /* 0x0003a85901007387 */ /* 0x000fe20000100800 */
[----:B------:R-:W-:Y:S01]  /*69a0*/  FADD R112, R112, R41 ;  /* 0x0000002970707221 */ /* 0x000fe20000000000 */
[----:B-1----:R-:W-:Y:S01]  /*69b0*/  @!P5 FMUL R68, R68, R68 ;  /* 0x000000444444d220 */ /* 0x002fe20000400000 */
[----:B--2---:R-:W-:Y:S01]  /*69c0*/  @!P1 FMUL R66, R66, R66 ;  /* 0x0000004242429220 */ /* 0x004fe20000400000 */
[----:B------:R-:W-:Y:S01]  /*69d0*/  STL [R1+0x3a4], R88 ;  /* 0x0003a45801007387 */ /* 0x000fe20000100800 */
[----:B------:R-:W-:Y:S01]  /*69e0*/  F2FP.BF16.F32.PACK_AB R51, R134, R51 ;  /* 0x000000338633723e */ /* 0x000fe200000010ff */
[----:B------:R-:W1:Y:S01]  /*69f0*/  MUFU.EX2 R55, R55 ;  /* 0x0000003700377308 */ /* 0x000e620000000800 */
[----:B------:R-:W-:Y:S01]  /*6a00*/  F2FP.BF16.F32.PACK_AB R48, R48, R151 ;  /* 0x000000973030723e */ /* 0x000fe200000010ff */
[----:B------:R-:W-:Y:S01]  /*6a10*/  STL [R1+0x3a0], R34 ;  /* 0x0003a02201007387 */ /* 0x000fe20000100800 */
[----:B------:R-:W-:Y:S01]  /*6a20*/  F2FP.BF16.F32.PACK_AB R47, R150, R47 ;  /* 0x0000002f962f723e */ /* 0x000fe200000010ff */
[----:B------:R-:W-:Y:S01]  /*6a30*/  ULOP3.LUT UR9, UR7, 0x8000000, URZ, 0xfc, !UPT ;  /* 0x0800000007097892 */ /* 0x000fe2000f8efc3f */
[----:B------:R-:W-:Y:S01]  /*6a40*/  F2FP.BF16.F32.PACK_AB R45, R148, R31 ;  /* 0x0000001f942d723e */ /* 0x000fe200000010ff */
[----:B------:R-:W-:Y:S01]  /*6a50*/  STL [R1+0x39c], R32 ;  /* 0x00039c2001007387 */ /* 0x000fe20000100800 */
[----:B------:R-:W-:Y:S01]  /*6a60*/  F2FP.BF16.F32.PACK_AB R43, R43, R132 ;  /* 0x000000842b2b723e */ /* 0x000fe200000010ff */
[----:B------:R-:W2:Y:S01]  /*6a70*/  MUFU.EX2 R54, R147 ;  /* 0x0000009300367308 */ /* 0x000ea20000000800 */
[----:B---3--:R-:W-:Y:S01]  /*6a80*/  @!P2 FMUL R56, R56, R56 ;  /* 0x000000383838a220 */ /* 0x008fe20000400000 */
[----:B------:R-:W-:Y:S01]  /*6a90*/  STL [R1+0x398], R72 ;  /* 0x0003984801007387 */ /* 0x000fe20000100800 */
[----:B------:R-:W-:Y:S01]  /*6aa0*/  F2FP.BF16.F32.PACK_AB R41, R136, R131 ;  /* 0x000000838829723e */ /* 0x000fe200000010ff */
[----:B------:R-:W-:Y:S01]  /*6ab0*/  UIADD3 UR6, UR9, 0x2000, URZ ;  /* 0x0000200009067890 */ /* 0x000fe2000fffe03f */
[----:B------:R-:W-:Y:S01]  /*6ac0*/  F2FP.BF16.F32.PACK_AB R39, R138, R39 ;  /* 0x000000278a27723e */ /* 0x000fe200000010ff */
[----:B------:R-:W-:Y:S01]  /*6ad0*/  STL [R1+0x394], R85 ;  /* 0x0003945501007387 */ /* 0x000fe20000100800 */
[----:B------:R-:W-:Y:S01]  /*6ae0*/  F2FP.BF16.F32.PACK_AB R33, R35, R154 ;  /* 0x0000009a2321723e */ /* 0x000fe200000010ff */
[----:B------:R-:W3:Y:S01]  /*6af0*/  MUFU.EX2 R53, R145 ;  /* 0x0000009100357308 */ /* 0x000ee20000000800 */
[----:B-1----:R-:W-:Y:S01]  /*6b00*/  @!P3 FMUL R55, R55, R55 ;  /* 0x000000373737b220 */ /* 0x002fe20000400000 */
[----:B------:R-:W-:Y:S01]  /*6b10*/  STL [R1+0x390], R26 ;  /* 0x0003901a01007387 */ /* 0x000fe20000100800 */
[----:B------:R-:W-:Y:S01]  /*6b20*/  F2FP.BF16.F32.PACK_AB R37, R133, R140 ;  /* 0x0000008c8525723e */ /* 0x000fe200000010ff */
[----:B------:R-:W-:Y:S01]  /*6b30*/  UMOV UR7, 0x40000040 ;  /* 0x4000004000077882 */ /* 0x000fe20000000000 */
[----:B------:R-:W-:Y:S01]  /*6b40*/  F2FP.BF16.F32.PACK_AB R35, R141, R162 ;  /* 0x000000a28d23723e */ /* 0x000fe200000010ff */
[----:B------:R-:W-:Y:S01]  /*6b50*/  STL [R1+0x38c], R73 ;  /* 0x00038c4901007387 */ /* 0x000fe20000100800 */
[----:B------:R-:W-:Y:S01]  /*6b60*/  F2FP.BF16.F32.PACK_AB R31, R135, R156 ;  /* 0x0000009c871f723e */ /* 0x000fe200000010ff */
[----:B------:R-:W-:Y:S01]  /*6b70*/  UIADD3 UR8, UR9, 0x2080, URZ ;  /* 0x0000208009087890 */ /* 0x000fe2000fffe03f */
[----:B--2---:R-:W-:Y:S01]  /*6b80*/  @!P4 FMUL R54, R54, R54 ;  /* 0x000000363636c220 */ /* 0x004fe20000400000 */
[----:B------:R-:W-:Y:S01]  /*6b90*/  STL [R1+0x388], R74 ;  /* 0x0003884a01007387 */ /* 0x000fe20000100800 */
[----:B------:R-:W-:Y:S01]  /*6ba0*/  F2FP.BF16.F32.PACK_AB R153, R144, R27 ;  /* 0x0000001b9099723e */ /* 0x000fe200000010ff */
[----:B------:R-:W-:Y:S01]  /*6bb0*/  UMOV UR11, 0x40000040 ;  /* 0x40000040000b7882 */ /* 0x000fe20000000000 */
[----:B------:R-:W-:Y:S01]  /*6bc0*/  F2FP.BF16.F32.PACK_AB R29, R137, R158 ;  /* 0x0000009e891d723e */ /* 0x000fe200000010ff */
[----:B------:R-:W-:Y:S01]  /*6bd0*/  STL [R1+0x384], R30 ;  /* 0x0003841e01007387 */ /* 0x000fe20000100800 */
[----:B------:R-:W-:Y:S01]  /*6be0*/  F2FP.BF16.F32.PACK_AB R27, R139, R164 ;  /* 0x000000a48b1b723e */ /* 0x000fe200000010ff */
[----:B------:R-:W-:Y:S01]  /*6bf0*/  UMOV UR10, UR8 ;  /* 0x00000008000a7c82 */ /* 0x000fe20008000000 */
[----:B---3--:R-:W-:Y:S01]  /*6c00*/  @!P6 FMUL R53, R53, R53 ;  /* 0x000000353535e220 */ /* 0x008fe20000400000 */
[----:B------:R-:W-:Y:S01]  /*6c10*/  STL [R1+0x380], R28 ;  /* 0x0003801c01007387 */ /* 0x000fe20000100800 */
[----:B------:R-:W-:Y:S01]  /*6c20*/  F2FP.BF16.F32.PACK_AB R25, R143, R166 ;  /* 0x000000a68f19723e */ /* 0x000fe200000010ff */
[----:B------:R-:W-:Y:S01]  /*6c30*/  IMAD.U32 R193, RZ, RZ, UR9 ;  /* 0x00000009ffc17e24 */ /* 0x000fe2000f8e00ff */
[----:B------:R-:W-:Y:S01]  /*6c40*/  F2FP.BF16.F32.PACK_AB R157, R157, R142 ;  /* 0x0000008e9d9d723e */ /* 0x000fe200000010ff */
[----:B------:R-:W-:Y:S01]  /*6c50*/  STL [R1+0x37c], R75 ;  /* 0x00037c4b01007387 */ /* 0x000fe20000100800 */
[----:B------:R-:W-:Y:S01]  /*6c60*/  F2FP.BF16.F32.PACK_AB R156, R149, R44 ;  /* 0x0000002c959c723e */ /* 0x000fe200000010ff */
[----:B------:R-:W-:Y:S01]  /*6c70*/  ULDC UR39, c[0x0][0x604] ;  /* 0x0001810000277ab9 */ /* 0x000fe20000000800 */
[----:B------:R-:W-:Y:S01]  /*6c80*/  F2FP.BF16.F32.PACK_AB R158, R66, R68 ;  /* 0x00000044429e723e */ /* 0x000fe200000010ff */
[----:B------:R-:W-:Y:S01]  /*6c90*/  STL [R1+0x378], R76 ;  /* 0x0003784c01007387 */ /* 0x000fe20000100800 */
[----:B------:R-:W-:Y:S01]  /*6ca0*/  F2FP.BF16.F32.PACK_AB R155, R146, R155 ;  /* 0x0000009b929b723e */ /* 0x000fe200000010ff */
[----:B------:R-:W-:Y:S01]  /*6cb0*/  ULDC UR60, c[0x0][0x28c] ;  /* 0x0000a300003c7ab9 */ /* 0x000fe20000000800 */
[----:B------:R-:W-:Y:S01]  /*6cc0*/  F2FP.BF16.F32.PACK_AB R152, R55, R56 ;  /* 0x000000383798723e */ /* 0x000fe200000010ff */
[----:B------:R-:W-:Y:S01]  /*6cd0*/  STL [R1+0x374], R38 ;  /* 0x0003742601007387 */ /* 0x000fe20000100800 */
[----:B------:R-:W-:-:S03]  /*6ce0*/  F2FP.BF16.F32.PACK_AB R154, R53, R54 ;  /* 0x00000036359a723e */ /* 0x000fc600000010ff */
[----:B------:R-:W-:Y:S04]  /*6cf0*/  STL [R1+0x370], R36 ;  /* 0x0003702401007387 */ /* 0x000fe80000100800 */
        /* <DEDUP_REMOVED lines=42> */
[----:B------:R-:W-:Y:S04]  /*6fa0*/  STL.64 [R1+0x530], R128 ;  /* 0x0005308001007387 */ /* 0x000fe80000100a00 */
        /* <DEDUP_REMOVED lines=9> */
[----:B------:R-:W-:Y:S04]  /*7040*/  STL [R1+0x4e0], R100 ;  /* 0x0004e06401007387 */ /* 0x000fe80000100800 */
[----:B------:R-:W-:Y:S04]  /*7050*/  STL.64 [R1+0x4d8], R98 ;  /* 0x0004d86201007387 */ /* 0x000fe80000100a00 */
[----:B------:R-:W-:Y:S04]  /*7060*/  STL [R1+0x4d4], R97 ;  /* 0x0004d46101007387 */ /* 0x000fe80000100800 */
[----:B------:R-:W-:Y:S04]  /*7070*/  STL [R1+0x4d0], R92 ;  /* 0x0004d05c01007387 */ /* 0x000fe80000100800 */
[----:B------:R-:W-:Y:S04]  /*7080*/  STL.64 [R1+0x4c8], R90 ;  /* 0x0004c85a01007387 */ /* 0x000fe80000100a00 */
[----:B------:R-:W-:Y:S04]  /*7090*/  STL.64 [R1+0x4c0], R86 ;  /* 0x0004c05601007387 */ /* 0x000fe80000100a00 */
        /* <DEDUP_REMOVED lines=9> */
[----:B------:R-:W-:Y:S04]  /*7130*/  STL [R1+0x48c], R53 ;  /* 0x00048c3501007387 */ /* 0x000fe80000100800 */
[----:B------:R-:W-:Y:S04]  /*7140*/  STL [R1+0x488], R51 ;  /* 0x0004883301007387 */ /* 0x000fe80000100800 */
        /* <DEDUP_REMOVED lines=12> */
[----:B------:R1:W-:Y:S04]  /*7210*/  STL.64 [R1+0x448], R24 ;  /* 0x0004481801007387 */ /* 0x0003e80000100a00 */
[----:B------:R-:W-:Y:S04]  /*7220*/  STL [R1+0x440], R23 ;  /* 0x0004401701007387 */ /* 0x000fe80000100800 */
[----:B------:R-:W-:Y:S01]  /*7230*/  STL [R1+0x43c], R18 ;  /* 0x00043c1201007387 */ /* 0x000fe20000100800 */
[----:B-1----:R-:W-:-:S03]  /*7240*/  WARPGROUP.ARRIVE ;  /* 0x00000000000079c5 */ /* 0x002fc60000000000 */
[----:B------:R-:W-:Y:S04]  /*7250*/  STL [R1+0x438], R17 ;  /* 0x0004381101007387 */ /* 0x000fe80000100800 */
[----:B------:R-:W-:Y:S01]  /*7260*/  STL [R1+0x434], R15 ;  /* 0x0004340f01007387 */ /* 0x000fe20000100800 */
[----:B------:R-:W-:Y:S03]  /*7270*/  HGMMA.64x256x16.F32.BF16 R24, R156, gdesc[UR4].tnspB, RZ, !UPT, gsb0 ;  /* 0x43e000049c187df0 */ /* 0x000fe6000c0018ff */
[----:B------:R-:W-:Y:S04]  /*7280*/  STL [R1+0x430], R12 ;  /* 0x0004300c01007387 */ /* 0x000fe80000100800 */
[----:B------:R-:W-:Y:S01]  /*7290*/  STL [R1+0x42c], R9 ;  /* 0x00042c0901007387 */ /* 0x000fe20000100800 */
[----:B------:R-:W-:-:S02]  /*72a0*/  WARPGROUP.DEPBAR.LE gsb0, 0x0 ;  /* 0x00008000000079c5 */ /* 0x000fc40000010000 */
[----:B------:R-:W-:-:S15]  /*72b0*/  WARPGROUP.ARRIVE ;  /* 0x00000000000079c5 */ /* 0x000fde0000000000 */
[----:B------:R-:W-:-:S03]  /*72c0*/  NOP ;  /* 0x0000000000007918 */ /* 0x000fc60000000000 */
[----:B------:R-:W-:Y:S03]  /*72d0*/  HGMMA.64x256x16.F32.BF16 R24, R152, gdesc[UR8].tnspB, R24, gsb0 ;  /* 0x43e0000898187df0 */ /* 0x000fe60008001818 */
[----:B------:R-:W-:Y:S02]  /*72e0*/  WARPGROUP.DEPBAR.LE gsb0, 0x0 ;  /* 0x00008000000079c5 */ /* 0x000fe40000010000 */
        /* <DEDUP_REMOVED lines=18> */
[----:B------:R1:W-:Y:S04]  /*7410*/  STL.64 [R1+0x90], R60 ;  /* 0x0000903c01007387 */ /* 0x0003e80000100a00 */
[----:B------:R-:W-:Y:S04]  /*7420*/  STL.64 [R1+0x98], R62 ;  /* 0x0000983e01007387 */ /* 0x000fe80000100a00 */
[----:B------:R-:W-:Y:S04]  /*7430*/  STL.64 [R1+0xa0], R64 ;  /* 0x0000a04001007387 */ /* 0x000fe80000100a00 */
[----:B------:R-:W-:Y:S01]  /*7440*/  STL.64 [R1+0xa8], R66 ;  /* 0x0000a84201007387 */ /* 0x000fe20000100a00 */
[----:B-1----:R-:W-:-:S03]  /*7450*/  MOV R60, R24 ;  /* 0x00000018003c7202 */ /* 0x002fc60000000f00 */
        /* <DEDUP_REMOVED lines=32> */
[----:B------:R2:W-:Y:S04]  /*7660*/  STL.64 [R1+0x1b0], R132 ;  /* 0x0001b08401007387 */ /* 0x0005e80000100a00 */
[----:B------:R3:W-:Y:S04]  /*7670*/  STL.64 [R1+0x1b8], R134 ;  /* 0x0001b88601007387 */ /* 0x0007e80000100a00 */
[----:B------:R4:W-:Y:S01]  /*7680*/  STL.64 [R1+0x1c0], R136 ;  /* 0x0001c08801007387 */ /* 0x0009e20000100a00 */
[----:B-1----:R-:W1:Y:S03]  /*7690*/  LDC R130, c[0x0][0x28c] ;  /* 0x0000a300ff827b82 */ /* 0x002e660000000800 */
[----:B------:R4:W-:Y:S04]  /*76a0*/  STL.64 [R1+0x1c8], R138 ;  /* 0x0001c88a01007387 */ /* 0x0009e80000100a00 */
[----:B------:R4:W-:Y:S04]  /*76b0*/  STL.64 [R1+0x1d0], R140 ;  /* 0x0001d08c01007387 */ /* 0x0009e80000100a00 */
[----:B------:R4:W-:Y:S04]  /*76c0*/  STL.64 [R1+0x1d8], R142 ;  /* 0x0001d88e01007387 */ /* 0x0009e80000100a00 */
[----:B------:R1:W-:Y:S04]  /*76d0*/  STL.64 [R1+0x1e0], R144 ;  /* 0x0001e09001007387 */ /* 0x0003e80000100a00 */
[----:B------:R1:W-:Y:S04]  /*76e0*/  STL.64 [R1+0x1e8], R146 ;  /* 0x0001e89201007387 */ /* 0x0003e80000100a00 */
[----:B------:R1:W-:Y:S04]  /*76f0*/  STL.64 [R1+0x1f0], R148 ;  /* 0x0001f09401007387 */ /* 0x0003e80000100a00 */
[----:B------:R1:W-:Y:S04]  /*7700*/  STL.64 [R1+0x1f8], R150 ;  /* 0x0001f89601007387 */ /* 0x0003e80000100a00 */
[----:B------:R-:W4:Y:S04]  /*7710*/  LDL.LU.64 R128, [R1+0x530] ;  /* 0x0005300001807983 */ /* 0x000f280000300a00 */
        /* <DEDUP_REMOVED lines=9> */
[----:B------:R-:W4:Y:S04]  /*77b0*/  LDL.LU R100, [R1+0x4e0] ;  /* 0x0004e00001647983 */ /* 0x000f280000300800 */
[----:B------:R-:W4:Y:S04]  /*77c0*/  LDL.LU.64 R98, [R1+0x4d8] ;  /* 0x0004d80001627983 */ /* 0x000f280000300a00 */
[----:B------:R-:W4:Y:S04]  /*77d0*/  LDL.LU R97, [R1+0x4d4] ;  /* 0x0004d40001617983 */ /* 0x000f280000300800 */
[----:B------:R-:W4:Y:S04]  /*77e0*/  LDL.LU R92, [R1+0x4d0] ;  /* 0x0004d000015c7983 */ /* 0x000f280000300800 */
[----:B------:R-:W4:Y:S04]  /*77f0*/  LDL.LU.64 R90, [R1+0x4c8] ;  /* 0x0004c800015a7983 */ /* 0x000f280000300a00 */
[----:B------:R-:W4:Y:S04]  /*7800*/  LDL.LU.64 R86, [R1+0x4c0] ;  /* 0x0004c00001567983 */ /* 0x000f280000300a00 */
[----:B------:R-:W4:Y:S04]  /*7810*/  LDL.LU R80, [R1+0x4b8] ;  /* 0x0004b80001507983 */ /* 0x000f280000300800 */
[----:B------:R-:W4:Y:S04]  /*7820*/  LDL.LU R77, [R1+0x4b4] ;  /* 0x0004b400014d7983 */ /* 0x000f280000300800 */
[----:B------:R-:W4:Y:S04]  /*7830*/  LDL.LU R68, [R1+0x4b0] ;  /* 0x0004b00001447983 */ /* 0x000f280000300800 */
[----:B------:R-:W4:Y:S04]  /*7840*/  LDL.LU R66, [R1+0x4ac] ;  /* 0x0004ac0001427983 */ /* 0x000f280000300800 */
[----:B------:R-:W4:Y:S04]  /*7850*/  LDL.LU R64, [R1+0x4a8] ;  /* 0x0004a80001407983 */ /* 0x000f280000300800 */
[----:B------:R-:W4:Y:S04]  /*7860*/  LDL.LU R63, [R1+0x4a4] ;  /* 0x0004a400013f7983 */ /* 0x000f280000300800 */
[----:B------:R-:W4:Y:S04]  /*7870*/  LDL.LU R58, [R1+0x4a0] ;  /* 0x0004a000013a7983 */ /* 0x000f280000300800 */
[----:B------:R-:W4:Y:S04]  /*7880*/  LDL.LU.64 R56, [R1+0x498] ;  /* 0x0004980001387983 */ /* 0x000f280000300a00 */
[----:B------:R-:W4:Y:S04]  /*7890*/  LDL.LU.64 R54, [R1+0x490] ;  /* 0x0004900001367983 */ /* 0x000f280000300a00 */
[----:B------:R-:W4:Y:S04]  /*78a0*/  LDL.LU R53, [R1+0x48c] ;  /* 0x00048c0001357983 */ /* 0x000f280000300800 */
[----:B------:R-:W4:Y:S04]  /*78b0*/  LDL.LU R51, [R1+0x488] ;  /* 0x0004880001337983 */ /* 0x000f280000300800 */
        /* <DEDUP_REMOVED lines=26> */
[----:B--2---:R-:W2:Y:S04]  /*7a60*/  LDL.LU R132, [R1+0x20] ;  /* 0x0000200001847983 */ /* 0x004ea80000300800 */
[----:B------:R-:W2:Y:S04]  /*7a70*/  LDL.LU R133, [R1+0x24] ;  /* 0x0000240001857983 */ /* 0x000ea80000300800 */
[----:B---3--:R-:W2:Y:S04]  /*7a80*/  LDL.LU R134, [R1+0x28] ;  /* 0x0000280001867983 */ /* 0x008ea80000300800 */
[----:B------:R-:W2:Y:S04]  /*7a90*/  LDL.LU R135, [R1+0x2c] ;  /* 0x00002c0001877983 */ /* 0x000ea80000300800 */
[----:B----4-:R-:W2:Y:S04]  /*7aa0*/  LDL.LU R136, [R1+0x30] ;  /* 0x0000300001887983 */ /* 0x010ea80000300800 */
[----:B------:R-:W2:Y:S04]  /*7ab0*/  LDL.LU R137, [R1+0x34] ;  /* 0x0000340001897983 */ /* 0x000ea80000300800 */
[----:B------:R-:W2:Y:S04]  /*7ac0*/  LDL.LU R138, [R1+0x38] ;  /* 0x00003800018a7983 */ /* 0x000ea80000300800 */
[----:B------:R-:W2:Y:S04]  /*7ad0*/  LDL.LU R139, [R1+0x3c] ;  /* 0x00003c00018b7983 */ /* 0x000ea80000300800 */
[----:B------:R-:W2:Y:S04]  /*7ae0*/  LDL.LU R140, [R1+0x40] ;  /* 0x00004000018c7983 */ /* 0x000ea80000300800 */
[----:B------:R-:W2:Y:S04]  /*7af0*/  LDL.LU R141, [R1+0x44] ;  /* 0x00004400018d7983 */ /* 0x000ea80000300800 */
[----:B------:R-:W2:Y:S04]  /*7b00*/  LDL.LU R142, [R1+0x48] ;  /* 0x00004800018e7983 */ /* 0x000ea80000300800 */
[----:B------:R-:W2:Y:S04]  /*7b10*/  LDL.LU R143, [R1+0x4c] ;  /* 0x00004c00018f7983 */ /* 0x000ea80000300800 */
[----:B-1----:R-:W2:Y:S04]  /*7b20*/  LDL.LU R144, [R1+0x50] ;  /* 0x0000500001907983 */ /* 0x002ea80000300800 */
[----:B------:R-:W2:Y:S04]  /*7b30*/  LDL.LU R145, [R1+0x54] ;  /* 0x0000540001917983 */ /* 0x000ea80000300800 */
        /* <DEDUP_REMOVED lines=14> */
[----:B------:R-:W3:Y:S04]  /*7c20*/  LDL.LU R14, [R1+0x90] ;  /* 0x00009000010e7983 */ /* 0x000ee80000300800 */
[----:B------:R-:W4:Y:S04]  /*7c30*/  LDL.LU R16, [R1+0x94] ;  /* 0x0000940001107983 */ /* 0x000f280000300800 */
[----:B------:R-:W2:Y:S04]  /*7c40*/  LDL.LU R162, [R1+0x98] ;  /* 0x0000980001a27983 */ /* 0x000ea80000300800 */
[----:B------:R-:W3:Y:S04]  /*7c50*/  LDL.LU R216, [R1+0x428] ;  /* 0x0004280001d87983 */ /* 0x000ee80000300800 */
[----:B------:R-:W2:Y:S04]  /*7c60*/  LDL.LU R163, [R1+0x9c] ;  /* 0x00009c0001a37983 */ /* 0x000ea80000300800 */
[----:B------:R-:W2:Y:S04]  /*7c70*/  LDL.LU R164, [R1+0xa0] ;  /* 0x0000a00001a47983 */ /* 0x000ea80000300800 */
[----:B------:R-:W4:Y:S04]  /*7c80*/  LDL.LU R214, [R1+0x424] ;  /* 0x0004240001d67983 */ /* 0x000f280000300800 */
[----:B------:R-:W2:Y:S04]  /*7c90*/  LDL.LU R165, [R1+0xa4] ;  /* 0x0000a40001a57983 */ /* 0x000ea80000300800 */
[----:B------:R-:W2:Y:S04]  /*7ca0*/  LDL.LU R166, [R1+0xa8] ;  /* 0x0000a80001a67983 */ /* 0x000ea80000300800 */
[----:B------:R-:W4:Y:S04]  /*7cb0*/  LDL.LU R215, [R1+0x420] ;  /* 0x0004200001d77983 */ /* 0x000f280000300800 */
        /* <DEDUP_REMOVED lines=136> */
[----:B------:R-:W2:Y:S01]  /*8540*/  LDL.LU R44, [R1+0x1fc] ;  /* 0x0001fc00012c7983 */ /* 0x000ea20000300800 */
[----:B------:R-:W1:Y:S01]  /*8550*/  S2R R217, SR_TID.X ;  /* 0x0000000000d97919 */ /* 0x000e620000002100 */
[----:B---3--:R-:W-:-:S13]  /*8560*/  FSETP.GEU.AND P1, PT, R70, -126, PT ;  /* 0xc2fc00004600780b */ /* 0x008fda0003f2e000 */
[----:B------:R-:W-:-:S06]  /*8570*/  @!P1 FMUL R70, R70, 0.5 ;  /* 0x3f00000046469820 */ /* 0x000fcc0000400000 */
[----:B------:R-:W3:Y:S02]  /*8580*/  MUFU.EX2 R70, R70 ;  /* 0x0000004600467308 */ /* 0x000ee40000000800 */
[----:B---3--:R-:W-:Y:S01]  /*8590*/  @!P1 FMUL R70, R70, R70 ;  /* 0x0000004646469220 */ /* 0x008fe20000400000 */
[----:B----4-:R-:W-:-:S13]  /*85a0*/  FSETP.GEU.AND P1, PT, R71, -126, PT ;  /* 0xc2fc00004700780b */ /* 0x010fda0003f2e000 */
[----:B------:R-:W-:-:S06]  /*85b0*/  @!P1 FMUL R71, R71, 0.5 ;  /* 0x3f00000047479820 */ /* 0x000fcc0000400000 */
[----:B------:R-:W3:Y:S02]  /*85c0*/  MUFU.EX2 R71, R71 ;  /* 0x0000004700477308 */ /* 0x000ee40000000800 */
[----:B---3--:R-:W-:Y:S01]  /*85d0*/  @!P1 FMUL R71, R71, R71 ;  /* 0x0000004747479220 */ /* 0x008fe20000400000 */
[----:B--2---:R-:W-:-:S13]  /*85e0*/  FSETP.GEU.AND P1, PT, R69, -126, PT ;  /* 0xc2fc00004500780b */ /* 0x004fda0003f2e000 */
[----:B------:R-:W-:-:S06]  /*85f0*/  @!P1 FMUL R69, R69, 0.5 ;  /* 0x3f00000045459820 */ /* 0x000fcc0000400000 */
[----:B------:R-:W2:Y:S02]  /*8600*/  MUFU.EX2 R69, R69 ;  /* 0x0000004500457308 */ /* 0x000ea40000000800 */
[----:B--2---:R-:W-:Y:S01]  /*8610*/  @!P1 FMUL R69, R69, R69 ;  /* 0x0000004545459220 */ /* 0x004fe20000400000 */
[C---:B------:R-:W-:Y:S01]  /*8620*/  FSETP.GEU.AND P1, PT, R67.reuse, -126, PT ;  /* 0xc2fc00004300780b */ /* 0x040fe20003f2e000 */
[----:B-1----:R1:W-:Y:S04]  /*8630*/  STL.64 [R1+0x2c0], R216 ;  /* 0x0002c0d801007387 */ /* 0x0023e80000100a00 */
[----:B------:R-:W-:Y:S08]  /*8640*/  STL.64 [R1+0x2b8], R214 ;  /* 0x0002b8d601007387 */ /* 0x000ff00000100a00 */
[----:B------:R-:W-:Y:S01]  /*8650*/  @!P1 FMUL R67, R67, 0.5 ;  /* 0x3f00000043439820 */ /* 0x000fe20000400000 */
[----:B------:R-:W-:Y:S05]  /*8660*/  STL.64 [R1+0x2b0], R212 ;  /* 0x0002b0d401007387 */ /* 0x000fea0000100a00 */
[----:B------:R-:W2:Y:S01]  /*8670*/  MUFU.EX2 R67, R67 ;  /* 0x0000004300437308 */ /* 0x000ea20000000800 */
        /* <DEDUP_REMOVED lines=10> */
[----:B------:R-:W-:Y:S01]  /*8720*/  STL [R1+0x25c], R188 ;  /* 0x00025cbc01007387 */ /* 0x000fe20000100800 */
[----:B--2---:R-:W-:-:S03]  /*8730*/  @!P1 FMUL R67, R67, R67 ;  /* 0x0000004343439220 */ /* 0x004fc60000400000 */
[----:B------:R2:W-:Y:S04]  /*8740*/  STL [R1+0x258], R186 ;  /* 0x000258ba01007387 */ /* 0x0005e80000100800 */
[----:B------:R3:W-:Y:S01]  /*8750*/  STL.64 [R1+0x250], R160 ;  /* 0x000250a001007387 */ /* 0x0007e20000100a00 */
[----:B-1----:R-:W-:-:S03]  /*8760*/  MOV R216, R251 ;  /* 0x000000fb00d87202 */ /* 0x002fc60000000f00 */
[----:B------:R1:W-:Y:S01]  /*8770*/  STL [R1+0x248], R130 ;  /* 0x0002488201007387 */ /* 0x0003e20000100800 */
[----:B------:R-:W-:-:S03]  /*8780*/  IMAD.MOV.U32 R217, RZ, RZ, R250 ;  /* 0x000000ffffd97224 */ /* 0x000fc600078e00fa */
[----:B------:R4:W-:Y:S01]  /*8790*/  STL.64 [R1+0x240], R128 ;  /* 0x0002408001007387 */ /* 0x0009e20000100a00 */
[----:B--2---:R-:W-:Y:S01]  /*87a0*/  MOV R186, R11 ;  /* 0x0000000b00ba7202 */ /* 0x004fe20000000f00 */
[----:B------:R-:W-:Y:S02]  /*87b0*/  IMAD.MOV.U32 R188, RZ, RZ, R13 ;  /* 0x000000ffffbc7224 */ /* 0x000fe400078e000d */
[----:B------:R2:W-:Y:S01]  /*87c0*/  STL.64 [R1+0x238], R126 ;  /* 0x0002387e01007387 */ /* 0x0005e20000100a00 */
[----:B---3--:R-:W-:Y:S01]  /*87d0*/  MOV R160, R14 ;  /* 0x0000000e00a07202 */ /* 0x008fe20000000f00 */
[----:B-1----:R-:W-:Y:S01]  /*87e0*/  IMAD.MOV.U32 R130, RZ, RZ, R52 ;  /* 0x000000ffff827224 */ /* 0x002fe200078e0034 */
[----:B------:R-:W-:Y:S01]  /*87f0*/  MOV R192, R84 ;  /* 0x0000005400c07202 */ /* 0x000fe20000000f00 */
[----:B------:R1:W-:Y:S01]  /*8800*/  STL.64 [R1+0x230], R124 ;  /* 0x0002307c01007387 */ /* 0x0003e20000100a00 */
[----:B------:R-:W-:Y:S01]  /*8810*/  IMAD.MOV.U32 R161, RZ, RZ, R16 ;  /* 0x000000ffffa17224 */ /* 0x000fe200078e0010 */
[----:B------:R-:W-:Y:S01]  /*8820*/  MOV R194, R82 ;  /* 0x0000005200c27202 */ /* 0x000fe20000000f00 */
[----:B------:R-:W-:Y:S01]  /*8830*/  IMAD.MOV.U32 R193, RZ, RZ, R83 ;  /* 0x000000ffffc17224 */ /* 0x000fe200078e0053 */
[----:B----4-:R-:W-:Y:S01]  /*8840*/  MOV R129, R19 ;  /* 0x0000001300817202 */ /* 0x010fe20000000f00 */
[----:B------:R-:W-:Y:S01]  /*8850*/  IMAD.MOV.U32 R128, RZ, RZ, R20 ;  /* 0x000000ffff807224 */ /* 0x000fe200078e0014 */
[----:B------:R-:W-:Y:S01]  /*8860*/  MOV R196, R96 ;  /* 0x0000006000c47202 */ /* 0x000fe20000000f00 */
[----:B------:R-:W-:Y:S01]  /*8870*/  IMAD.MOV.U32 R195, RZ, RZ, R81 ;  /* 0x000000ffffc37224 */ /* 0x000fe200078e0051 */
[----:B--2---:R-:W-:Y:S01]  /*8880*/  MOV R127, R21 ;  /* 0x00000015007f7202 */ /* 0x004fe20000000f00 */
[----:B------:R-:W-:Y:S01]  /*8890*/  IMAD.MOV.U32 R126, RZ, RZ, R22 ;  /* 0x000000ffff7e7224 */ /* 0x000fe200078e0016 */
[----:B------:R-:W-:Y:S01]  /*88a0*/  MOV R198, R94 ;  /* 0x0000005e00c67202 */ /* 0x000fe20000000f00 */
[----:B------:R-:W-:Y:S01]  /*88b0*/  IMAD.MOV.U32 R197, RZ, RZ, R95 ;  /* 0x000000ffffc57224 */ /* 0x000fe200078e005f */
[----:B-1----:R-:W-:Y:S01]  /*88c0*/  MOV R125, R59 ;  /* 0x0000003b007d7202 */ /* 0x002fe20000000f00 */
[----:B------:R-:W-:Y:S01]  /*88d0*/  IMAD.MOV.U32 R124, RZ, RZ, R60 ;  /* 0x000000ffff7c7224 */ /* 0x000fe200078e003c */
[----:B------:R-:W-:Y:S01]  /*88e0*/  MOV R200, R105 ;  /* 0x0000006900c87202 */ /* 0x000fe20000000f00 */
        /* <DEDUP_REMOVED lines=16> */
[----:B------:R-:W-:-:S02]  /*89f0*/  IMAD.MOV.U32 R215, RZ, RZ, R252 ;  /* 0x000000ffffd77224 */ /* 0x000fc400078e00fc */
[----:B------:R-:W-:Y:S01]  /*8a00*/  IMAD.MOV.U32 R251, RZ, RZ, R44 ;  /* 0x000000fffffb7224 */ /* 0x000fe200078e002c */
[----:B------:R-:W-:Y:S01]  /*8a10*/  F2FP.BF16.F32.PACK_AB R44, R71, R70 ;  /* 0x00000046472c723e */ /* 0x000fe200000010ff */
[----:B------:R-:W-:Y:S01]  /*8a20*/  UIADD3 UR6, UR9, 0x2100, URZ ;  /* 0x0000210009067890 */ /* 0x000fe2000fffe03f */
[----:B------:R-:W-:Y:S01]  /*8a30*/  F2FP.BF16.F32.PACK_AB R46, R67, R69 ;  /* 0x00000045432e723e */ /* 0x000fe200000010ff */
[----:B------:R-:W-:Y:S01]  /*8a40*/  UMOV UR7, 0x40000040 ;  /* 0x4000004000077882 */ /* 0x000fe20000000000 */
[C---:B------:R-:W-:Y:S01]  /*8a50*/  FSETP.GEU.AND P1, PT, R89.reuse, -126, PT ;  /* 0xc2fc00005900780b */ /* 0x040fe20003f2e000 */
[----:B------:R-:W2:Y:S01]  /*8a60*/  LDL.LU R60, [R1+0x34c] ;  /* 0x00034c00013c7983 */ /* 0x000ea20000300800 */
[----:B------:R-:W-:Y:S01]  /*8a70*/  WARPGROUP.ARRIVE ;  /* 0x00000000000079c5 */ /* 0x000fe20000000000 */
[----:B------:R-:W-:Y:S02]  /*8a80*/  FSETP.GEU.AND P2, PT, R78, -126, PT ;  /* 0xc2fc00004e00780b */ /* 0x000fe40003f4e000 */
[----:B------:R-:W-:Y:S01]  /*8a90*/  FSETP.GEU.AND P3, PT, R42, -126, PT ;  /* 0xc2fc00002a00780b */ /* 0x000fe20003f6e000 */
[----:B------:R-:W3:Y:S02]  /*8aa0*/  LDL.LU R59, [R1+0x348] ;  /* 0x00034800013b7983 */ /* 0x000ee40000300800 */
[----:B------:R-:W-:Y:S05]  /*8ab0*/  HGMMA.64x256x16.F32.BF16 R124, R44, gdesc[UR4].tnspB, R124, gsb0 ;  /* 0x43e000042c7c7df0 */ /* 0x000fea000800187c */
[----:B------:R-:W-:Y:S01]  /*8ac0*/  @!P1 FMUL R89, R89, 0.5 ;  /* 0x3f00000059599820 */ /* 0x000fe20000400000 */
[----:B------:R-:W-:Y:S01]  /*8ad0*/  UIADD3 UR6, UR9, 0x2180, URZ ;  /* 0x0000218009067890 */ /* 0x000fe2000fffe03f */
[----:B------:R-:W-:Y:S01]  /*8ae0*/  FSETP.GEU.AND P4, PT, R40, -126, PT ;  /* 0xc2fc00002800780b */ /* 0x000fe20003f8e000 */
[----:B------:R-:W-:Y:S01]  /*8af0*/  UMOV UR7, 0x40000040 ;  /* 0x4000004000077882 */ /* 0x000fe20000000000 */
[----:B------:R-:W-:Y:S01]  /*8b00*/  @!P2 FMUL R78, R78, 0.5 ;  /* 0x3f0000004e4ea820 */ /* 0x000fe20000400000 */
[----:B------:R-:W-:Y:S01]  /*8b10*/  @!P3 FMUL R42, R42, 0.5 ;  /* 0x3f0000002a2ab820 */ /* 0x000fe20000400000 */
[----:B------:R-:W4:Y:S04]  /*8b20*/  LDL.LU R22, [R1+0x344] ;  /* 0x0003440001167983 */ /* 0x000f280000300800 */
[----:B------:R-:W4:Y:S04]  /*8b30*/  LDL.LU R21, [R1+0x340] ;  /* 0x0003400001157983 */ /* 0x000f280000300800 */
[----:B------:R-:W4:Y:S01]  /*8b40*/  LDL.LU R20, [R1+0x33c] ;  /* 0x00033c0001147983 */ /* 0x000f220000300800 */
[----:B------:R-:W-:-:S02]  /*8b50*/  WARPGROUP.DEPBAR.LE gsb0, 0x0 ;  /* 0x00008000000079c5 */ /* 0x000fc40000010000 */
[----:B------:R-:W1:Y:S01]  /*8b60*/  MUFU.EX2 R46, R89 ;  /* 0x00000059002e7308 */ /* 0x000e620000000800 */
[----:B------:R-:W-:Y:S01]  /*8b70*/  @!P4 FMUL R40, R40, 0.5 ;  /* 0x3f0000002828c820 */ /* 0x000fe20000400000 */
[----:B------:R-:W4:Y:S04]  /*8b80*/  LDL.LU R19, [R1+0x338] ;  /* 0x0003380001137983 */ /* 0x000f280000300800 */
[----:B------:R-:W4:Y:S04]  /*8b90*/  LDL.LU R52, [R1+0x334] ;  /* 0x0003340001347983 */ /* 0x000f280000300800 */
[----:B------:R-:W4:Y:S04]  /*8ba0*/  LDL.LU R14, [R1+0x330] ;  /* 0x00033000010e7983 */ /* 0x000f280000300800 */
[----:B------:R-:W4:Y:S01]  /*8bb0*/  LDL.LU R16, [R1+0x32c] ;  /* 0x00032c0001107983 */ /* 0x000f220000300800 */
[----:B-1----:R-:W-:Y:S01]  /*8bc0*/  @!P1 FMUL R46, R46, R46 ;  /* 0x0000002e2e2e9220 */ /* 0x002fe20000400000 */
[----:B------:R-:W-:-:S02]  /*8bd0*/  FSETP.GEU.AND P1, PT, R88, -126, PT ;  /* 0xc2fc00005800780b */ /* 0x000fc40003f2e000 */
[----:B------:R-:W4:Y:S04]  /*8be0*/  LDL.LU R11, [R1+0x328] ;  /* 0x00032800010b7983 */ /* 0x000f280000300800 */
[----:B------:R-:W4:Y:S04]  /*8bf0*/  LDL.LU R13, [R1+0x324] ;  /* 0x00032400010d7983 */ /* 0x000f280000300800 */
[----:B------:R-:W4:Y:S03]  /*8c00*/  LDL.LU R84, [R1+0x320] ;  /* 0x0003200001547983 */ /* 0x000f260000300800 */
[----:B------:R-:W-:Y:S01]  /*8c10*/  @!P1 FMUL R88, R88, 0.5 ;  /* 0x3f00000058589820 */ /* 0x000fe20000400000 */
[----:B------:R-:W4:Y:S03]  /*8c20*/  LDL.LU R83, [R1+0x31c] ;  /* 0x00031c0001537983 */ /* 0x000f260000300800 */
[----:B------:R-:W1:Y:S01]  /*8c30*/  MUFU.EX2 R47, R88 ;  /* 0x00000058002f7308 */ /* 0x000e620000000800 */
        /* <DEDUP_REMOVED lines=23> */
[----:B------:R1:W1:Y:S01]  /*8db0*/  MUFU.EX2 R44, R32 ;  /* 0x00000020002c7308 */ /* 0x0002620000000800 */
[----:B------:R1:W5:Y:S04]  /*8dc0*/  LDL.LU R10, [R1+0x2d8] ;  /* 0x0002d800010a7983 */ /* 0x0003680000300800 */
[----:B------:R2:W5:Y:S01]  /*8dd0*/  LDL.LU R8, [R1+0x2d4] ;  /* 0x0002d40001087983 */ /* 0x0005620000300800 */
[----:B-1----:R-:W-:-:S03]  /*8de0*/  F2FP.BF16.F32.PACK_AB R32, R47, R46 ;  /* 0x0000002e2f20723e */ /* 0x002fc600000010ff */
[----:B------:R1:W5:Y:S04]  /*8df0*/  LDL.LU R7, [R1+0x2d0] ;  /* 0x0002d00001077983 */ /* 0x0003680000300800 */
[----:B------:R1:W5:Y:S01]  /*8e00*/  LDL.LU R6, [R1+0x2cc] ;  /* 0x0002cc0001067983 */ /* 0x0003620000300800 */
[----:B------:R-:W-:-:S03]  /*8e10*/  @!P1 FMUL R44, R44, R44 ;  /* 0x0000002c2c2c9220 */ /* 0x000fc60000400000 */
[----:B------:R1:W5:Y:S02]  /*8e20*/  LDL.LU R5, [R1+0x2c8] ;  /* 0x0002c80001057983 */ /* 0x0003640000300800 */
[----:B------:R-:W-:-:S04]  /*8e30*/  F2FP.BF16.F32.PACK_AB R34, R44, R45 ;  /* 0x0000002d2c22723e */ /* 0x000fc800000010ff */
[----:B------:R-:W-:-:S06]  /*8e40*/  WARPGROUP.ARRIVE ;  /* 0x00000000000079c5 */ /* 0x000fcc0000000000 */
[----:B------:R-:W-:Y:S01]  /*8e50*/  HGMMA.64x256x16.F32.BF16 R124, R32, gdesc[UR4].tnspB, R124, gsb0 ;  /* 0x43e00004207c7df0 */ /* 0x000fe2000800187c */
[----:B------:R-:W-:-:S13]  /*8e60*/  FSETP.GEU.AND P1, PT, R72, -126, PT ;  /* 0xc2fc00004800780b */ /* 0x000fda0003f2e000 */
[----:B------:R-:W-:-:S06]  /*8e70*/  @!P1 FMUL R72, R72, 0.5 ;  /* 0x3f00000048489820 */ /* 0x000fcc0000400000 */
[----:B------:R-:W1:Y:S02]  /*8e80*/  MUFU.EX2 R72, R72 ;  /* 0x0000004800487308 */ /* 0x000e640000000800 */
[----:B-1----:R-:W-:Y:S01]  /*8e90*/  @!P1 FMUL R72, R72, R72 ;  /* 0x0000004848489220 */ /* 0x002fe20000400000 */
[----:B------:R-:W-:-:S13]  /*8ea0*/  FSETP.GEU.AND P1, PT, R85, -126, PT ;  /* 0xc2fc00005500780b */ /* 0x000fda0003f2e000 */
[----:B------:R-:W-:Y:S01]  /*8eb0*/  @!P1 FMUL R85, R85, 0.5 ;  /* 0x3f00000055559820 */ /* 0x000fe20000400000 */
[----:B------:R-:W-:Y:S01]  /*8ec0*/  F2FP.BF16.F32.PACK_AB R24, R72, R24 ;  /* 0x000000184818723e */ /* 0x000fe200000010ff */
[----:B------:R-:W-:Y:S01]  /*8ed0*/  UIADD3 UR6, UR9, 0x2200, URZ ;  /* 0x0000220009067890 */ /* 0x000fe2000fffe03f */
[----:B------:R-:W-:Y:S01]  /*8ee0*/  UMOV UR7, 0x40000040 ;  /* 0x4000004000077882 */ /* 0x000fe20000000000 */
[----:B------:R-:W-:Y:S02]  /*8ef0*/  WARPGROUP.DEPBAR.LE gsb0, 0x0 ;  /* 0x00008000000079c5 */ /* 0x000fe40000010000 */
[----:B------:R-:W1:Y:S02]  /*8f00*/  MUFU.EX2 R35, R85 ;  /* 0x0000005500237308 */ /* 0x000e640000000800 */
[----:B-1----:R-:W-:Y:S01]  /*8f10*/  @!P1 FMUL R35, R35, R35 ;  /* 0x0000002323239220 */ /* 0x002fe20000400000 */
[----:B------:R-:W-:-:S13]  /*8f20*/  FSETP.GEU.AND P1, PT, R26, -126, PT ;  /* 0xc2fc00001a00780b */ /* 0x000fda0003f2e000 */
[----:B------:R-:W-:-:S04]  /*8f30*/  @!P1 FMUL R26, R26, 0.5 ;  /* 0x3f0000001a1a9820 */ /* 0x000fc80000400000 */
[----:B------:R-:W1:Y:S02]  /*8f40*/  MUFU.EX2 R32, R26 ;  /* 0x0000001a00207308 */ /* 0x000e640000000800 */
[----:B-1----:R-:W-:-:S05]  /*8f50*/  @!P1 FMUL R32, R32, R32 ;  /* 0x0000002020209220 */ /* 0x002fca0000400000 */
        /* <DEDUP_REMOVED lines=8> */
[----:B------:R-:W-:-:S06]  /*8fe0*/  @!P1 FMUL R74, R74, 0.5 ;  /* 0x3f0000004a4a9820 */ /* 0x000fcc0000400000 */
[----:B------:R-:W1:Y:S02]  /*8ff0*/  MUFU.EX2 R74, R74 ;  /* 0x0000004a004a7308 */ /* 0x000e640000000800 */
[----:B-1----:R-:W-:Y:S01]  /*9000*/  @!P1 FMUL R74, R74, R74 ;  /* 0x0000004a4a4a9220 */ /* 0x002fe20000400000 */
[----:B------:R-:W-:-:S13]  /*9010*/  FSETP.GEU.AND P1, PT, R30, -126, PT ;  /* 0xc2fc00001e00780b */ /* 0x000fda0003f2e000 */
[----:B------:R-:W-:-:S04]  /*9020*/  @!P1 FMUL R30, R30, 0.5 ;  /* 0x3f0000001e1e9820 */ /* 0x000fc80000400000 */
[----:B------:R-:W1:Y:S02]  /*9030*/  MUFU.EX2 R34, R30 ;  /* 0x0000001e00227308 */ /* 0x000e640000000800 */
[----:B-1----:R-:W-:Y:S01]  /*9040*/  @!P1 FMUL R34, R34, R34 ;  /* 0x0000002222229220 */ /* 0x002fe20000400000 */
[----:B------:R-:W-:-:S13]  /*9050*/  FSETP.GEU.AND P1, PT, R28, -126, PT ;  /* 0xc2fc00001c00780b */ /* 0x000fda0003f2e000 */
[----:B------:R-:W-:-:S04]  /*9060*/  @!P1 FMUL R28, R28, 0.5 ;  /* 0x3f0000001c1c9820 */ /* 0x000fc80000400000 */
[----:B------:R1:W2:Y:S01]  /*9070*/  MUFU.EX2 R33, R28 ;  /* 0x0000001c00217308 */ /* 0x0002a20000000800 */
[----:B------:R-:W-:Y:S01]  /*9080*/  UIADD3 UR6, UR9, 0x2280, URZ ;  /* 0x0000228009067890 */ /* 0x000fe2000fffe03f */
[----:B-1----:R-:W-:Y:S01]  /*9090*/  F2FP.BF16.F32.PACK_AB R28, R74, R73 ;  /* 0x000000494a1c723e */ /* 0x002fe200000010ff */
[----:B--2---:R-:W-:-:S05]  /*90a0*/  @!P1 FMUL R33, R33, R33 ;  /* 0x0000002121219220 */ /* 0x004fca0000400000 */
[----:B------:R-:W-:Y:S01]  /*90b0*/  F2FP.BF16.F32.PACK_AB R30, R33, R34 ;  /* 0x00000022211e723e */ /* 0x000fe200000010ff */
[----:B------:R-:W-:Y:S01]  /*90c0*/  UMOV UR7, 0x40000040 ;  /* 0x4000004000077882 */ /* 0x000fe20000000000 */
[----:B------:R-:W-:-:S13]  /*90d0*/  FSETP.GEU.AND P1, PT, R75, -126, PT ;  /* 0xc2fc00004b00780b */ /* 0x000fda0003f2e000 */
[----:B------:R-:W-:-:S06]  /*90e0*/  @!P1 FMUL R75, R75, 0.5 ;  /* 0x3f0000004b4b9820 */ /* 0x000fcc0000400000 */
[----:B------:R-:W1:Y:S01]  /*90f0*/  MUFU.EX2 R75, R75 ;  /* 0x0000004b004b7308 */ /* 0x000e620000000800 */
[----:B------:R-:W-:Y:S02]  /*9100*/  WARPGROUP.DEPBAR.LE gsb0, 0x0 ;  /* 0x00008000000079c5 */ /* 0x000fe40000010000 */
[----:B------:R-:W-:-:S06]  /*9110*/  WARPGROUP.ARRIVE ;  /* 0x00000000000079c5 */ /* 0x000fcc0000000000 */
[----:B------:R-:W-:Y:S01]  /*9120*/  HGMMA.64x256x16.F32.BF16 R124, R28, gdesc[UR4].tnspB, R124, gsb0 ;  /* 0x43e000041c7c7df0 */ /* 0x000fe2000800187c */
[----:B-1----:R-:W-:Y:S01]  /*9130*/  @!P1 FMUL R75, R75, R75 ;  /* 0x0000004b4b4b9220 */ /* 0x002fe20000400000 */
[----:B------:R-:W-:-:S13]  /*9140*/  FSETP.GEU.AND P1, PT, R76, -126, PT ;  /* 0xc2fc00004c00780b */ /* 0x000fda0003f2e000 */
[----:B------:R-:W-:-:S06]  /*9150*/  @!P1 FMUL R76, R76, 0.5 ;  /* 0x3f0000004c4c9820 */ /* 0x000fcc0000400000 */
[----:B------:R-:W1:Y:S02]  /*9160*/  MUFU.EX2 R76, R76 ;  /* 0x0000004c004c7308 */ /* 0x000e640000000800 */
[----:B-1----:R-:W-:Y:S01]  /*9170*/  @!P1 FMUL R76, R76, R76 ;  /* 0x0000004c4c4c9220 */ /* 0x002fe20000400000 */
[----:B------:R-:W-:-:S13]  /*9180*/  FSETP.GEU.AND P1, PT, R38, -126, PT ;  /* 0xc2fc00002600780b */ /* 0x000fda0003f2e000 */
[----:B------:R-:W-:Y:S01]  /*9190*/  @!P1 FMUL R38, R38, 0.5 ;  /* 0x3f00000026269820 */ /* 0x000fe20000400000 */
[----:B------:R-:W-:Y:S01]  /*91a0*/  UIADD3 UR6, UR9, 0x2300, URZ ;  /* 0x0000230009067890 */ /* 0x000fe2000fffe03f */
[----:B------:R-:W-:Y:S01]  /*91b0*/  UMOV UR7, 0x40000040 ;  /* 0x4000004000077882 */ /* 0x000fe20000000000 */
[----:B------:R-:W-:Y:S02]  /*91c0*/  WARPGROUP.DEPBAR.LE gsb0, 0x0 ;  /* 0x00008000000079c5 */ /* 0x000fe40000010000 */
[----:B------:R-:W1:Y:S02]  /*91d0*/  MUFU.EX2 R29, R38 ;  /* 0x00000026001d7308 */ /* 0x000e640000000800 */
[----:B-1----:R-:W-:Y:S01]  /*91e0*/  @!P1 FMUL R29, R29, R29 ;  /* 0x0000001d1d1d9220 */ /* 0x002fe20000400000 */
[----:B------:R-:W-:-:S13]  /*91f0*/  FSETP.GEU.AND P1, PT, R36, -126, PT ;  /* 0xc2fc00002400780b */ /* 0x000fda0003f2e000 */
[----:B------:R-:W-:-:S04]  /*9200*/  @!P1 FMUL R36, R36, 0.5 ;  /* 0x3f00000024249820 */ /* 0x000fc80000400000 */
[----:B------:R1:W2:Y:S02]  /*9210*/  MUFU.EX2 R28, R36 ;  /* 0x00000024001c7308 */ /* 0x0002a40000000800 */
[----:B-1----:R-:W-:Y:S01]  /*9220*/  F2FP.BF16.F32.PACK_AB R36, R76, R75 ;  /* 0x0000004b4c24723e */ /* 0x002fe200000010ff */
[----:B--2---:R-:W-:-:S05]  /*9230*/  @!P1 FMUL R28, R28, R28 ;  /* 0x0000001c1c1c9220 */ /* 0x004fca0000400000 */
[----:B------:R-:W-:-:S04]  /*9240*/  F2FP.BF16.F32.PACK_AB R38, R28, R29 ;  /* 0x0000001d1c26723e */ /* 0x000fc800000010ff */
[----:B------:R-:W-:-:S06]  /*9250*/  WARPGROUP.ARRIVE ;  /* 0x00000000000079c5 */ /* 0x000fcc0000000000 */
[----:B------:R-:W-:Y:S01]  /*9260*/  HGMMA.64x256x16.F32.BF16 R124, R36, gdesc[UR4].tnspB, R124, gsb0 ;  /* 0x43e00004247c7df0 */ /* 0x000fe2000800187c */
[C---:B------:R-:W-:Y:S01]  /*9270*/  FSETP.GEU.AND P1, PT, R79.reuse, -126, PT ;  /* 0xc2fc00004f00780b */ /* 0x040fe20003f2e000 */
[----:B------:R-:W1:Y:S08]  /*9280*/  MUFU.EX2 R30, R42 ;  /* 0x0000002a001e7308 */ /* 0x000e700000000800 */
[----:B------:R-:W2:Y:S04]  /*9290*/  MUFU.EX2 R31, R40 ;  /* 0x00000028001f7308 */ /* 0x000ea80000000800 */
[----:B------:R-:W-:Y:S01]  /*92a0*/  @!P1 FMUL R79, R79, 0.5 ;  /* 0x3f0000004f4f9820 */ /* 0x000fe20000400000 */
[----:B-1----:R-:W-:Y:S01]  /*92b0*/  @!P3 FMUL R30, R30, R30 ;  /* 0x0000001e1e1eb220 */ /* 0x002fe20000400000 */
[----:B------:R-:W-:Y:S01]  /*92c0*/  UIADD3 UR6, UR9, 0x2380, URZ ;  /* 0x0000238009067890 */ /* 0x000fe2000fffe03f */
[----:B--2---:R-:W-:-:S05]  /*92d0*/  @!P4 FMUL R31, R31, R31 ;  /* 0x0000001f1f1fc220 */ /* 0x004fca0000400000 */
[----:B------:R-:W-:Y:S01]  /*92e0*/  F2FP.BF16.F32.PACK_AB R42, R31, R30 ;  /* 0x0000001e1f2a723e */ /* 0x000fe200000010ff */
[----:B------:R-:W-:Y:S01]  /*92f0*/  UMOV UR7, 0x40000040 ;  /* 0x4000004000077882 */ /* 0x000fe20000000000 */
[----:B------:R-:W-:Y:S02]  /*9300*/  WARPGROUP.DEPBAR.LE gsb0, 0x0 ;  /* 0x00008000000079c5 */ /* 0x000fe40000010000 */
[----:B------:R-:W1:Y:S08]  /*9310*/  MUFU.EX2 R36, R79 ;  /* 0x0000004f00247308 */ /* 0x000e700000000800 */
[----:B------:R-:W2:Y:S01]  /*9320*/  MUFU.EX2 R37, R78 ;  /* 0x0000004e00257308 */ /* 0x000ea20000000800 */
[----:B-1----:R-:W-:Y:S01]  /*9330*/  @!P1 FMUL R36, R36, R36 ;  /* 0x0000002424249220 */ /* 0x002fe20000400000 */
[----:B--2---:R-:W-:-:S05]  /*9340*/  @!P2 FMUL R37, R37, R37 ;  /* 0x000000252525a220 */ /* 0x004fca0000400000 */
[----:B------:R-:W-:-:S04]  /*9350*/  F2FP.BF16.F32.PACK_AB R40, R37, R36 ;  /* 0x000000242528723e */ /* 0x000fc800000010ff */
[----:B------:R-:W-:-:S06]  /*9360*/  WARPGROUP.ARRIVE ;  /* 0x00000000000079c5 */ /* 0x000fcc0000000000 */
[----:B------:R-:W-:Y:S01]  /*9370*/  HGMMA.64x256x16.F32.BF16 R124, R40, gdesc[UR4].tnspB, R124, gsb0 ;  /* 0x43e00004287c7df0 */ /* 0x000fe2000800187c */
[----:B------:R-:W-:Y:S02]  /*9380*/  FSETP.GEU.AND P1, PT, R65, -126, PT ;  /* 0xc2fc00004100780b */ /* 0x000fe40003f2e000 */
[----:B------:R-:W-:-:S11]  /*9390*/  FSETP.GEU.AND P2, PT, R50, -126, PT ;  /* 0xc2fc00003200780b */ /* 0x000fd60003f4e000 */
[----:B------:R-:W-:Y:S02]  /*93a0*/  @!P1 FMUL R65, R65, 0.5 ;  /* 0x3f00000041419820 */ /* 0x000fe40000400000 */
[----:B------:R-:W-:-:S04]  /*93b0*/  @!P2 FMUL R50, R50, 0.5 ;  /* 0x3f0000003232a820 */ /* 0x000fc80000400000 */
[----:B------:R-:W1:Y:S08]  /*93c0*/  MUFU.EX2 R65, R65 ;  /* 0x0000004100417308 */ /* 0x000e700000000800 */
[----:B------:R-:W2:Y:S01]  /*93d0*/  MUFU.EX2 R50, R50 ;  /* 0x0000003200327308 */ /* 0x000ea20000000800 */
[----:B------:R-:W-:Y:S01]  /*93e0*/  UIADD3 UR6, UR9, 0x2400, URZ ;  /* 0x0000240009067890 */ /* 0x000fe2000fffe03f */
[----:B-1----:R-:W-:Y:S01]  /*93f0*/  @!P1 FMUL R65, R65, R65 ;  /* 0x0000004141419220 */ /* 0x002fe20000400000 */
[----:B--2---:R-:W-:-:S04]  /*9400*/  @!P2 FMUL R50, R50, R50 ;  /* 0x000000323232a220 */ /* 0x004fc80000400000 */
[----:B------:R-:W-:Y:S01]  /*9410*/  FADD R66, R66, R50 ;  /* 0x0000003242427221 */ /* 0x000fe20000000000 */
[----:B------:R-:W-:Y:S01]  /*9420*/  F2FP.BF16.F32.PACK_AB R50, R50, R65 ;  /* 0x000000413232723e */ /* 0x000fe200000010ff */
[----:B------:R-:W-:Y:S01]  /*9430*/  UMOV UR7, 0x40000040 ;  /* 0x4000004000077882 */ /* 0x000fe20000000000 */
[----:B------:R-:W-:Y:S02]  /*9440*/  FSETP.GEU.AND P2, PT, R61, -126, PT ;  /* 0xc2fc00003d00780b */ /* 0x000fe40003f4e000 */
[----:B---3--:R-:W-:Y:S02]  /*9450*/  FSETP.GEU.AND P4, PT, R59, -126, PT ;  /* 0xc2fc00003b00780b */ /* 0x008fe40003f8e000 */
[----:B------:R-:W-:Y:S02]  /*9460*/  FSETP.GEU.AND P1, PT, R62, -126, PT ;  /* 0xc2fc00003e00780b */ /* 0x000fe40003f2e000 */
[----:B------:R-:W-:-:S07]  /*9470*/  FSETP.GEU.AND P3, PT, R60, -126, PT ;  /* 0xc2fc00003c00780b */ /* 0x000fce0003f6e000 */
[----:B------:R-:W-:Y:S02]  /*9480*/  @!P2 FMUL R61, R61, 0.5 ;  /* 0x3f0000003d3da820 */ /* 0x000fe40000400000 */
[----:B------:R-:W-:Y:S02]  /*9490*/  @!P4 FMUL R59, R59, 0.5 ;  /* 0x3f0000003b3bc820 */ /* 0x000fe40000400000 */
[----:B------:R-:W-:Y:S02]  /*94a0*/  @!P1 FMUL R62, R62, 0.5 ;  /* 0x3f0000003e3e9820 */ /* 0x000fe40000400000 */
[----:B------:R-:W-:Y:S01]  /*94b0*/  @!P3 FMUL R60, R60, 0.5 ;  /* 0x3f0000003c3cb820 */ /* 0x000fe20000400000 */
[----:B------:R-:W-:Y:S08]  /*94c0*/  MUFU.EX2 R61, R61 ;  /* 0x0000003d003d7308 */ /* 0x000ff00000000800 */
[----:B------:R-:W1:Y:S08]  /*94d0*/  MUFU.EX2 R24, R62 ;  /* 0x0000003e00187308 */ /* 0x000e700000000800 */
[----:B------:R-:W2:Y:S08]  /*94e0*/  MUFU.EX2 R26, R60 ;  /* 0x0000003c001a7308 */ /* 0x000eb00000000800 */
[----:B------:R-:W3:Y:S01]  /*94f0*/  MUFU.EX2 R59, R59 ;  /* 0x0000003b003b7308 */ /* 0x000ee20000000800 */
[----:B-1----:R-:W-:Y:S01]  /*9500*/  @!P1 FMUL R24, R24, R24 ;  /* 0x0000001818189220 */ /* 0x002fe20000400000 */
[----:B------:R-:W-:Y:S01]  /*9510*/  @!P2 FMUL R61, R61, R61 ;  /* 0x0000003d3d3da220 */ /* 0x000fe20000400000 */
[----:B------:R-:W-:-:S02]  /*9520*/  F2FP.BF16.F32.PACK_AB R25, R63, R64 ;  /* 0x000000403f19723e */ /* 0x000fc400000010ff */
[----:B------:R-:W-:Y:S01]  /*9530*/  FADD R56, R56, R24 ;  /* 0x0000001838387221 */ /* 0x000fe20000000000 */
[----:B--2---:R-:W-:Y:S01]  /*9540*/  @!P3 FMUL R26, R26, R26 ;  /* 0x0000001a1a1ab220 */ /* 0x004fe20000400000 */
[----:B------:R-:W-:Y:S02]  /*9550*/  WARPGROUP.DEPBAR.LE gsb0, 0x0 ;  /* 0x00008000000079c5 */ /* 0x000fe40000010000 */
[----:B------:R-:W-:-:S06]  /*9560*/  WARPGROUP.ARRIVE ;  /* 0x00000000000079c5 */ /* 0x000fcc0000000000 */
[----:B------:R-:W-:Y:S01]  /*9570*/  HGMMA.64x256x16.F32.BF16 R124, R48, gdesc[UR4].tnspB, R124, gsb0 ;  /* 0x43e00004307c7df0 */ /* 0x000fe2000800187c */
[----:B---3--:R-:W-:Y:S01]  /*9580*/  @!P4 FMUL R59, R59, R59 ;  /* 0x0000003b3b3bc220 */ /* 0x008fe20000400000 */
[----:B------:R-:W-:Y:S01]  /*9590*/  FADD R54, R54, R26 ;  /* 0x0000001a36367221 */ /* 0x000fe20000000000 */
[----:B------:R-:W-:Y:S01]  /*95a0*/  F2FP.BF16.F32.PACK_AB R27, R57, R58 ;  /* 0x0000003a391b723e */ /* 0x000fe200000010ff */
[----:B------:R-:W-:Y:S01]  /*95b0*/  UIADD3 UR6, UR9, 0x2480, URZ ;  /* 0x0000248009067890 */ /* 0x000fe2000fffe03f */
[----:B------:R-:W-:Y:S02]  /*95c0*/  F2FP.BF16.F32.PACK_AB R24, R61, R24 ;  /* 0x000000183d18723e */ /* 0x000fe400000010ff */
[----:B------:R-:W-:Y:S01]  /*95d0*/  F2FP.BF16.F32.PACK_AB R26, R59, R26 ;  /* 0x0000001a3b1a723e */ /* 0x000fe200000010ff */
[----:B------:R-:W-:Y:S01]  /*95e0*/  UMOV UR7, 0x40000040 ;  /* 0x4000004000077882 */ /* 0x000fe20000000000 */
[----:B----4-:R-:W-:Y:S02]  /*95f0*/  FSETP.GEU.AND P2, PT, R21, -126, PT ;  /* 0xc2fc00001500780b */ /* 0x010fe40003f4e000 */
[----:B------:R-:W-:-:S02]  /*9600*/  FSETP.GEU.AND P4, PT, R19, -126, PT ;  /* 0xc2fc00001300780b */ /* 0x000fc40003f8e000 */
[----:B------:R-:W-:Y:S02]  /*9610*/  FSETP.GEU.AND P1, PT, R22, -126, PT ;  /* 0xc2fc00001600780b */ /* 0x000fe40003f2e000 */
[----:B------:R-:W-:-:S07]  /*9620*/  FSETP.GEU.AND P3, PT, R20, -126, PT ;  /* 0xc2fc00001400780b */ /* 0x000fce0003f6e000 */
[----:B------:R-:W-:Y:S02]  /*9630*/  @!P2 FMUL R21, R21, 0.5 ;  /* 0x3f0000001515a820 */ /* 0x000fe40000400000 */
[----:B------:R-:W-:Y:S02]  /*9640*/  @!P4 FMUL R19, R19, 0.5 ;  /* 0x3f0000001313c820 */ /* 0x000fe40000400000 */
[----:B------:R-:W-:Y:S02]  /*9650*/  @!P1 FMUL R22, R22, 0.5 ;  /* 0x3f00000016169820 */ /* 0x000fe40000400000 */
[----:B------:R-:W-:Y:S01]  /*9660*/  @!P3 FMUL R20, R20, 0.5 ;  /* 0x3f0000001414b820 */ /* 0x000fe20000400000 */
[----:B------:R-:W1:Y:S08]  /*9670*/  MUFU.EX2 R21, R21 ;  /* 0x0000001500157308 */ /* 0x000e700000000800 */
[----:B------:R-:W2:Y:S01]  /*9680*/  MUFU.EX2 R19, R19 ;  /* 0x0000001300137308 */ /* 0x000ea20000000800 */
[----:B-1----:R-:W-:Y:S01]  /*9690*/  @!P2 FMUL R21, R21, R21 ;  /* 0x000000151515a220 */ /* 0x002fe20000400000 */
[----:B--2---:R-:W-:Y:S01]  /*96a0*/  @!P4 FMUL R19, R19, R19 ;  /* 0x000000131313c220 */ /* 0x004fe20000400000 */
[----:B------:R-:W-:-:S02]  /*96b0*/  WARPGROUP.DEPBAR.LE gsb0, 0x0 ;  /* 0x00008000000079c5 */ /* 0x000fc40000010000 */
[----:B------:R-:W-:-:S06]  /*96c0*/  WARPGROUP.ARRIVE ;  /* 0x00000000000079c5 */ /* 0x000fcc0000000000 */
[----:B------:R-:W-:Y:S01]  /*96d0*/  HGMMA.64x256x16.F32.BF16 R124, R24, gdesc[UR4].tnspB, R124, gsb0 ;  /* 0x43e00004187c7df0 */ /* 0x000fe2000800187c */
[----:B------:R-:W-:Y:S01]  /*96e0*/  UIADD3 UR6, UR9, 0x2500, URZ ;  /* 0x0000250009067890 */ /* 0x000fe2000fffe03f */
[----:B------:R-:W-:Y:S01]  /*96f0*/  UMOV UR7, 0x40000040 ;  /* 0x4000004000077882 */ /* 0x000fe20000000000 */
[----:B------:R-:W-:Y:S02]  /*9700*/  FSETP.GEU.AND P2, PT, R16, -126, PT ;  /* 0xc2fc00001000780b */ /* 0x000fe40003f4e000 */
[----:B------:R-:W-:-:S11]  /*9710*/  FSETP.GEU.AND P4, PT, R13, -126, PT ;  /* 0xc2fc00000d00780b */ /* 0x000fd60003f8e000 */
[----:B------:R-:W-:Y:S02]  /*9720*/  @!P2 FMUL R16, R16, 0.5 ;  /* 0x3f0000001010a820 */ /* 0x000fe40000400000 */
[----:B------:R-:W-:-:S04]  /*9730*/  @!P4 FMUL R13, R13, 0.5 ;  /* 0x3f0000000d0dc820 */ /* 0x000fc80000400000 */
[----:B------:R-:W1:Y:S08]  /*9740*/  MUFU.EX2 R16, R16 ;  /* 0x0000001000107308 */ /* 0x000e700000000800 */
[----:B------:R-:W2:Y:S01]  /*9750*/  MUFU.EX2 R13, R13 ;  /* 0x0000000d000d7308 */ /* 0x000ea20000000800 */
[----:B-1----:R-:W-:Y:S01]  /*9760*/  @!P2 FMUL R16, R16, R16 ;  /* 0x000000101010a220 */ /* 0x002fe20000400000 */
[----:B--2---:R-:W-:Y:S01]  /*9770*/  @!P4 FMUL R13, R13, R13 ;  /* 0x0000000d0d0dc220 */ /* 0x004fe20000400000 */
[----:B------:R-:W-:-:S05]  /*9780*/  WARPGROUP.DEPBAR.LE gsb0, 0x0 ;  /* 0x00008000000079c5 */ /* 0x000fca0000010000 */
[----:B------:R-:W1:Y:S08]  /*9790*/  MUFU.EX2 R24, R22 ;  /* 0x0000001600187308 */ /* 0x000e700000000800 */
[----:B------:R-:W2:Y:S01]  /*97a0*/  MUFU.EX2 R26, R20 ;  /* 0x00000014001a7308 */ /* 0x000ea20000000800 */
[----:B------:R-:W-:Y:S02]  /*97b0*/  F2FP.BF16.F32.PACK_AB R25, R23, R52 ;  /* 0x000000341719723e */ /* 0x000fe400000010ff */
[----:B------:R-:W-:Y:S01]  /*97c0*/  F2FP.BF16.F32.PACK_AB R27, R17, R18 ;  /* 0x00000012111b723e */ /* 0x000fe200000010ff */
[----:B-1----:R-:W-:-:S04]  /*97d0*/  @!P1 FMUL R24, R24, R24 ;  /* 0x0000001818189220 */ /* 0x002fc80000400000 */
[----:B------:R-:W-:Y:S01]  /*97e0*/  FADD R70, R70, R24 ;  /* 0x0000001846467221 */ /* 0x000fe20000000000 */
[----:B--2---:R-:W-:Y:S01]  /*97f0*/  @!P3 FMUL R26, R26, R26 ;  /* 0x0000001a1a1ab220 */ /* 0x004fe20000400000 */
[----:B------:R-:W-:-:S03]  /*9800*/  F2FP.BF16.F32.PACK_AB R24, R21, R24 ;  /* 0x000000181518723e */ /* 0x000fc600000010ff */
[----:B------:R-:W-:Y:S01]  /*9810*/  FADD R69, R69, R26 ;  /* 0x0000001a45457221 */ /* 0x000fe20000000000 */
[----:B------:R-:W-:-:S04]  /*9820*/  F2FP.BF16.F32.PACK_AB R26, R19, R26 ;  /* 0x0000001a131a723e */ /* 0x000fc800000010ff */
[----:B------:R-:W-:-:S06]  /*9830*/  WARPGROUP.ARRIVE ;  /* 0x00000000000079c5 */ /* 0x000fcc0000000000 */
[----:B------:R-:W-:Y:S01]  /*9840*/  HGMMA.64x256x16.F32.BF16 R124, R24, gdesc[UR4].tnspB, R124, gsb0 ;  /* 0x43e00004187c7df0 */ /* 0x000fe2000800187c */
[----:B------:R-:W-:Y:S02]  /*9850*/  FSETP.GEU.AND P1, PT, R14, -126, PT ;  /* 0xc2fc00000e00780b */ /* 0x000fe40003f2e000 */
[----:B------:R-:W-:-:S11]  /*9860*/  FSETP.GEU.AND P3, PT, R11, -126, PT ;  /* 0xc2fc00000b00780b */ /* 0x000fd60003f6e000 */
[----:B------:R-:W-:Y:S02]  /*9870*/  @!P1 FMUL R14, R14, 0.5 ;  /* 0x3f0000000e0e9820 */ /* 0x000fe40000400000 */
[----:B------:R-:W-:Y:S01]  /*9880*/  @!P3 FMUL R11, R11, 0.5 ;  /* 0x3f0000000b0bb820 */ /* 0x000fe20000400000 */
[----:B------:R-:W-:Y:S01]  /*9890*/  UIADD3 UR6, UR9, 0x2580, URZ ;  /* 0x0000258009067890 */ /* 0x000fe2000fffe03f */
[----:B------:R-:W-:Y:S01]  /*98a0*/  UMOV UR7, 0x40000040 ;  /* 0x4000004000077882 */ /* 0x000fe20000000000 */
[----:B------:R-:W-:-:S13]  /*98b0*/  FSETP.GEU.AND P2, PT, R83, -126, PT ;  /* 0xc2fc00005300780b */ /* 0x000fda0003f4e000 */
[----:B------:R-:W-:Y:S01]  /*98c0*/  @!P2 FMUL R83, R83, 0.5 ;  /* 0x3f0000005353a820 */ /* 0x000fe20000400000 */
[----:B------:R-:W-:Y:S02]  /*98d0*/  WARPGROUP.DEPBAR.LE gsb0, 0x0 ;  /* 0x00008000000079c5 */ /* 0x000fe40000010000 */
[----:B------:R-:W1:Y:S08]  /*98e0*/  MUFU.EX2 R24, R14 ;  /* 0x0000000e00187308 */ /* 0x000e700000000800 */
[----:B------:R-:W2:Y:S01]  /*98f0*/  MUFU.EX2 R26, R11 ;  /* 0x0000000b001a7308 */ /* 0x000ea20000000800 */
[----:B------:R-:W-:-:S02]  /*9900*/  F2FP.BF16.F32.PACK_AB R25, R12, R15 ;  /* 0x0000000f0c19723e */ /* 0x000fc400000010ff */
        /* <DEDUP_REMOVED lines=12> */
[----:B------:R-:W-:Y:S02]  /*99d0*/  @!P3 FMUL R82, R82, 0.5 ;  /* 0x3f0000005252b820 */ /* 0x000fe40000400000 */
[----:B------:R-:W1:Y:S08]  /*99e0*/  MUFU.EX2 R3, R84 ;  /* 0x0000005400037308 */ /* 0x000e700000000800 */
[----:B------:R-:W2:Y:S01]  /*99f0*/  MUFU.EX2 R9, R82 ;  /* 0x0000005200097308 */ /* 0x000ea20000000800 */
[----:B------:R-:W-:Y:S01]  /*9a00*/  UIADD3 UR6, UR9, 0x2600, URZ ;  /* 0x0000260009067890 */ /* 0x000fe2000fffe03f */
[----:B-1----:R-:W-:Y:S01]  /*9a10*/  @!P1 FMUL R3, R3, R3 ;  /* 0x0000000303039220 */ /* 0x002fe20000400000 */
[----:B--2---:R-:W-:Y:S01]  /*9a20*/  @!P3 FMUL R9, R9, R9 ;  /* 0x000000090909b220 */ /* 0x004fe20000400000 */
[----:B------:R-:W-:Y:S01]  /*9a30*/  UMOV UR7, 0x40000040 ;  /* 0x4000004000077882 */ /* 0x000fe20000000000 */
[----:B------:R-:W-:-:S02]  /*9a40*/  FSETP.GEU.AND P1, PT, R96, -126, PT ;  /* 0xc2fc00006000780b */ /* 0x000fc40003f2e000 */
[----:B------:R-:W-:Y:S02]  /*9a50*/  FSETP.GEU.AND P3, PT, R94, -126, PT ;  /* 0xc2fc00005e00780b */ /* 0x000fe40003f6e000 */
[----:B------:R-:W-:Y:S01]  /*9a60*/  FSETP.GEU.AND P4, PT, R93, -126, PT ;  /* 0xc2fc00005d00780b */ /* 0x000fe20003f8e000 */
[----:B------:R-:W-:-:S08]  /*9a70*/  FADD R72, R72, R3 ;  /* 0x0000000348487221 */ /* 0x000fd00000000000 */
[----:B------:R-:W-:Y:S02]  /*9a80*/  @!P1 FMUL R96, R96, 0.5 ;  /* 0x3f00000060609820 */ /* 0x000fe40000400000 */
[----:B------:R-:W-:Y:S02]  /*9a90*/  @!P3 FMUL R94, R94, 0.5 ;  /* 0x3f0000005e5eb820 */ /* 0x000fe40000400000 */
[----:B------:R-:W-:Y:S02]  /*9aa0*/  @!P4 FMUL R93, R93, 0.5 ;  /* 0x3f0000005d5dc820 */ /* 0x000fe40000400000 */
[----:B------:R-:W-:Y:S01]  /*9ab0*/  MUFU.EX2 R11, R94 ;  /* 0x0000005e000b7308 */ /* 0x000fe20000000800 */
[----:B------:R-:W-:-:S07]  /*9ac0*/  WARPGROUP.DEPBAR.LE gsb0, 0x0 ;  /* 0x00008000000079c5 */ /* 0x000fce0000010000 */
[----:B------:R-:W1:Y:S01]  /*9ad0*/  MUFU.EX2 R26, R83 ;  /* 0x00000053001a7308 */ /* 0x000e620000000800 */
[----:B------:R-:W-:Y:S02]  /*9ae0*/  F2FP.BF16.F32.PACK_AB R25, R2, R81 ;  /* 0x000000510219723e */ /* 0x000fe400000010ff */
[----:B------:R-:W-:Y:S02]  /*9af0*/  F2FP.BF16.F32.PACK_AB R27, R0, R77 ;  /* 0x0000004d001b723e */ /* 0x000fe400000010ff */
[----:B------:R-:W-:Y:S01]  /*9b00*/  F2FP.BF16.F32.PACK_AB R24, R3, R80 ;  /* 0x000000500318723e */ /* 0x000fe200000010ff */
[----:B-1----:R-:W-:-:S04]  /*9b10*/  @!P2 FMUL R26, R26, R26 ;  /* 0x0000001a1a1aa220 */ /* 0x002fc80000400000 */
[----:B------:R-:W-:Y:S01]  /*9b20*/  FADD R35, R35, R26 ;  /* 0x0000001a23237221 */ /* 0x000fe20000000000 */
[----:B------:R-:W-:-:S04]  /*9b30*/  F2FP.BF16.F32.PACK_AB R26, R9, R26 ;  /* 0x0000001a091a723e */ /* 0x000fc800000010ff */
[----:B------:R-:W-:-:S06]  /*9b40*/  WARPGROUP.ARRIVE ;  /* 0x00000000000079c5 */ /* 0x000fcc0000000000 */
[----:B------:R-:W-:Y:S01]  /*9b50*/  HGMMA.64x256x16.F32.BF16 R124, R24, gdesc[UR4].tnspB, R124, gsb0 ;  /* 0x43e00004187c7df0 */ /* 0x000fe2000800187c */
[----:B------:R-:W-:Y:S01]  /*9b60*/  FSETP.GEU.AND P2, PT, R95, -126, PT ;  /* 0xc2fc00005f00780b */ /* 0x000fe20003f4e000 */
[----:B------:R-:W-:-:S12]  /*9b70*/  FADD R3, R32, R9 ;  /* 0x0000000920037221 */ /* 0x000fd80000000000 */
[----:B------:R-:W-:-:S04]  /*9b80*/  @!P2 FMUL R95, R95, 0.5 ;  /* 0x3f0000005f5fa820 */ /* 0x000fc80000400000 */
[----:B------:R-:W1:Y:S01]  /*9b90*/  MUFU.EX2 R9, R95 ;  /* 0x0000005f00097308 */ /* 0x000e620000000800 */
[----:B------:R-:W-:Y:S01]  /*9ba0*/  @!P3 FMUL R11, R11, R11 ;  /* 0x0000000b0b0bb220 */ /* 0x000fe20000400000 */
[----:B------:R-:W-:Y:S01]  /*9bb0*/  UIADD3 UR6, UR9, 0x2680, URZ ;  /* 0x0000268009067890 */ /* 0x000fe2000fffe03f */
[----:B------:R-:W-:Y:S01]  /*9bc0*/  UMOV UR7, 0x40000040 ;  /* 0x4000004000077882 */ /* 0x000fe20000000000 */
[----:B-1----:R-:W-:Y:S01]  /*9bd0*/  @!P2 FMUL R9, R9, R9 ;  /* 0x000000090909a220 */ /* 0x002fe20000400000 */
[----:B------:R-:W-:Y:S02]  /*9be0*/  FSETP.GEU.AND P2, PT, R104, -126, PT ;  /* 0xc2fc00006800780b */ /* 0x000fe40003f4e000 */
[----:B------:R-:W-:Y:S01]  /*9bf0*/  FSETP.GEU.AND P3, PT, R103, -126, PT ;  /* 0xc2fc00006700780b */ /* 0x000fe20003f6e000 */
[----:B------:R-:W-:Y:S01]  /*9c00*/  FADD R74, R74, R9 ;  /* 0x000000094a4a7221 */ /* 0x000fe20000000000 */
[----:B------:R-:W-:-:S09]  /*9c10*/  FADD R44, R44, R13 ;  /* 0x0000000d2c2c7221 */ /* 0x000fd20000000000 */
[----:B------:R-:W-:Y:S02]  /*9c20*/  @!P2 FMUL R104, R104, 0.5 ;  /* 0x3f0000006868a820 */ /* 0x000fe40000400000 */
        /* <DEDUP_REMOVED lines=14> */
[C---:B------:R-:W-:Y:S02]  /*9d10*/  FSETP.GEU.AND P1, PT, R105.reuse, -126, PT ;  /* 0xc2fc00006900780b */ /* 0x040fe40003f2e000 */
[----:B------:R-:W-:Y:S01]  /*9d20*/  FSETP.GEU.AND P4, PT, R102, -126, PT ;  /* 0xc2fc00006600780b */ /* 0x000fe20003f8e000 */
[----:B------:R-:W-:Y:S02]  /*9d30*/  FADD R9, R34, R11 ;  /* 0x0000000b22097221 */ /* 0x000fe40000000000 */
[----:B------:R-:W1:Y:S08]  /*9d40*/  MUFU.EX2 R11, R104 ;  /* 0x00000068000b7308 */ /* 0x000e700000000800 */
[----:B------:R-:W-:-:S02]  /*9d50*/  @!P1 FMUL R105, R105, 0.5 ;  /* 0x3f00000069699820 */ /* 0x000fc40000400000 */
[----:B------:R-:W-:-:S04]  /*9d60*/  @!P4 FMUL R102, R102, 0.5 ;  /* 0x3f0000006666c820 */ /* 0x000fc80000400000 */
[----:B------:R-:W2:Y:S01]  /*9d70*/  MUFU.EX2 R13, R102 ;  /* 0x00000066000d7308 */ /* 0x000ea20000000800 */
[----:B-1----:R-:W-:Y:S01]  /*9d80*/  @!P2 FMUL R11, R11, R11 ;  /* 0x0000000b0b0ba220 */ /* 0x002fe20000400000 */
[----:B------:R-:W-:Y:S01]  /*9d90*/  UIADD3 UR6, UR9, 0x2700, URZ ;  /* 0x0000270009067890 */ /* 0x000fe2000fffe03f */
[----:B--2---:R-:W-:Y:S01]  /*9da0*/  @!P4 FMUL R13, R13, R13 ;  /* 0x0000000d0d0dc220 */ /* 0x004fe20000400000 */
[----:B------:R-:W-:Y:S01]  /*9db0*/  UMOV UR7, 0x40000040 ;  /* 0x4000004000077882 */ /* 0x000fe20000000000 */
        /* <DEDUP_REMOVED lines=29> */
[----:B------:R-:W-:Y:S04]  /*9f90*/  STL.64 [R1+0x228], R122 ;  /* 0x0002287a01007387 */ /* 0x000fe80000100a00 */
[----:B------:R-:W-:Y:S04]  /*9fa0*/  STL.64 [R1+0x220], R120 ;  /* 0x0002207801007387 */ /* 0x000fe80000100a00 */
[----:B------:R-:W-:Y:S04]  /*9fb0*/  STL.64 [R1+0x218], R118 ;  /* 0x0002187601007387 */ /* 0x000fe80000100a00 */
[----:B------:R-:W-:Y:S04]  /*9fc0*/  STL.64 [R1+0x210], R116 ;  /* 0x0002107401007387 */ /* 0x000fe80000100a00 */
[----:B------:R-:W-:Y:S04]  /*9fd0*/  STL.64 [R1+0x208], R114 ;  /* 0x0002087201007387 */ /* 0x000fe80000100a00 */
[----:B------:R-:W-:Y:S01]  /*9fe0*/  STL.64 [R1+0x200], R112 ;  /* 0x0002007001007387 */ /* 0x000fe20000100a00 */
[----:B------:R-:W-:-:S02]  /*9ff0*/  WARPGROUP.DEPBAR.LE gsb0, 0x0 ;  /* 0x00008000000079c5 */ /* 0x000fc40000010000 */
        /* <DEDUP_REMOVED lines=11> */
[----:B------:R-:W-:Y:S03]  /*a0b0*/  HGMMA.64x256x16.F32.BF16 R124, R24, gdesc[UR4].tnspB, R124, gsb0 ;  /* 0x43e00004187c7df0 */ /* 0x000fe6000800187c */
[----:B------:R-:W-:Y:S02]  /*a0c0*/  WARPGROUP.DEPBAR.LE gsb0, 0x0 ;  /* 0x00008000000079c5 */ /* 0x000fe40000010000 */
[----:B------:R-:W-:Y:S04]  /*a0d0*/  STL.64 [R1], R124 ;  /* 0x0000007c01007387 */ /* 0x000fe80000100a00 */
        /* <DEDUP_REMOVED lines=63> */
[----:B-1----:R-:W3:Y:S04]  /*a4d0*/  LDL.LU.64 R216, [R1+0x2c0] ;  /* 0x0002c00001d87983 */ /* 0x002ee80000300a00 */
[----:B------:R2:W5:Y:S04]  /*a4e0*/  LDL.LU.64 R214, [R1+0x2b8] ;  /* 0x0002b80001d67983 */ /* 0x0005680000300a00 */
        /* <DEDUP_REMOVED lines=11> */
[----:B------:R-:W4:Y:S04]  /*a5a0*/  LDL.LU R188, [R1+0x25c] ;  /* 0x00025c0001bc7983 */ /* 0x000f280000300800 */
[----:B------:R2:W5:Y:S04]  /*a5b0*/  LDL.LU R186, [R1+0x258] ;  /* 0x0002580001ba7983 */ /* 0x0005680000300800 */
[----:B------:R2:W5:Y:S04]  /*a5c0*/  LDL.LU.64 R160, [R1+0x250] ;  /* 0x0002500001a07983 */ /* 0x0005680000300a00 */
[----:B------:R-:W2:Y:S04]  /*a5d0*/  LDL.LU R130, [R1+0x248] ;  /* 0x0002480001827983 */ /* 0x000ea80000300800 */
        /* <DEDUP_REMOVED lines=8> */
[----:B------:R-:W4:Y:S01]  /*a660*/  LDL.LU.64 R112, [R1+0x200] ;  /* 0x0002000001707983 */ /* 0x000f220000300a00 */
[----:B------:R-:W-:Y:S01]  /*a670*/  FADD R68, R68, R65 ;  /* 0x0000004144447221 */ /* 0x000fe20000000000 */
        /* <DEDUP_REMOVED lines=26> */
[----:B------:R-:W-:-:S03]  /*a820*/  FADD R0, R0, R31 ;  /* 0x0000001f00007221 */ /* 0x000fc60000000000 */
[----:B------:R-:W-:Y:S01]  /*a830*/  FADD R9, R2, R9 ;  /* 0x0000000902097221 */ /* 0x000fe20000000000 */
[----:B------:R-:W-:Y:S01]  /*a840*/  FADD R3, R3, R0 ;  /* 0x0000000003037221 */ /* 0x000fe20000000000 */
[----:B------:R-:W-:Y:S01]  /*a850*/  IADD3 R4, R4, 0x100, RZ ;  /* 0x0000010004047810 */ /* 0x000fe20007ffe0ff */
[----:B------:R-:W-:Y:S01]  /*a860*/  IMAD.MOV.U32 R0, RZ, RZ, 0x2 ;  /* 0x00000002ff007424 */ /* 0x000fe200078e00ff */
[----:B---3--:R-:W-:-:S13]  /*a870*/  R2UR UR61, R216 ;  /* 0x00000000d83d72ca */ /* 0x008fda00000e0000 */
[----:B------:R-:W-:-:S04]  /*a880*/  UIADD3 UR61, UR61, 0x88020, URZ ;  /* 0x000880203d3d7890 */ /* 0x000fc8000fffe03f */
[----:B------:R-:W-:-:S09]  /*a890*/  UPRMT UR6, URZ, 0x654, UR61 ;  /* 0x000006543f067896 */ /* 0x000fd2000800003d */
[----:B------:R-:W-:Y:S01]  /*a8a0*/  SYNCS.ARRIVE.TRANS64.RED.A1T0 RZ, [UR6], RZ ;  /* 0x000000ffffff79a7 */ /* 0x000fe20008100406 */
[----:B--2---:R-:W-:Y:S01]  /*a8b0*/  ISETP.GE.AND P1, PT, R130, 0x201, PT ;  /* 0x000002018200780c */ /* 0x004fe20003f26270 */
[----:B----4-:R-:W-:Y:S01]  /*a8c0*/  FADD R72, R129, R72 ;  /* 0x0000004881487221 */ /* 0x010fe20000000000 */
[----:B------:R-:W-:-:S03]  /*a8d0*/  FADD R75, R128, R75 ;  /* 0x0000004b804b7221 */ /* 0x000fc60000000000 */
[----:B------:R-:W-:Y:S01]  /*a8e0*/  FADD R71, R72, R71 ;  /* 0x0000004748477221 */ /* 0x000fe20000000000 */
[----:B------:R-:W-:-:S03]  /*a8f0*/  FADD R56, R75, R56 ;  /* 0x000000384b387221 */ /* 0x000fc60000000000 */
[----:B------:R-:W-:Y:S01]  /*a900*/  FADD R12, R71, R12 ;  /* 0x0000000c470c7221 */ /* 0x000fe20000000000 */
[----:B------:R-:W-:-:S03]  /*a910*/  FADD R9, R56, R9 ;  /* 0x0000000938097221 */ /* 0x000fc60000000000 */
        /* <DEDUP_REMOVED lines=15> */
[----:B------:R-:W-:Y:S01]  /*aa10*/  FADD R18, R9, R12 ;  /* 0x0000000c09127221 */ /* 0x000fe20000000000 */
[----:B------:R-:W-:Y:S02]  /*aa20*/  LEA.HI.SX32 R188, R188, 0xffffffff, 0x18 ;  /* 0xffffffffbcbc7811 */ /* 0x000fe400078fc2ff */
[----:B------:R-:W-:Y:S01]  /*aa30*/  FADD R16, R14, R11 ;  /* 0x0000000b0e107221 */ /* 0x000fe20000000000 */
[----:B------:R-:W-:Y:S06]  /*aa40*/  @!P1 BRA `(.L_x_24) ;  /* 0x000000f400f49947 */ /* 0x000fec0003800000 */
[----:B-----5:R-:W-:Y:S01]  /*aa50*/  MOV R9, R7 ;  /* 0x0000000700097202 */ /* 0x020fe20000000f00 */
[----:B------:R-:W-:Y:S01]  /*aa60*/  IMAD.MOV.U32 R3, RZ, RZ, R6 ;  /* 0x000000ffff037224 */ /* 0x000fe200078e0006 */
[----:B------:R-:W-:Y:S01]  /*aa70*/  MOV R0, 0x2 ;  /* 0x0000000200007802 */ /* 0x000fe20000000f00 */
[----:B------:R-:W-:Y:S01]  /*aa80*/  IMAD.MOV.U32 R161, RZ, RZ, 0x1 ;  /* 0x00000001ffa17424 */ /* 0x000fe200078e00ff */
[----:B------:R-:W-:Y:S01]  /*aa90*/  MOV R10, RZ ;  /* 0x000000ff000a7202 */ /* 0x000fe20000000f00 */
[----:B------:R-:W-:-:S06]  /*aaa0*/  ULDC UR38, c[0x0][0x604] ;  /* 0x0001810000267ab9 */ /* 0x000fcc0000000800 */
.L_x_36:
[----:B------:R-:W-:Y:S01]  /*aab0*/  IMAD R7, R0, 0x8, R216 ;  /* 0x0000000800077824 */ /* 0x000fe200078e02d8 */
[----:B------:R-:W-:-:S07]  /*aac0*/  SHF.L.U32 R2, R10, 0x1f, RZ ;  /* 0x0000001f0a027819 */ /* 0x000fce00000006ff */
[----:B------:R-:W-:Y:S05]  /*aad0*/  YIELD ;  /* 0x0000000000007946 */ /* 0x000fea0003800000 */
[----:B------:R-:W1:Y:S01]  /*aae0*/  SYNCS.PHASECHK.TRANS64.TRYWAIT P2, [R7+URZ+0x88000], R2 ;  /* 0x08800002070075a7 */ /* 0x000e62000804017f */
[C---:B------:R-:W-:Y:S02]  /*aaf0*/  ISETP.GT.AND P1, PT, R188.reuse, 0x2, PT ;  /* 0x00000002bc00780c */ /* 0x040fe40003f24270 */
[----:B------:R-:W-:Y:S01]  /*ab00*/  IADD3 R188, R188, -0x1, RZ ;  /* 0xffffffffbcbc7810 */ /* 0x000fe20007ffe0ff */
[----:B-1----:R-:W-:Y:S10]  /*ab10*/  @!P2 BRA `(.L_x_25) ;  /* 0x0000023400a8a947 */ /* 0x002ff40003800000 */
.L_x_92:
[----:B------:R-:W-:Y:S05]  /*ab20*/  WARPSYNC.ALL ;  /* 0x0000000000007948 */ /* 0x000fea0003800000 */
[----:B------:R-:W-:Y:S01]  /*ab30*/  R2UR UR6, R214 ;  /* 0x00000000d60672ca */ /* 0x000fe200000e0000 */
[----:B------:R-:W-:Y:S01]  /*ab40*/  WARPGROUP.ARRIVE ;  /* 0x00000000000079c5 */ /* 0x000fe20000000000 */
[----:B------:R-:W-:Y:S01]  /*ab50*/  R2UR UR8, R0 ;  /* 0x00000000000872ca */ /* 0x000fe200000e0000 */
[----:B------:R-:W-:Y:S01]  /*ab60*/  UMOV UR27, 0x40000040 ;  /* 0x40000040001b7882 */ /* 0x000fe20000000000 */
        /* <DEDUP_REMOVED lines=11> */
[----:B------:R-:W-:Y:S01]  /*ac20*/  ULEA UR8, UR8, UR6, 0xd ;  /* 0x0000000608087291 */ /* 0x000fe2000f8e683f */
[----:B------:R-:W-:Y:S01]  /*ac30*/  R2UR UR12, R206 ;  /* 0x00000000ce0c72ca */ /* 0x000fe200000e0000 */
[----:B------:R-:W-:Y:S01]  /*ac40*/  UMOV UR31, 0x40000040 ;  /* 0x40000040001f7882 */ /* 0x000fe20000000000 */
[----:B------:R-:W-:Y:S01]  /*ac50*/  R2UR UR13, R207 ;  /* 0x00000000cf0d72ca */ /* 0x000fe200000e0000 */
[----:B------:R-:W-:Y:S01]  /*ac60*/  UIADD3 UR6, UR8, 0x2, URZ ;  /* 0x0000000208067890 */ /* 0x000fe2000fffe03f */
[----:B------:R-:W-:Y:S01]  /*ac70*/  R2UR UR32, R196 ;  /* 0x00000000c42072ca */ /* 0x000fe200000e0000 */
[----:B------:R-:W-:Y:S01]  /*ac80*/  UIADD3 UR42, UR8, 0x1006, URZ ;  /* 0x00001006082a7890 */ /* 0x000fe2000fffe03f */
[----:B------:R-:W-:Y:S01]  /*ac90*/  R2UR UR33, R197 ;  /* 0x00000000c52172ca */ /* 0x000fe200000e0000 */
[----:B------:R-:W-:Y:S01]  /*aca0*/  UMOV UR26, UR8 ;  /* 0x00000008001a7c82 */ /* 0x000fe20008000000 */
[----:B------:R-:W-:Y:S01]  /*acb0*/  R2UR UR28, R194 ;  /* 0x00000000c21c72ca */ /* 0x000fe200000e0000 */
[----:B------:R-:W-:Y:S01]  /*acc0*/  HGMMA.64x256x16.F32.BF16 R24, gdesc[UR24], RZ, !UPT, gsb0 ;  /* 0x03e00000181879f0 */ /* 0x000fe2000c0018ff */
[----:B------:R-:W-:Y:S01]  /*acd0*/  UMOV UR22, UR6 ;  /* 0x0000000600167c82 */ /* 0x000fe20008000000 */
[----:B------:R-:W-:Y:S01]  /*ace0*/  UIADD3 UR6, UR8, 0x4, URZ ;  /* 0x0000000408067890 */ /* 0x000fe2000fffe03f */
[----:B------:R-:W-:Y:S01]  /*acf0*/  R2UR UR29, R195 ;  /* 0x00000000c31d72ca */ /* 0x000fe200000e0000 */
[----:B------:R-:W-:Y:S01]  /*ad00*/  UMOV UR27, 0x40000040 ;  /* 0x40000040001b7882 */ /* 0x000fe20000000000 */
[----:B------:R-:W-:Y:S01]  /*ad10*/  R2UR UR24, R204 ;  /* 0x00000000cc1872ca */ /* 0x000fe200000e0000 */
[----:B------:R-:W-:Y:S01]  /*ad20*/  UMOV UR43, 0x40000040 ;  /* 0x40000040002b7882 */ /* 0x000fe20000000000 */
[----:B------:R-:W-:Y:S01]  /*ad30*/  R2UR UR25, R205 ;  /* 0x00000000cd1972ca */ /* 0x000fe200000e0000 */
[----:B------:R-:W-:Y:S01]  /*ad40*/  UIADD3 UR46, UR8, 0x1800, URZ ;  /* 0x00001800082e7890 */ /* 0x000fe2000fffe03f */
[----:B------:R-:W-:Y:S01]  /*ad50*/  UMOV UR18, UR6 ;  /* 0x0000000600127c82 */ /* 0x000fe20008000000 */
[----:B------:R-:W-:Y:S01]  /*ad60*/  UIADD3 UR6, UR8, 0x6, URZ ;  /* 0x0000000608067890 */ /* 0x000fe2000fffe03f */
[----:B------:R-:W-:Y:S01]  /*ad70*/  UMOV UR47, 0x40000040 ;  /* 0x40000040002f7882 */ /* 0x000fe20000000000 */
[----:B------:R-:W-:Y:S01]  /*ad80*/  UIADD3 UR50, UR8, 0x1802, URZ ;  /* 0x0000180208327890 */ /* 0x000fe2000fffe03f */
[----:B------:R-:W-:Y:S01]  /*ad90*/  UMOV UR51, 0x40000040 ;  /* 0x4000004000337882 */ /* 0x000fe20000000000 */
[----:B------:R-:W-:Y:S01]  /*ada0*/  UIADD3 UR54, UR8, 0x1804, URZ ;  /* 0x0000180408367890 */ /* 0x000fe2000fffe03f */
[----:B------:R-:W-:Y:S01]  /*adb0*/  UMOV UR55, 0x40000040 ;  /* 0x4000004000377882 */ /* 0x000fe20000000000 */
[----:B------:R-:W-:Y:S01]  /*adc0*/  UIADD3 UR58, UR8, 0x1806, URZ ;  /* 0x00001806083a7890 */ /* 0x000fe2000fffe03f */
[----:B------:R-:W-:Y:S01]  /*add0*/  UMOV UR59, 0x40000040 ;  /* 0x40000040003b7882 */ /* 0x000fe20000000000 */
[----:B------:R-:W-:-:S02]  /*ade0*/  WARPGROUP.DEPBAR.LE gsb0, 0x0 ;  /* 0x00008000000079c5 */ /* 0x000fc40000010000 */
[----:B------:R-:W-:-:S08]  /*adf0*/  WARPGROUP.ARRIVE ;  /* 0x00000000000079c5 */ /* 0x000fd00000000000 */
[----:B------:R-:W-:Y:S01]  /*ae00*/  HGMMA.64x256x16.F32.BF16 R24, gdesc[UR20], R24, gsb0 ;  /* 0x03e00000141879f0 */ /* 0x000fe20008001818 */
[----:B------:R-:W-:Y:S01]  /*ae10*/  R2UR UR20, R202 ;  /* 0x00000000ca1472ca */ /* 0x000fe200000e0000 */
[----:B------:R-:W-:Y:S01]  /*ae20*/  UMOV UR23, 0x40000040 ;  /* 0x4000004000177882 */ /* 0x000fe20000000000 */
[----:B------:R-:W-:Y:S01]  /*ae30*/  R2UR UR21, R203 ;  /* 0x00000000cb1572ca */ /* 0x000fe200000e0000 */
[----:B------:R-:W-:Y:S02]  /*ae40*/  WARPGROUP.DEPBAR.LE gsb0, 0x0 ;  /* 0x00008000000079c5 */ /* 0x000fe40000010000 */
[----:B------:R-:W-:-:S15]  /*ae50*/  WARPGROUP.ARRIVE ;  /* 0x00000000000079c5 */ /* 0x000fde0000000000 */
[----:B------:R-:W-:-:S07]  /*ae60*/  NOP ;  /* 0x0000000000007918 */ /* 0x000fce0000000000 */
        /* <DEDUP_REMOVED lines=8> */
[----:B------:R-:W-:Y:S01]  /*aef0*/  UIADD3 UR6, UR8, 0x800, URZ ;  /* 0x0000080008067890 */ /* 0x000fe2000fffe03f */
[----:B------:R-:W-:-:S06]  /*af00*/  R2UR UR7, R215 ;  /* 0x00000000d70772ca */ /* 0x000fcc00000e0000 */
[----:B------:R-:W-:Y:S01]  /*af10*/  UMOV UR14, UR6 ;  /* 0x00000006000e7c82 */ /* 0x000fe20008000000 */
[----:B------:R-:W-:-:S06]  /*af20*/  UIADD3 UR6, UR8, 0x802, URZ ;  /* 0x0000080208067890 */ /* 0x000fcc000fffe03f */
[----:B------:R-:W-:Y:S01]  /*af30*/  ISETP.NE.AND P2, PT, RZ, UR7, PT ;  /* 0x00000007ff007c0c */ /* 0x000fe2000bf45270 */
[----:B------:R-:W-:Y:S01]  /*af40*/  UMOV UR34, UR6 ;  /* 0x0000000600227c82 */ /* 0x000fe20008000000 */
[----:B------:R-:W-:-:S07]  /*af50*/  UIADD3 UR6, UR8, 0x804, URZ ;  /* 0x0000080408067890 */ /* 0x000fce000fffe03f */
[----:B------:R-:W-:Y:S01]  /*af60*/  UMOV UR30, UR6 ;  /* 0x00000006001e7c82 */ /* 0x000fe20008000000 */
[----:B------:R-:W-:-:S07]  /*af70*/  UIADD3 UR6, UR8, 0x806, URZ ;  /* 0x0000080608067890 */ /* 0x000fce000fffe03f */
[----:B------:R-:W-:Y:S01]  /*af80*/  UMOV UR26, UR6 ;  /* 0x00000006001a7c82 */ /* 0x000fe20008000000 */
[----:B------:R-:W-:-:S07]  /*af90*/  UIADD3 UR6, UR8, 0x1000, URZ ;  /* 0x0000100008067890 */ /* 0x000fce000fffe03f */
[----:B------:R-:W-:Y:S01]  /*afa0*/  UMOV UR22, UR6 ;  /* 0x0000000600167c82 */ /* 0x000fe20008000000 */
[----:B------:R-:W-:-:S07]  /*afb0*/  UIADD3 UR6, UR8, 0x1002, URZ ;  /* 0x0000100208067890 */ /* 0x000fce000fffe03f */
[----:B------:R-:W-:Y:S01]  /*afc0*/  UMOV UR18, UR6 ;  /* 0x0000000600127c82 */ /* 0x000fe20008000000 */
[----:B------:R-:W-:Y:S01]  /*afd0*/  UIADD3 UR6, UR8, 0x1004, URZ ;  /* 0x0000100408067890 */ /* 0x000fe2000fffe03f */
[----:B------:R-:W-:Y:S02]  /*afe0*/  WARPGROUP.DEPBAR.LE gsb0, 0x0 ;  /* 0x00008000000079c5 */ /* 0x000fe40000010000 */
[----:B------:R-:W-:-:S06]  /*aff0*/  WARPGROUP.ARRIVE ;  /* 0x00000000000079c5 */ /* 0x000fcc0000000000 */
[----:B------:R-:W-:Y:S01]  /*b000*/  HGMMA.64x256x16.F32.BF16 R24, gdesc[UR12], R24, gsb0 ;  /* 0x03e000000c1879f0 */ /* 0x000fe20008001818 */
[----:B------:R-:W-:Y:S01]  /*b010*/  R2UR UR12, R198 ;  /* 0x00000000c60c72ca */ /* 0x000fe200000e0000 */
[----:B------:R-:W-:Y:S01]  /*b020*/  UMOV UR14, UR6 ;  /* 0x00000006000e7c82 */ /* 0x000fe20008000000 */
[----:B------:R-:W-:Y:S01]  /*b030*/  R2UR UR13, R199 ;  /* 0x00000000c70d72ca */ /* 0x000fe200000e0000 */
[----:B------:R-:W-:Y:S01]  /*b040*/  UMOV UR15, 0x40000040 ;  /* 0x40000040000f7882 */ /* 0x000fe20000000000 */
[----:B------:R-:W-:Y:S02]  /*b050*/  WARPGROUP.DEPBAR.LE gsb0, 0x0 ;  /* 0x00008000000079c5 */ /* 0x000fe40000010000 */
[----:B------:R-:W-:-:S15]  /*b060*/  WARPGROUP.ARRIVE ;  /* 0x00000000000079c5 */ /* 0x000fde0000000000 */
[----:B------:R-:W-:-:S06]  /*b070*/  NOP ;  /* 0x0000000000007918 */ /* 0x000fcc0000000000 */
[----:B------:R-:W-:Y:S03]  /*b080*/  HGMMA.64x256x16.F32.BF16 R24, gdesc[UR32], R24, gsb0 ;  /* 0x03e00000201879f0 */ /* 0x000fe60008001818 */
[----:B------:R-:W-:Y:S02]  /*b090*/  WARPGROUP.DEPBAR.LE gsb0, 0x0 ;  /* 0x00008000000079c5 */ /* 0x000fe40000010000 */
[----:B------:R-:W-:-:S15]  /*b0a0*/  WARPGROUP.ARRIVE ;  /* 0x00000000000079c5 */ /* 0x000fde0000000000 */
[----:B------:R-:W-:-:S08]  /*b0b0*/  NOP ;  /* 0x0000000000007918 */ /* 0x000fd00000000000 */
        /* <DEDUP_REMOVED lines=38> */
[----:B------:R-:W-:Y:S05]  /*b320*/  @P2 BRA `(.L_x_26) ;  /* 0x0000000000cc2947 */ /* 0x000fea0003800000 */
[----:B------:R-:W-:-:S13]  /*b330*/  ISETP.LT.OR P3, PT, R8, 0x1, !P0 ;  /* 0x000000010800780c */ /* 0x000fda0004761670 */
[----:B------:R-:W-:Y:S05]  /*b340*/  @P3 BRA `(.L_x_27) ;  /* 0x0000000000c03947 */ /* 0x000fea0003800000 */
[----:B-1----:R-:W-:Y:S01]  /*b350*/  IMAD R2, R5, 0x8, R216 ;  /* 0x0000000805027824 */ /* 0x002fe200078e02d8 */
[----:B------:R-:W-:Y:S02]  /*b360*/  SHF.L.U32 R6, R160, 0x1f, RZ ;  /* 0x0000001fa0067819 */ /* 0x000fe400000006ff */
[----:B------:R-:W-:Y:S02]  /*b370*/  ISETP.NE.AND P4, PT, R192, RZ, PT ;  /* 0x000000ffc000720c */ /* 0x000fe40003f85270 */
[----:B------:R-:W1:Y:S02]  /*b380*/  SYNCS.PHASECHK.TRANS64.TRYWAIT P3, [R2+URZ+0x88020], R6 ;  /* 0x08802006020075a7 */ /* 0x000e64000806017f */
[----:B-1----:R-:W-:Y:S09]  /*b390*/  @!P3 BRA `(.L_x_28) ;  /* 0x0000022c009cb947 */ /* 0x002ff20003800000 */
.L_x_93:
[----:B------:R-:W-:Y:S05]  /*b3a0*/  @P4 BRA `(.L_x_29) ;  /* 0x0000000000144947 */ /* 0x000fea0003800000 */
[----:B------:R-:W-:Y:S02]  /*b3b0*/  LOP3.LUT P3, RZ, R217, 0x1f, RZ, 0xc0, !PT ;  /* 0x0000001fd9ff7812 */ /* 0x000fe4000786c0ff */
[----:B-1----:R-:W-:-:S04]  /*b3c0*/  MOV R6, 0x20000 ;  /* 0x0002000000067802 */ /* 0x002fc80000000f00 */
[----:B------:R2:W-:Y:S07]  /*b3d0*/  SYNCS.ARRIVE.TRANS64 RZ, [R2+URZ+0x88000], R6 ;  /* 0x0880000602ff79a7 */ /* 0x0005ee000800003f */
[----:B------:R-:W-:Y:S05]  /*b3e0*/  @!P3 BRA `(.L_x_29) ;  /* 0x000000000004b947 */ /* 0x000fea0003800000 */
[----:B------:R-:W-:Y:S01]  /*b3f0*/  BPT.TRAP 0x1 ;  /* 0x000000040000795c */ /* 0x000fe20000300000 */
.L_x_29:
[----:B------:R-:W-:Y:S01]  /*b400*/  R2UR UR33, R2 ;  /* 0x00000000022172ca */ /* 0x000fe200000e0000 */
[C---:B-12---:R-:W-:Y:S01]  /*b410*/  IMAD R2, R5.reuse, 0x20000, R216 ;  /* 0x0002000005027824 */ /* 0x046fe200078e02d8 */
[----:B------:R-:W-:Y:S01]  /*b420*/  R2UR UR35, R186 ;  /* 0x00000000ba2372ca */ /* 0x000fe200000e0000 */
[----:B------:R-:W-:Y:S01]  /*b430*/  ULDC.64 UR8, c[0x0][0x198] ;  /* 0x0000660000087ab9 */ /* 0x000fe20000000a00 */
[----:B------:R-:W-:Y:S01]  /*b440*/  UMOV UR14, 0x0 ;  /* 0x00000000000e7882 */ /* 0x000fe20000000000 */
[----:B------:R-:W-:Y:S01]  /*b450*/  UIADD3 UR6, UP0, UR8, 0x1f0, URZ ;  /* 0x000001f008067890 */ /* 0x000fe2000ff1e03f */
[----:B------:R-:W-:Y:S01]  /*b460*/  R2UR UR19, R2 ;  /* 0x00000000021372ca */ /* 0x000fe200000e0000 */
[----:B------:R-:W-:Y:S01]  /*b470*/  UMOV UR15, 0x10000000 ;  /* 0x10000000000f7882 */ /* 0x000fe20000000000 */
[----:B------:R-:W-:Y:S01]  /*b480*/  UMOV UR34, URZ ;  /* 0x0000003f00227c82 */ /* 0x000fe20008000000 */
[----:B------:R-:W-:Y:S01]  /*b490*/  UIADD3.X UR7, URZ, UR9, URZ, UP0, !UPT ;  /* 0x000000093f077290 */ /* 0x000fe200087fe43f */
[----:B------:R-:W-:Y:S01]  /*b4a0*/  IADD3 R5, R5, 0x1, RZ ;  /* 0x0000000105057810 */ /* 0x000fe20007ffe0ff */
[----:B------:R-:W-:Y:S01]  /*b4b0*/  UMOV UR10, 0x40 ;  /* 0x00000040000a7882 */ /* 0x000fe20000000000 */
[----:B------:R-:W-:Y:S01]  /*b4c0*/  UMOV UR12, UR36 ;  /* 0x00000024000c7c82 */ /* 0x000fe20008000000 */
[----:B------:R-:W-:Y:S01]  /*b4d0*/  UIADD3 UR33, UR33, 0x88000, URZ ;  /* 0x0008800021217890 */ /* 0x000fe2000fffe03f */
[----:B------:R-:W-:Y:S01]  /*b4e0*/  ISETP.NE.AND P3, PT, R5, 0x4, PT ;  /* 0x000000040500780c */ /* 0x000fe20003f65270 */
[----:B------:R-:W-:Y:S01]  /*b4f0*/  USHF.L.U32 UR35, UR35, 0x8, URZ ;  /* 0x0000000823237899 */ /* 0x000fe2000800063f */
[----:B------:R-:W-:Y:S01]  /*b500*/  UMOV UR13, UR37 ;  /* 0x00000025000d7c82 */ /* 0x000fe20008000000 */
[----:B------:R-:W-:-:S02]  /*b510*/  UMOV UR18, 0x80 ;  /* 0x0000008000127882 */ /* 0x000fc40000000000 */
[----:B------:R-:W-:Y:S01]  /*b520*/  UIADD3 UR32, UR19, 0x8000, URZ ;  /* 0x0000800013207890 */ /* 0x000fe2000fffe03f */
[----:B------:R-:W-:Y:S01]  /*b530*/  SEL R2, RZ, 0x1, P3 ;  /* 0x00000001ff027807 */ /* 0x000fe20001800000 */
[----:B------:R-:W-:Y:S01]  /*b540*/  UIADD3 UR8, UR19, 0x10000, URZ ;  /* 0x0001000013087890 */ /* 0x000fe2000fffe03f */
[----:B------:R-:W-:Y:S01]  /*b550*/  SEL R5, R5, RZ, P3 ;  /* 0x000000ff05057207 */ /* 0x000fe20001800000 */
[----:B------:R-:W-:Y:S01]  /*b560*/  UMOV UR9, UR33 ;  /* 0x0000002100097c82 */ /* 0x000fe20008000000 */
[----:B------:R-:W-:Y:S01]  /*b570*/  UMOV UR11, UR35 ;  /* 0x00000023000b7c82 */ /* 0x000fe20008000000 */
[----:B------:R-:W-:Y:S01]  /*b580*/  UIADD3 UR16, UR19, 0x18000, URZ ;  /* 0x0001800013107890 */ /* 0x000fe2000fffe03f */
[----:B------:R-:W-:Y:S01]  /*b590*/  LOP3.LUT R160, R160, R2, RZ, 0x3c, !PT ;  /* 0x00000002a0a07212 */ /* 0x000fe200078e3cff */
[----:B------:R-:W-:Y:S01]  /*b5a0*/  UMOV UR20, UR36 ;  /* 0x0000002400147c82 */ /* 0x000fe20008000000 */
[----:B------:R-:W-:Y:S01]  /*b5b0*/  UTMALDG.4D [UR32], [UR6], desc[UR14] ;  /* 0x00000e20060075b4 */ /* 0x000fe20008019000 */
[----:B------:R-:W-:Y:S01]  /*b5c0*/  UMOV UR21, UR37 ;  /* 0x0000002500157c82 */ /* 0x000fe20008000000 */
[----:B------:R-:W-:Y:S01]  /*b5d0*/  UMOV UR17, UR33 ;  /* 0x0000002100117c82 */ /* 0x000fe20008000000 */
[----:B------:R1:W-:Y:S02]  /*b5e0*/  UTMALDG.4D [UR8], [UR6], desc[UR14] ;  /* 0x00000e08060075b4 */ /* 0x0003e40008019000 */
[----:B-1----:R-:W-:Y:S01]  /*b5f0*/  UIADD3 UR8, UR19, 0x20000, URZ ;  /* 0x0002000013087890 */ /* 0x002fe2000fffe03f */
[----:B------:R-:W-:-:S02]  /*b600*/  UMOV UR10, 0xc0 ;  /* 0x000000c0000a7882 */ /* 0x000fc40000000000 */
[----:B------:R-:W-:Y:S02]  /*b610*/  UMOV UR19, UR35 ;  /* 0x0000002300137c82 */ /* 0x000fe40008000000 */
[----:B------:R2:W-:Y:S04]  /*b620*/  UTMALDG.4D [UR16], [UR6], desc[UR14] ;  /* 0x00000e10060075b4 */ /* 0x0005e80008019000 */
[----:B------:R2:W-:Y:S02]  /*b630*/  UTMALDG.4D [UR8], [UR6], desc[UR14] ;  /* 0x00000e08060075b4 */ /* 0x0005e40008019000 */
[----:B--2---:R-:W-:Y:S01]  /*b640*/  NOP ;  /* 0x0000000000007918 */ /* 0x004fe20000000000 */
.L_x_27:
[----:B------:R-:W-:-:S07]  /*b650*/  VIADD R8, R8, 0xffffffff ;  /* 0xffffffff08087836 */ /* 0x000fce0000000000 */
.L_x_26:
[----:B------:R-:W-:Y:S01]  /*b660*/  IADD3 R0, R0, 0x1, RZ ;  /* 0x0000000100007810 */ /* 0x000fe20007ffe0ff */
[----:B------:R-:W-:Y:S05]  /*b670*/  WARPSYNC.ALL ;  /* 0x0000000000007948 */ /* 0x000fea0003800000 */
[----:B------:R-:W-:-:S04]  /*b680*/  ISETP.NE.AND P3, PT, R0, 0x4, PT ;  /* 0x000000040000780c */ /* 0x000fc80003f65270 */
[----:B-1----:R-:W-:Y:S02]  /*b690*/  SEL R2, RZ, 0x1, P3 ;  /* 0x00000001ff027807 */ /* 0x002fe40001800000 */
[----:B------:R-:W-:Y:S02]  /*b6a0*/  SEL R187, R0, RZ, P3 ;  /* 0x000000ff00bb7207 */ /* 0x000fe40001800000 */
[----:B------:R-:W-:Y:S02]  /*b6b0*/  LOP3.LUT R189, R10, R2, RZ, 0x3c, !PT ;  /* 0x000000020abd7212 */ /* 0x000fe400078e3cff */
[----:B------:R-:W-:Y:S02]  /*b6c0*/  FMNMX R0, R24, R9, !PT ;  /* 0x0000000918007209 */ /* 0x000fe40007800000 */
[----:B------:R-:W-:Y:S02]  /*b6d0*/  LEA R2, R161, UR61, 0x3 ;  /* 0x0000003da1027c11 */ /* 0x000fe4000f8e18ff */
[----:B------:R-:W-:-:S02]  /*b6e0*/  FMNMX R0, R25, R0, !PT ;  /* 0x0000000019007209 */ /* 0x000fc40007800000 */
[----:B------:R-:W-:Y:S02]  /*b6f0*/  PRMT R2, RZ, 0x654, R2 ;  /* 0x00000654ff027816 */ /* 0x000fe40000000002 */
[----:B------:R-:W-:Y:S02]  /*b700*/  FMNMX R0, R28, R0, !PT ;  /* 0x000000001c007209 */ /* 0x000fe40007800000 */
[----:B------:R1:W-:Y:S01]  /*b710*/  SYNCS.ARRIVE.TRANS64.RED.A1T0 RZ, [R2+URZ], RZ ;  /* 0x000000ff02ff79a7 */ /* 0x0003e2000810043f */
[----:B------:R-:W-:Y:S02]  /*b720*/  R2UR UR6, R161 ;  /* 0x00000000a10672ca */ /* 0x000fe400000e0000 */
[----:B------:R-:W-:-:S04]  /*b730*/  FMNMX R0, R29, R0, !PT ;  /* 0x000000001d007209 */ /* 0x000fc80007800000 */
[----:B------:R-:W-:Y:S02]  /*b740*/  FMNMX R0, R32, R0, !PT ;  /* 0x0000000020007209 */ /* 0x000fe40007800000 */
[----:B-1----:R-:W-:Y:S02]  /*b750*/  SHF.L.U32 R2, R189, 0x1f, RZ ;  /* 0x0000001fbd027819 */ /* 0x002fe400000006ff */
[----:B------:R-:W-:-:S03]  /*b760*/  FMNMX R0, R33, R0, !PT ;  /* 0x0000000021007209 */ /* 0x000fc60007800000 */
[----:B------:R-:W-:Y:S01]  /*b770*/  UIADD3 UR6, UR6, 0x1, URZ ;  /* 0x0000000106067890 */ /* 0x000fe2000fffe03f */
        /* <DEDUP_REMOVED lines=115> */
[----:B------:R-:W-:-:S04]  /*beb0*/  FMNMX R0, R139, R0, !PT ;  /* 0x000000008b007209 */ /* 0x000fc80007800000 */
[----:B------:R-:W-:Y:S02]  /*bec0*/  FMNMX R6, R142, R0, !PT ;  /* 0x000000008e067209 */ /* 0x000fe40007800000 */
[----:B------:R-:W1:Y:S02]  /*bed0*/  SHFL.BFLY PT, R0, R7, 0x1, 0x1f ;  /* 0x0c201f0007007f89 */ /* 0x000e6400000e0000 */
[----:B------:R-:W-:-:S04]  /*bee0*/  FMNMX R6, R143, R6, !PT ;  /* 0x000000068f067209 */ /* 0x000fc80007800000 */
[----:B------:R-:W-:-:S04]  /*bef0*/  FMNMX R6, R146, R6, !PT ;  /* 0x0000000692067209 */ /* 0x000fc80007800000 */
[----:B------:R-:W-:-:S04]  /*bf00*/  FMNMX R6, R147, R6, !PT ;  /* 0x0000000693067209 */ /* 0x000fc80007800000 */
[----:B------:R-:W-:-:S04]  /*bf10*/  FMNMX R6, R150, R6, !PT ;  /* 0x0000000696067209 */ /* 0x000fc80007800000 */
[----:B------:R-:W-:Y:S02]  /*bf20*/  FMNMX R6, R151, R6, !PT ;  /* 0x0000000697067209 */ /* 0x000fe40007800000 */
[----:B-1----:R-:W-:-:S03]  /*bf30*/  FMNMX R7, R7, R0, !PT ;  /* 0x0000000007077209 */ /* 0x002fc60007800000 */
[----:B------:R-:W1:Y:S02]  /*bf40*/  SHFL.BFLY PT, R0, R6, 0x1, 0x1f ;  /* 0x0c201f0006007f89 */ /* 0x000e6400000e0000 */
[----:B-1----:R-:W-:Y:S02]  /*bf50*/  FMNMX R6, R6, R0, !PT ;  /* 0x0000000006067209 */ /* 0x002fe40007800000 */
[----:B------:R-:W1:Y:S02]  /*bf60*/  SHFL.BFLY PT, R0, R7, 0x2, 0x1f ;  /* 0x0c401f0007007f89 */ /* 0x000e6400000e0000 */
[----:B-1----:R-:W-:Y:S02]  /*bf70*/  FMNMX R7, R7, R0, !PT ;  /* 0x0000000007077209 */ /* 0x002fe40007800000 */
[----:B------:R-:W1:Y:S02]  /*bf80*/  SHFL.BFLY PT, R0, R6, 0x2, 0x1f ;  /* 0x0c401f0006007f89 */ /* 0x000e6400000e0000 */
[----:B-1----:R-:W-:Y:S01]  /*bf90*/  FMNMX R6, R6, R0, !PT ;  /* 0x0000000006067209 */ /* 0x002fe20007800000 */
[----:B------:R-:W-:-:S04]  /*bfa0*/  IMAD R0, R187, 0x8, R216 ;  /* 0x00000008bb007824 */ /* 0x000fc800078e02d8 */
[----:B------:R-:W1:Y:S02]  /*bfb0*/  SYNCS.PHASECHK.TRANS64.TRYWAIT P3, [R0+URZ+0x88000], R2 ;  /* 0x08800002000075a7 */ /* 0x000e64000806017f */
[----:B-1----:R-:W-:Y:S05]  /*bfc0*/  @!P3 BRA `(.L_x_30) ;  /* 0x0000022000a4b947 */ /* 0x002fea0003800000 */
.L_x_94:
[----:B------:R-:W2:Y:S04]  /*bfd0*/  LDL.LU R244, [R1+0x8] ;  /* 0x0000080001f47983 */ /* 0x000ea80000300800 */
[----:B------:R-:W3:Y:S04]  /*bfe0*/  LDL.LU R243, [R1+0xc] ;  /* 0x00000c0001f37983 */ /* 0x000ee80000300800 */
        /* <DEDUP_REMOVED lines=61> */
[----:B------:R-:W4:Y:S01]  /*c3c0*/  LDL.LU R11, [R1+0x1fc] ;  /* 0x0001fc00010b7983 */ /* 0x000f220000300800 */
[----:B------:R-:W-:-:S02]  /*c3d0*/  FSETP.NEU.AND P3, PT, R6, -INF , PT ;  /* 0xff8000000600780b */ /* 0x000fc40003f6d000 */
[----:B------:R-:W-:Y:S01]  /*c3e0*/  R2UR UR7, R193 ;  /* 0x00000000c10772ca */ /* 0x000fe200000e0000 */
[----:B------:R-:W-:Y:S01]  /*c3f0*/  STL [R1+0x8c4], R62 ;  /* 0x0008c43e01007387 */ /* 0x000fe20000100800 */
[----:B-1----:R-:W-:Y:S02]  /*c400*/  FSEL R0, R6, RZ, P3 ;  /* 0x000000ff06007208 */ /* 0x002fe40001800000 */
[----:B------:R-:W-:Y:S01]  /*c410*/  FSETP.NEU.AND P3, PT, R7, -INF , PT ;  /* 0xff8000000700780b */ /* 0x000fe20003f6d000 */
[----:B------:R-:W-:Y:S01]  /*c420*/  STL [R1+0x8c0], R63 ;  /* 0x0008c03f01007387 */ /* 0x000fe20000100800 */
[----:B------:R-:W-:Y:S01]  /*c430*/  R2UR UR8, R187 ;  /* 0x00000000bb0872ca */ /* 0x000fe200000e0000 */
[C---:B------:R-:W-:Y:S01]  /*c440*/  FADD R2, -R0.reuse, R3 ;  /* 0x0000000300027221 */ /* 0x040fe20000000100 */
[----:B------:R-:W-:Y:S01]  /*c450*/  FMUL R3, R0, UR38 ;  /* 0x0000002600037c20 */ /* 0x000fe20008400000 */
[----:B------:R-:W-:Y:S02]  /*c460*/  STL [R1+0x8bc], R56 ;  /* 0x0008bc3801007387 */ /* 0x000fe40000100800 */
[----:B------:R-:W-:Y:S01]  /*c470*/  FMUL R0, R2, UR38 ;  /* 0x0000002602007c20 */ /* 0x000fe20008400000 */
[----:B------:R-:W-:Y:S01]  /*c480*/  FSEL R2, R7, RZ, P3 ;  /* 0x000000ff07027208 */ /* 0x000fe20001800000 */
[----:B------:R-:W-:Y:S01]  /*c490*/  STL [R1+0x8b8], R57 ;  /* 0x0008b83901007387 */ /* 0x000fe20000100800 */
[--C-:B------:R-:W-:Y:S01]  /*c4a0*/  FFMA R30, R30, UR38, -R3.reuse ;  /* 0x000000261e1e7c23 */ /* 0x100fe20008000803 */
[----:B------:R-:W-:Y:S01]  /*c4b0*/  FFMA R26, R26, UR38, -R3 ;  /* 0x000000261a1a7c23 */ /* 0x000fe20008000803 */
[----:B------:R-:W-:Y:S01]  /*c4c0*/  FSETP.GEU.AND P4, PT, R0, -126, PT ;  /* 0xc2fc00000000780b */ /* 0x000fe20003f8e000 */
[----:B------:R-:W-:Y:S01]  /*c4d0*/  STL [R1+0x8b4], R60 ;  /* 0x0008b43c01007387 */ /* 0x000fe20000100800 */
[C---:B------:R-:W-:Y:S01]  /*c4e0*/  FADD R9, -R2.reuse, R9 ;  /* 0x0000000902097221 */ /* 0x040fe20000000100 */
[----:B------:R-:W-:Y:S01]  /*c4f0*/  FMUL R2, R2, UR38 ;  /* 0x0000002602027c20 */ /* 0x000fe20008400000 */
[----:B------:R-:W-:Y:S01]  /*c500*/  FSETP.GEU.AND P3, PT, R30, -126, PT ;  /* 0xc2fc00001e00780b */ /* 0x000fe20003f6e000 */
[----:B------:R-:W-:Y:S01]  /*c510*/  STL [R1+0x8b0], R61 ;  /* 0x0008b03d01007387 */ /* 0x000fe20000100800 */
[----:B------:R-:W-:Y:S01]  /*c520*/  FSETP.GEU.AND P5, PT, R26, -126, PT ;  /* 0xc2fc00001a00780b */ /* 0x000fe20003fae000 */
[--C-:B------:R-:W-:Y:S01]  /*c530*/  FFMA R24, R24, UR38, -R2.reuse ;  /* 0x0000002618187c23 */ /* 0x100fe20008000802 */
[--C-:B------:R-:W-:Y:S01]  /*c540*/  FFMA R28, R28, UR38, -R2.reuse ;  /* 0x000000261c1c7c23 */ /* 0x100fe20008000802 */
[----:B------:R-:W-:Y:S01]  /*c550*/  STL [R1+0x8ac], R142 ;  /* 0x0008ac8e01007387 */ /* 0x000fe20000100800 */
[--C-:B------:R-:W-:Y:S01]  /*c560*/  FFMA R29, R29, UR38, -R2.reuse ;  /* 0x000000261d1d7c23 */ /* 0x100fe20008000802 */
[----:B------:R-:W-:Y:S01]  /*c570*/  FMUL R9, R9, UR38 ;  /* 0x0000002609097c20 */ /* 0x000fe20008400000 */
[--C-:B------:R-:W-:Y:S01]  /*c580*/  FFMA R27, R27, UR38, -R3.reuse ;  /* 0x000000261b1b7c23 */ /* 0x100fe20008000803 */
[----:B------:R-:W-:Y:S01]  /*c590*/  STL [R1+0x8a8], R143 ;  /* 0x0008a88f01007387 */ /* 0x000fe20000100800 */
[----:B------:R-:W-:Y:S01]  /*c5a0*/  @!P4 FMUL R0, R0, 0.5 ;  /* 0x3f0000000000c820 */ /* 0x000fe20000400000 */
[----:B------:R-:W-:Y:S01]  /*c5b0*/  FFMA R31, R31, UR38, -R3 ;  /* 0x000000261f1f7c23 */ /* 0x000fe20008000803 */
[----:B------:R-:W-:Y:S01]  /*c5c0*/  FFMA R25, R25, UR38, -R2 ;  /* 0x0000002619197c23 */ /* 0x000fe20008000802 */
[----:B------:R-:W-:Y:S01]  /*c5d0*/  STL [R1+0x8a4], R140 ;  /* 0x0008a48c01007387 */ /* 0x000fe20000100800 */
[----:B------:R-:W-:Y:S01]  /*c5e0*/  @!P3 FMUL R30, R30, 0.5 ;  /* 0x3f0000001e1eb820 */ /* 0x000fe20000400000 */
[----:B------:R-:W-:Y:S01]  /*c5f0*/  @!P5 FMUL R26, R26, 0.5 ;  /* 0x3f0000001a1ad820 */ /* 0x000fe20000400000 */
[----:B------:R-:W1:Y:S01]  /*c600*/  MUFU.EX2 R0, R0 ;  /* 0x0000000000007308 */ /* 0x000e620000000800 */
[----:B------:R-:W-:Y:S01]  /*c610*/  STL [R1+0x8a0], R141 ;  /* 0x0008a08d01007387 */ /* 0x000fe20000100800 */
[----:B------:R-:W-:-:S03]  /*c620*/  FSETP.GEU.AND P6, PT, R27, -126, PT ;  /* 0xc2fc00001b00780b */ /* 0x000fc60003fce000 */
[----:B------:R-:W-:Y:S03]  /*c630*/  STL [R1+0x89c], R138 ;  /* 0x00089c8a01007387 */ /* 0x000fe60000100800 */
[----:B------:R-:W4:Y:S01]  /*c640*/  MUFU.EX2 R185, R30 ;  /* 0x0000001e00b97308 */ /* 0x000f220000000800 */
[----:B------:R-:W-:Y:S04]  /*c650*/  STL [R1+0x898], R139 ;  /* 0x0008988b01007387 */ /* 0x000fe80000100800 */
[----:B------:R-:W-:Y:S02]  /*c660*/  STL [R1+0x894], R136 ;  /* 0x0008948801007387 */ /* 0x000fe40000100800 */
[----:B------:R-:W-:Y:S01]  /*c670*/  @!P6 FMUL R27, R27, 0.5 ;  /* 0x3f0000001b1be820 */ /* 0x000fe20000400000 */
[----:B------:R-:W4:Y:S01]  /*c680*/  MUFU.EX2 R26, R26 ;  /* 0x0000001a001a7308 */ /* 0x000f220000000800 */
[----:B------:R-:W-:Y:S01]  /*c690*/  STL [R1+0x890], R137 ;  /* 0x0008908901007387 */ /* 0x000fe20000100800 */
[----:B-1----:R-:W-:Y:S01]  /*c6a0*/  @!P4 FMUL R0, R0, R0 ;  /* 0x000000000000c220 */ /* 0x002fe20000400000 */
[----:B------:R-:W-:-:S02]  /*c6b0*/  FSETP.GEU.AND P4, PT, R24, -126, PT ;  /* 0xc2fc00001800780b */ /* 0x000fc40003f8e000 */
[----:B------:R-:W-:Y:S01]  /*c6c0*/  STL [R1+0x88c], R134 ;  /* 0x00088c8601007387 */ /* 0x000fe20000100800 */
[-C--:B--2---:R-:W-:Y:S01]  /*c6d0*/  FMUL R244, R244, R0.reuse ;  /* 0x00000000f4f47220 */ /* 0x084fe20000400000 */
[-C--:B---3--:R-:W-:Y:S01]  /*c6e0*/  FMUL R243, R243, R0.reuse ;  /* 0x00000000f3f37220 */ /* 0x088fe20000400000 */
[-C--:B----4-:R-:W-:Y:S01]  /*c6f0*/  FMUL R242, R242, R0.reuse ;  /* 0x00000000f2f27220 */ /* 0x090fe20000400000 */
[----:B------:R-:W-:Y:S01]  /*c700*/  STL [R1+0x888], R135 ;  /* 0x0008888701007387 */ /* 0x000fe20000100800 */
[-C--:B------:R-:W-:Y:S01]  /*c710*/  FMUL R241, R241, R0.reuse ;  /* 0x00000000f1f17220 */ /* 0x080fe20000400000 */
[-C--:B------:R-:W-:Y:S01]  /*c720*/  FMUL R240, R240, R0.reuse ;  /* 0x00000000f0f07220 */ /* 0x080fe20000400000 */
[----:B------:R-:W-:Y:S01]  /*c730*/  @!P3 FMUL R185, R185, R185 ;  /* 0x000000b9b9b9b220 */ /* 0x000fe20000400000 */
[----:B------:R-:W-:Y:S01]  /*c740*/  STL [R1+0x884], R132 ;  /* 0x0008848401007387 */ /* 0x000fe20000100800 */
[-C--:B------:R-:W-:Y:S01]  /*c750*/  FMUL R239, R239, R0.reuse ;  /* 0x00000000efef7220 */ /* 0x080fe20000400000 */
[----:B------:R-:W-:Y:S01]  /*c760*/  FSETP.GEU.AND P3, PT, R28, -126, PT ;  /* 0xc2fc00001c00780b */ /* 0x000fe20003f6e000 */
[----:B------:R-:W-:Y:S01]  /*c770*/  @!P4 FMUL R24, R24, 0.5 ;  /* 0x3f0000001818c820 */ /* 0x000fe20000400000 */
[----:B------:R-:W-:Y:S01]  /*c780*/  STL [R1+0x880], R133 ;  /* 0x0008808501007387 */ /* 0x000fe20000100800 */
[----:B------:R-:W-:Y:S01]  /*c790*/  FMUL R238, R238, R0 ;  /* 0x00000000eeee7220 */ /* 0x000fe20000400000 */
[----:B------:R-:W-:Y:S01]  /*c7a0*/  @!P5 FMUL R26, R26, R26 ;  /* 0x0000001a1a1ad220 */ /* 0x000fe20000400000 */
[----:B------:R-:W1:Y:S01]  /*c7b0*/  MUFU.EX2 R156, R24 ;  /* 0x00000018009c7308 */ /* 0x000e620000000800 */
[----:B------:R-:W-:Y:S01]  /*c7c0*/  STL [R1+0x87c], R130 ;  /* 0x00087c8201007387 */ /* 0x000fe20000100800 */
[----:B------:R-:W-:Y:S01]  /*c7d0*/  FMUL R237, R237, R0 ;  /* 0x00000000eded7220 */ /* 0x000fe20000400000 */
[----:B------:R-:W-:Y:S01]  /*c7e0*/  FSETP.GEU.AND P5, PT, R9, -126, PT ;  /* 0xc2fc00000900780b */ /* 0x000fe20003fae000 */
[----:B------:R-:W-:Y:S01]  /*c7f0*/  FFMA R10, R0, R16, R26 ;  /* 0x00000010000a7223 */ /* 0x000fe2000000001a */
[----:B------:R-:W-:Y:S01]  /*c800*/  STL [R1+0x878], R131 ;  /* 0x0008788301007387 */ /* 0x000fe20000100800 */
[----:B------:R-:W-:-:S02]  /*c810*/  FMUL R236, R236, R0 ;  /* 0x00000000ecec7220 */ /* 0x000fc40000400000 */
[----:B------:R-:W-:Y:S01]  /*c820*/  @!P3 FMUL R28, R28, 0.5 ;  /* 0x3f0000001c1cb820 */ /* 0x000fe20000400000 */
[----:B------:R-:W-:Y:S01]  /*c830*/  STL [R1+0x874], R128 ;  /* 0x0008748001007387 */ /* 0x000fe20000100800 */
[-C--:B------:R-:W-:Y:S01]  /*c840*/  FMUL R235, R235, R0.reuse ;  /* 0x00000000ebeb7220 */ /* 0x080fe20000400000 */
[----:B------:R-:W2:Y:S02]  /*c850*/  MUFU.EX2 R157, R27 ;  /* 0x0000001b009d7308 */ /* 0x000ea40000000800 */
[----:B------:R-:W-:Y:S01]  /*c860*/  STL [R1+0x870], R129 ;  /* 0x0008708101007387 */ /* 0x000fe20000100800 */
[-C--:B------:R-:W-:Y:S02]  /*c870*/  FMUL R234, R234, R0.reuse ;  /* 0x00000000eaea7220 */ /* 0x080fe40000400000 */
[----:B------:R-:W-:Y:S01]  /*c880*/  @!P5 FMUL R9, R9, 0.5 ;  /* 0x3f0000000909d820 */ /* 0x000fe20000400000 */
[----:B------:R-:W-:Y:S01]  /*c890*/  STL [R1+0x86c], R126 ;  /* 0x00086c7e01007387 */ /* 0x000fe20000100800 */
[----:B------:R-:W-:Y:S01]  /*c8a0*/  FMUL R233, R233, R0 ;  /* 0x00000000e9e97220 */ /* 0x000fe20000400000 */
[----:B-1----:R-:W-:Y:S01]  /*c8b0*/  @!P4 FMUL R156, R156, R156 ;  /* 0x0000009c9c9cc220 */ /* 0x002fe20000400000 */
[----:B------:R-:W-:Y:S01]  /*c8c0*/  FSETP.GEU.AND P4, PT, R29, -126, PT ;  /* 0xc2fc00001d00780b */ /* 0x000fe20003f8e000 */
[----:B------:R-:W-:Y:S01]  /*c8d0*/  STL [R1+0x868], R127 ;  /* 0x0008687f01007387 */ /* 0x000fe20000100800 */
[-C--:B------:R-:W-:Y:S01]  /*c8e0*/  FMUL R232, R232, R0.reuse ;  /* 0x00000000e8e87220 */ /* 0x080fe20000400000 */
[----:B------:R-:W-:Y:S02]  /*c8f0*/  MUFU.EX2 R182, R28 ;  /* 0x0000001c00b67308 */ /* 0x000fe40000000800 */
[----:B------:R-:W-:Y:S01]  /*c900*/  STL [R1+0x864], R124 ;  /* 0x0008647c01007387 */ /* 0x000fe20000100800 */
[----:B------:R-:W-:Y:S01]  /*c910*/  FMUL R231, R231, R0 ;  /* 0x00000000e7e77220 */ /* 0x000fe20000400000 */
[----:B--2---:R-:W-:-:S02]  /*c920*/  @!P6 FMUL R157, R157, R157 ;  /* 0x0000009d9d9de220 */ /* 0x004fc40000400000 */
[----:B------:R-:W-:Y:S01]  /*c930*/  STL [R1+0x860], R125 ;  /* 0x0008607d01007387 */ /* 0x000fe20000100800 */
[-C--:B------:R-:W-:Y:S01]  /*c940*/  FMUL R230, R230, R0.reuse ;  /* 0x00000000e6e67220 */ /* 0x080fe20000400000 */
[----:B------:R-:W-:Y:S02]  /*c950*/  FSETP.GEU.AND P6, PT, R25, -126, PT ;  /* 0xc2fc00001900780b */ /* 0x000fe40003fce000 */
[----:B------:R-:W-:Y:S01]  /*c960*/  STL [R1+0x85c], R122 ;  /* 0x00085c7a01007387 */ /* 0x000fe20000100800 */
[-C--:B------:R-:W-:Y:S01]  /*c970*/  FMUL R229, R229, R0.reuse ;  /* 0x00000000e5e57220 */ /* 0x080fe20000400000 */
[----:B------:R-:W-:Y:S02]  /*c980*/  @!P4 FMUL R29, R29, 0.5 ;  /* 0x3f0000001d1dc820 */ /* 0x000fe40000400000 */
[----:B------:R-:W-:Y:S01]  /*c990*/  STL [R1+0x858], R123 ;  /* 0x0008587b01007387 */ /* 0x000fe20000100800 */
[-C--:B------:R-:W-:Y:S01]  /*c9a0*/  FMUL R228, R228, R0.reuse ;  /* 0x00000000e4e47220 */ /* 0x080fe20000400000 */
[----:B------:R-:W-:Y:S02]  /*c9b0*/  MUFU.EX2 R181, R29 ;  /* 0x0000001d00b57308 */ /* 0x000fe40000000800 */
[----:B------:R-:W-:Y:S01]  /*c9c0*/  STL [R1+0x854], R120 ;  /* 0x0008547801007387 */ /* 0x000fe20000100800 */
[----:B------:R-:W-:-:S02]  /*c9d0*/  FMUL R227, R227, R0 ;  /* 0x00000000e3e37220 */ /* 0x000fc40000400000 */
[----:B------:R-:W-:Y:S01]  /*c9e0*/  @!P6 FMUL R25, R25, 0.5 ;  /* 0x3f0000001919e820 */ /* 0x000fe20000400000 */
[----:B------:R-:W-:Y:S01]  /*c9f0*/  STL [R1+0x850], R121 ;  /* 0x0008507901007387 */ /* 0x000fe20000100800 */
[-C--:B------:R-:W-:Y:S02]  /*ca00*/  FMUL R226, R226, R0.reuse ;  /* 0x00000000e2e27220 */ /* 0x080fe40000400000 */
[----:B------:R-:W-:Y:S01]  /*ca10*/  MUFU.EX2 R183, R25 ;  /* 0x0000001900b77308 */ /* 0x000fe20000000800 */
[----:B------:R-:W-:Y:S01]  /*ca20*/  STL [R1+0x84c], R66 ;  /* 0x00084c4201007387 */ /* 0x000fe20000100800 */
[----:B------:R-:W-:-:S03]  /*ca30*/  FMUL R225, R225, R0 ;  /* 0x00000000e1e17220 */ /* 0x000fc60000400000 */
        /* <DEDUP_REMOVED lines=87> */
[----:B------:R-:W-:Y:S02]  /*cfb0*/  FMUL R11, R11, R0 ;  /* 0x000000000b0b7220 */ /* 0x000fe40000400000 */
[----:B------:R-:W1:Y:S01]  /*cfc0*/  MUFU.EX2 R0, R9 ;  /* 0x0000000900007308 */ /* 0x000e620000000800 */
[----:B------:R-:W-:Y:S04]  /*cfd0*/  STL [R1+0x798], R105 ;  /* 0x0007986901007387 */ /* 0x000fe80000100800 */
[----:B------:R-:W-:Y:S04]  /*cfe0*/  STL [R1+0x794], R108 ;  /* 0x0007946c01007387 */ /* 0x000fe80000100800 */
[----:B------:R-:W-:Y:S04]  /*cff0*/  STL [R1+0x790], R109 ;  /* 0x0007906d01007387 */ /* 0x000fe80000100800 */
[----:B------:R-:W-:Y:S04]  /*d000*/  STL [R1+0x78c], R114 ;  /* 0x00078c7201007387 */ /* 0x000fe80000100800 */
[----:B------:R-:W-:Y:S01]  /*d010*/  STL [R1+0x788], R115 ;  /* 0x0007887301007387 */ /* 0x000fe20000100800 */
[----:B-1----:R-:W-:Y:S01]  /*d020*/  @!P5 FMUL R0, R0, R0 ;  /* 0x000000000000d220 */ /* 0x002fe20000400000 */
[----:B------:R-:W-:-:S02]  /*d030*/  FSETP.GEU.AND P5, PT, R31, -126, PT ;  /* 0xc2fc00001f00780b */ /* 0x000fc40003fae000 */
[----:B------:R-:W-:Y:S04]  /*d040*/  STL [R1+0x784], R118 ;  /* 0x0007847601007387 */ /* 0x000fe80000100800 */
[----:B------:R-:W-:Y:S04]  /*d050*/  STL [R1+0x780], R119 ;  /* 0x0007807701007387 */ /* 0x000fe80000100800 */
[----:B------:R-:W-:Y:S03]  /*d060*/  STL [R1+0x77c], R112 ;  /* 0x00077c7001007387 */ /* 0x000fe60000100800 */
[----:B------:R-:W-:Y:S01]  /*d070*/  @!P5 FMUL R31, R31, 0.5 ;  /* 0x3f0000001f1fd820 */ /* 0x000fe20000400000 */
[----:B------:R-:W-:Y:S03]  /*d080*/  STL [R1+0x778], R113 ;  /* 0x0007787101007387 */ /* 0x000fe60000100800 */
[----:B------:R-:W1:Y:S01]  /*d090*/  MUFU.EX2 R184, R31 ;  /* 0x0000001f00b87308 */ /* 0x000e620000000800 */
        /* <DEDUP_REMOVED lines=122> */
[----:B------:R-:W3:Y:S04]  /*d840*/  LDL.LU.64 R28, [R1] ;  /* 0x00000000011c7983 */ /* 0x000ee80000300a00 */
[----:B--2---:R-:W2:Y:S04]  /*d850*/  LDL.LU.64 R32, [R1+0x10] ;  /* 0x0000100001207983 */ /* 0x004ea80000300a00 */
        /* <DEDUP_REMOVED lines=30> */
[----:B-1----:R-:W-:Y:S01]  /*da40*/  @!P5 FMUL R184, R184, R184 ;  /* 0x000000b8b8b8d220 */ /* 0x002fe20000400000 */
[----:B------:R-:W-:Y:S01]  /*da50*/  @!P6 FMUL R183, R183, R183 ;  /* 0x000000b7b7b7e220 */ /* 0x000fe20000400000 */
[----:B------:R-:W-:Y:S01]  /*da60*/  @!P3 FMUL R182, R182, R182 ;  /* 0x000000b6b6b6b220 */ /* 0x000fe20000400000 */
[----:B------:R-:W-:Y:S01]  /*da70*/  @!P4 FMUL R181, R181, R181 ;  /* 0x000000b5b5b5c220 */ /* 0x000fe20000400000 */
        /* <DEDUP_REMOVED lines=64> */
[----:B------:R-:W-:Y:S01]  /*de80*/  FFMA R191, R0, R18, R156 ;  /* 0x0000001200bf7223 */ /* 0x000fe2000000009c */
[----:B------:R-:W-:Y:S01]  /*de90*/  FADD R190, R10, R157 ;  /* 0x0000009d0abe7221 */ /* 0x000fe20000000000 */
[----:B------:R-:W-:Y:S01]  /*dea0*/  F2FP.BF16.F32.PACK_AB R157, R157, R26 ;  /* 0x0000001a9d9d723e */ /* 0x000fe200000010ff */
[----:B------:R-:W-:Y:S01]  /*deb0*/  ULEA UR8, UR8, UR7, 0xd ;  /* 0x0000000708087291 */ /* 0x000fe2000f8e683f */
[----:B------:R-:W-:Y:S01]  /*dec0*/  F2FP.BF16.F32.PACK_AB R156, R183, R156 ;  /* 0x0000009cb79c723e */ /* 0x000fe200000010ff */
[----:B------:R-:W-:Y:S01]  /*ded0*/  UMOV UR11, 0x40000040 ;  /* 0x40000040000b7882 */ /* 0x000fe20000000000 */
[----:B------:R-:W-:-:S02]  /*dee0*/  F2FP.BF16.F32.PACK_AB R159, R184, R185 ;  /* 0x000000b9b89f723e */ /* 0x000fc400000010ff */
[----:B------:R-:W-:Y:S02]  /*def0*/  F2FP.BF16.F32.PACK_AB R158, R181, R182 ;  /* 0x000000b6b59e723e */ /* 0x000fe400000010ff */
[----:B------:R-:W-:Y:S01]  /*df00*/  UMOV UR10, UR8 ;  /* 0x00000008000a7c82 */ /* 0x000fe20008000000 */
[-C--:B---3--:R-:W-:Y:S01]  /*df10*/  FMUL R28, R28, R0.reuse ;  /* 0x000000001c1c7220 */ /* 0x088fe20000400000 */
[-C--:B------:R-:W-:Y:S01]  /*df20*/  FMUL R29, R29, R0.reuse ;  /* 0x000000001d1d7220 */ /* 0x080fe20000400000 */
[-C--:B--2---:R-:W-:Y:S01]  /*df30*/  FMUL R32, R32, R0.reuse ;  /* 0x0000000020207220 */ /* 0x084fe20000400000 */
[-C--:B------:R-:W-:Y:S01]  /*df40*/  FMUL R33, R33, R0.reuse ;  /* 0x0000000021217220 */ /* 0x080fe20000400000 */
[-C--:B----4-:R-:W-:Y:S01]  /*df50*/  FMUL R36, R36, R0.reuse ;  /* 0x0000000024247220 */ /* 0x090fe20000400000 */
[-C--:B------:R-:W-:Y:S01]  /*df60*/  FMUL R37, R37, R0.reuse ;  /* 0x0000000025257220 */ /* 0x080fe20000400000 */
        /* <DEDUP_REMOVED lines=57> */
[----:B------:R-:W-:-:S06]  /*e300*/  FMUL R153, R153, R0 ;  /* 0x0000000099997220 */ /* 0x000fcc0000400000 */
        /* <DEDUP_REMOVED lines=67> */
[----:B-1----:R-:W2:Y:S04]  /*e740*/  LDL.LU.64 R58, [R1+0xa48] ;  /* 0x000a4800013a7983 */ /* 0x002ea80000300a00 */
[----:B------:R-:W3:Y:S04]  /*e750*/  LDL.LU.64 R54, [R1+0xa40] ;  /* 0x000a400001367983 */ /* 0x000ee80000300a00 */
        /* <DEDUP_REMOVED lines=11> */
[----:B--2---:R-:W-:Y:S04]  /*e810*/  STL.64 [R1+0x9e0], R58 ;  /* 0x0009e03a01007387 */ /* 0x004fe80000100a00 */
[----:B---3--:R-:W-:Y:S04]  /*e820*/  STL.64 [R1+0x9d8], R54 ;  /* 0x0009d83601007387 */ /* 0x008fe80000100a00 */
[----:B----4-:R-:W-:Y:S04]  /*e830*/  STL.64 [R1+0x9d0], R52 ;  /* 0x0009d03401007387 */ /* 0x010fe80000100a00 */
[----:B------:R-:W-:Y:S04]  /*e840*/  STL.64 [R1+0x9c8], R50 ;  /* 0x0009c83201007387 */ /* 0x000fe80000100a00 */
[----:B------:R-:W-:Y:S04]  /*e850*/  STL.64 [R1+0x9c0], R48 ;  /* 0x0009c03001007387 */ /* 0x000fe80000100a00 */
[----:B------:R-:W-:Y:S04]  /*e860*/  STL.64 [R1+0x9b8], R46 ;  /* 0x0009b82e01007387 */ /* 0x000fe80000100a00 */
[----:B------:R-:W-:Y:S04]  /*e870*/  STL.64 [R1+0x9b0], R44 ;  /* 0x0009b02c01007387 */ /* 0x000fe80000100a00 */
[----:B------:R-:W-:Y:S04]  /*e880*/  STL.64 [R1+0x9a8], R42 ;  /* 0x0009a82a01007387 */ /* 0x000fe80000100a00 */
[----:B------:R1:W-:Y:S01]  /*e890*/  STL.64 [R1+0x9a0], R40 ;  /* 0x0009a02801007387 */ /* 0x0003e20000100a00 */
[--C-:B------:R-:W-:Y:S01]  /*e8a0*/  FFMA R38, R38, UR38, -R3.reuse ;  /* 0x0000002626267c23 */ /* 0x100fe20008000803 */
[----:B------:R-:W-:-:S02]  /*e8b0*/  FFMA R39, R39, UR38, -R3 ;  /* 0x0000002627277c23 */ /* 0x000fc40008000803 */
[----:B------:R-:W2:Y:S01]  /*e8c0*/  LDL.LU.64 R4, [R1] ;  /* 0x0000000001047983 */ /* 0x000ea20000300a00 */
[--C-:B------:R-:W-:Y:S01]  /*e8d0*/  FFMA R36, R36, UR38, -R2.reuse ;  /* 0x0000002624247c23 */ /* 0x100fe20008000802 */
[----:B------:R-:W-:Y:S01]  /*e8e0*/  FSETP.GEU.AND P6, PT, R38, -126, PT ;  /* 0xc2fc00002600780b */ /* 0x000fe20003fce000 */
[--C-:B------:R-:W-:Y:S01]  /*e8f0*/  FFMA R37, R37, UR38, -R2.reuse ;  /* 0x0000002625257c23 */ /* 0x100fe20008000802 */
[----:B------:R-:W-:Y:S01]  /*e900*/  FSETP.GEU.AND P5, PT, R39, -126, PT ;  /* 0xc2fc00002700780b */ /* 0x000fe20003fae000 */
[--C-:B------:R-:W-:Y:S01]  /*e910*/  FFMA R34, R34, UR38, -R3.reuse ;  /* 0x0000002622227c23 */ /* 0x100fe20008000803 */
[----:B------:R-:W-:Y:S01]  /*e920*/  FFMA R35, R35, UR38, -R3 ;  /* 0x0000002623237c23 */ /* 0x000fe20008000803 */
[----:B------:R-:W2:Y:S01]  /*e930*/  LDL.LU.64 R6, [R1+0x8] ;  /* 0x0000080001067983 */ /* 0x000ea20000300a00 */
[--C-:B------:R-:W-:Y:S02]  /*e940*/  FFMA R32, R32, UR38, -R2.reuse ;  /* 0x0000002620207c23 */ /* 0x100fe40008000802 */
[----:B------:R-:W-:Y:S01]  /*e950*/  FSETP.GEU.AND P3, PT, R34, -126, PT ;  /* 0xc2fc00002200780b */ /* 0x000fe20003f6e000 */
[----:B------:R-:W-:Y:S01]  /*e960*/  FFMA R33, R33, UR38, -R2 ;  /* 0x0000002621217c23 */ /* 0x000fe20008000802 */
[----:B------:R-:W-:Y:S01]  /*e970*/  FSETP.GEU.AND P4, PT, R35, -126, PT ;  /* 0xc2fc00002300780b */ /* 0x000fe20003f8e000 */
[----:B------:R-:W2:Y:S02]  /*e980*/  LDL.LU.64 R8, [R1+0x10] ;  /* 0x0000100001087983 */ /* 0x000ea40000300a00 */
[----:B------:R-:W-:-:S02]  /*e990*/  @!P6 FMUL R38, R38, 0.5 ;  /* 0x3f0000002626e820 */ /* 0x000fc40000400000 */
[----:B------:R-:W-:Y:S01]  /*e9a0*/  @!P5 FMUL R39, R39, 0.5 ;  /* 0x3f0000002727d820 */ /* 0x000fe20000400000 */
[----:B------:R-:W2:Y:S01]  /*e9b0*/  LDL.LU.64 R10, [R1+0x18] ;  /* 0x00001800010a7983 */ /* 0x000ea20000300a00 */
[----:B------:R-:W3:Y:S03]  /*e9c0*/  MUFU.EX2 R178, R38 ;  /* 0x0000002600b27308 */ /* 0x000ee60000000800 */
[----:B------:R-:W2:Y:S01]  /*e9d0*/  LDL.LU.64 R12, [R1+0x20] ;  /* 0x00002000010c7983 */ /* 0x000ea20000300a00 */
[----:B------:R-:W-:Y:S02]  /*e9e0*/  @!P3 FMUL R34, R34, 0.5 ;  /* 0x3f0000002222b820 */ /* 0x000fe40000400000 */
[----:B------:R-:W-:Y:S01]  /*e9f0*/  @!P4 FMUL R35, R35, 0.5 ;  /* 0x3f0000002323c820 */ /* 0x000fe20000400000 */
[----:B------:R-:W2:Y:S01]  /*ea00*/  LDL.LU.64 R14, [R1+0x28] ;  /* 0x00002800010e7983 */ /* 0x000ea20000300a00 */
[----:B------:R-:W4:Y:S03]  /*ea10*/  MUFU.EX2 R180, R34 ;  /* 0x0000002200b47308 */ /* 0x000f260000000800 */
[----:B------:R-:W2:Y:S04]  /*ea20*/  LDL.LU.64 R16, [R1+0x30] ;  /* 0x0000300001107983 */ /* 0x000ea80000300a00 */
[----:B------:R-:W2:Y:S01]  /*ea30*/  LDL.LU.64 R18, [R1+0x38] ;  /* 0x0000380001127983 */ /* 0x000ea20000300a00 */
[----:B------:R-:W1:Y:S01]  /*ea40*/  MUFU.EX2 R179, R35 ;  /* 0x0000002300b37308 */ /* 0x000e620000000800 */
[----:B---3--:R-:W-:Y:S01]  /*ea50*/  @!P6 FMUL R178, R178, R178 ;  /* 0x000000b2b2b2e220 */ /* 0x008fe20000400000 */
[----:B------:R-:W-:Y:S01]  /*ea60*/  FSETP.GEU.AND P6, PT, R36, -126, PT ;  /* 0xc2fc00002400780b */ /* 0x000fe20003fce000 */
[----:B------:R-:W2:Y:S04]  /*ea70*/  LDL.LU.64 R20, [R1+0x40] ;  /* 0x0000400001147983 */ /* 0x000ea80000300a00 */
[----:B------:R-:W2:Y:S01]  /*ea80*/  LDL.LU.64 R22, [R1+0x48] ;  /* 0x0000480001167983 */ /* 0x000ea20000300a00 */
[----:B------:R-:W3:Y:S01]  /*ea90*/  MUFU.EX2 R177, R39 ;  /* 0x0000002700b17308 */ /* 0x000ee20000000800 */
[----:B----4-:R-:W-:Y:S01]  /*eaa0*/  @!P3 FMUL R180, R180, R180 ;  /* 0x000000b4b4b4b220 */ /* 0x010fe20000400000 */
[----:B------:R-:W-:Y:S01]  /*eab0*/  FSETP.GEU.AND P3, PT, R32, -126, PT ;  /* 0xc2fc00002000780b */ /* 0x000fe20003f6e000 */
[----:B------:R-:W2:Y:S04]  /*eac0*/  LDL.LU.64 R24, [R1+0x50] ;  /* 0x0000500001187983 */ /* 0x000ea80000300a00 */
[----:B------:R-:W-:Y:S01]  /*ead0*/  @!P6 FMUL R36, R36, 0.5 ;  /* 0x3f0000002424e820 */ /* 0x000fe20000400000 */
[----:B------:R-:W2:Y:S01]  /*eae0*/  LDL.LU.64 R26, [R1+0x58] ;  /* 0x00005800011a7983 */ /* 0x000ea20000300a00 */
[----:B-1----:R-:W-:Y:S01]  /*eaf0*/  @!P4 FMUL R179, R179, R179 ;  /* 0x000000b3b3b3c220 */ /* 0x002fe20000400000 */
[----:B------:R-:W-:Y:S01]  /*eb00*/  FSETP.GEU.AND P4, PT, R33, -126, PT ;  /* 0xc2fc00002100780b */ /* 0x000fe20003f8e000 */
[----:B------:R-:W-:Y:S01]  /*eb10*/  MUFU.EX2 R174, R36 ;  /* 0x0000002400ae7308 */ /* 0x000fe20000000800 */
[----:B------:R-:W2:Y:S03]  /*eb20*/  LDL.LU.64 R28, [R1+0x60] ;  /* 0x00006000011c7983 */ /* 0x000ea60000300a00 */
[----:B------:R-:W-:Y:S01]  /*eb30*/  @!P3 FMUL R32, R32, 0.5 ;  /* 0x3f0000002020b820 */ /* 0x000fe20000400000 */
[----:B------:R-:W2:Y:S01]  /*eb40*/  LDL.LU.64 R30, [R1+0x68] ;  /* 0x00006800011e7983 */ /* 0x000ea20000300a00 */
[----:B---3--:R-:W-:Y:S01]  /*eb50*/  @!P5 FMUL R177, R177, R177 ;  /* 0x000000b1b1b1d220 */ /* 0x008fe20000400000 */
[----:B------:R-:W-:Y:S01]  /*eb60*/  FSETP.GEU.AND P5, PT, R37, -126, PT ;  /* 0xc2fc00002500780b */ /* 0x000fe20003fae000 */
[----:B------:R-:W1:Y:S04]  /*eb70*/  MUFU.EX2 R176, R32 ;  /* 0x0000002000b07308 */ /* 0x000e680000000800 */
[----:B------:R-:W-:-:S04]  /*eb80*/  @!P4 FMUL R33, R33, 0.5 ;  /* 0x3f0000002121c820 */ /* 0x000fc80000400000 */
[----:B------:R3:W4:Y:S04]  /*eb90*/  MUFU.EX2 R175, R33 ;  /* 0x0000002100af7308 */ /* 0x0007280000000800 */
[----:B------:R-:W-:-:S04]  /*eba0*/  @!P5 FMUL R37, R37, 0.5 ;  /* 0x3f0000002525d820 */ /* 0x000fc80000400000 */
[----:B------:R1:W4:Y:S01]  /*ebb0*/  MUFU.EX2 R173, R37 ;  /* 0x0000002500ad7308 */ /* 0x0003220000000800 */
[----:B---3--:R-:W2:Y:S04]  /*ebc0*/  LDL.LU.64 R32, [R1+0x70] ;  /* 0x0000700001207983 */ /* 0x008ea80000300a00 */
[----:B------:R-:W2:Y:S04]  /*ebd0*/  LDL.LU.64 R34, [R1+0x78] ;  /* 0x0000780001227983 */ /* 0x000ea80000300a00 */
[----:B-1----:R-:W2:Y:S04]  /*ebe0*/  LDL.LU.64 R36, [R1+0x80] ;  /* 0x0000800001247983 */ /* 0x002ea80000300a00 */
[----:B------:R-:W2:Y:S04]  /*ebf0*/  LDL.LU.64 R38, [R1+0x88] ;  /* 0x0000880001267983 */ /* 0x000ea80000300a00 */
        /* <DEDUP_REMOVED lines=45> */
[----:B------:R-:W2:Y:S01]  /*eed0*/  LDL.LU.64 R130, [R1+0x1f8] ;  /* 0x0001f80001827983 */ /* 0x000ea20000300a00 */
[----:B------:R-:W-:Y:S01]  /*eee0*/  @!P3 FMUL R176, R176, R176 ;  /* 0x000000b0b0b0b220 */ /* 0x000fe20000400000 */
[----:B----4-:R-:W-:Y:S01]  /*eef0*/  @!P4 FMUL R175, R175, R175 ;  /* 0x000000afafafc220 */ /* 0x010fe20000400000 */
[----:B------:R-:W-:Y:S01]  /*ef00*/  @!P6 FMUL R174, R174, R174 ;  /* 0x000000aeaeaee220 */ /* 0x000fe20000400000 */
[----:B------:R-:W-:Y:S01]  /*ef10*/  @!P5 FMUL R173, R173, R173 ;  /* 0x000000adadadd220 */ /* 0x000fe20000400000 */
[----:B------:R-:W-:Y:S01]  /*ef20*/  F2FP.BF16.F32.PACK_AB R153, R179, R180 ;  /* 0x000000b4b399723e */ /* 0x000fe200000010ff */
[----:B------:R-:W-:Y:S01]  /*ef30*/  UIADD3 UR10, UR8, 0x80, URZ ;  /* 0x00000080080a7890 */ /* 0x000fe2000fffe03f */
[----:B------:R-:W-:-:S02]  /*ef40*/  F2FP.BF16.F32.PACK_AB R155, R177, R178 ;  /* 0x000000b2b19b723e */ /* 0x000fc400000010ff */
[----:B------:R-:W-:Y:S02]  /*ef50*/  F2FP.BF16.F32.PACK_AB R152, R175, R176 ;  /* 0x000000b0af98723e */ /* 0x000fe400000010ff */
[----:B------:R-:W-:Y:S01]  /*ef60*/  F2FP.BF16.F32.PACK_AB R154, R173, R174 ;  /* 0x000000aead9a723e */ /* 0x000fe200000010ff */
[----:B------:R-:W-:-:S03]  /*ef70*/  UMOV UR11, 0x40000040 ;  /* 0x40000040000b7882 */ /* 0x000fc60000000000 */
[----:B--2---:R-:W-:-:S06]  /*ef80*/  WARPGROUP.ARRIVE ;  /* 0x00000000000079c5 */ /* 0x004fcc0000000000 */
        /* <DEDUP_REMOVED lines=62> */
[----:B-1----:R-:W4:Y:S04]  /*f370*/  LDL.LU.64 R58, [R1+0x9e0] ;  /* 0x0009e000013a7983 */ /* 0x002f280000300a00 */
        /* <DEDUP_REMOVED lines=113> */
[----:B------:R-:W-:-:S03]  /*fa90*/  MOV R56, R12 ;  /* 0x0000000c00387202 */ /* 0x000fc60000000f00 */
[----:B------:R-:W2:Y:S01]  /*faa0*/  LDL.LU R16, [R1+0x1c8] ;  /* 0x0001c80001107983 */ /* 0x000ea20000300800 */
[----:B------:R-:W-:-:S03]  /*fab0*/  IMAD.MOV.U32 R141, RZ, RZ, R11 ;  /* 0x000000ffff8d7224 */ /* 0x000fc600078e000b */
        /* <DEDUP_REMOVED lines=14> */
[----:B------:R-:W2:Y:S04]  /*fba0*/  LDL.LU R8, [R1+0x1e8] ;  /* 0x0001e80001087983 */ /* 0x000ea80000300800 */
[----:B------:R-:W2:Y:S04]  /*fbb0*/  LDL.LU R7, [R1+0x1ec] ;  /* 0x0001ec0001077983 */ /* 0x000ea80000300800 */
[----:B------:R-:W2:Y:S04]  /*fbc0*/  LDL.LU R6, [R1+0x1f0] ;  /* 0x0001f00001067983 */ /* 0x000ea80000300800 */
[----:B------:R-:W2:Y:S04]  /*fbd0*/  LDL.LU R5, [R1+0x1f4] ;  /* 0x0001f40001057983 */ /* 0x000ea80000300800 */
[----:B------:R-:W2:Y:S04]  /*fbe0*/  LDL.LU R4, [R1+0x1f8] ;  /* 0x0001f80001047983 */ /* 0x000ea80000300800 */
[----:B------:R-:W2:Y:S01]  /*fbf0*/  LDL.LU R0, [R1+0x1fc] ;  /* 0x0001fc0001007983 */ /* 0x000ea20000300800 */
[--C-:B------:R-:W-:Y:S01]  /*fc00*/  FFMA R42, R42, UR38, -R3.reuse ;  /* 0x000000262a2a7c23 */ /* 0x100fe20008000803 */
[--C-:B------:R-:W-:Y:S01]  /*fc10*/  FFMA R43, R43, UR38, -R3.reuse ;  /* 0x000000262b2b7c23 */ /* 0x100fe20008000803 */
[--C-:B------:R-:W-:Y:S01]  /*fc20*/  FFMA R46, R46, UR38, -R3.reuse ;  /* 0x000000262e2e7c23 */ /* 0x100fe20008000803 */
[----:B------:R-:W-:-:S02]  /*fc30*/  FFMA R47, R47, UR38, -R3 ;  /* 0x000000262f2f7c23 */ /* 0x000fc40008000803 */
[----:B------:R-:W-:Y:S02]  /*fc40*/  FSETP.GEU.AND P3, PT, R42, -126, PT ;  /* 0xc2fc00002a00780b */ /* 0x000fe40003f6e000 */
[----:B------:R-:W-:Y:S02]  /*fc50*/  FSETP.GEU.AND P4, PT, R43, -126, PT ;  /* 0xc2fc00002b00780b */ /* 0x000fe40003f8e000 */
[----:B------:R-:W-:Y:S02]  /*fc60*/  FSETP.GEU.AND P6, PT, R46, -126, PT ;  /* 0xc2fc00002e00780b */ /* 0x000fe40003fce000 */
[----:B------:R-:W-:-:S07]  /*fc70*/  FSETP.GEU.AND P5, PT, R47, -126, PT ;  /* 0xc2fc00002f00780b */ /* 0x000fce0003fae000 */
[----:B------:R-:W-:Y:S02]  /*fc80*/  @!P3 FMUL R42, R42, 0.5 ;  /* 0x3f0000002a2ab820 */ /* 0x000fe40000400000 */
[----:B------:R-:W-:Y:S02]  /*fc90*/  @!P4 FMUL R43, R43, 0.5 ;  /* 0x3f0000002b2bc820 */ /* 0x000fe40000400000 */
[----:B------:R-:W-:Y:S02]  /*fca0*/  @!P6 FMUL R46, R46, 0.5 ;  /* 0x3f0000002e2ee820 */ /* 0x000fe40000400000 */
[----:B------:R-:W-:Y:S01]  /*fcb0*/  @!P5 FMUL R47, R47, 0.5 ;  /* 0x3f0000002f2fd820 */ /* 0x000fe20000400000 */
[----:B------:R-:W1:Y:S08]  /*fcc0*/  MUFU.EX2 R172, R42 ;  /* 0x0000002a00ac7308 */ /* 0x000e700000000800 */
[----:B------:R-:W1:Y:S08]  /*fcd0*/  MUFU.EX2 R171, R43 ;  /* 0x0000002b00ab7308 */ /* 0x000e700000000800 */
[----:B------:R-:W1:Y:S08]  /*fce0*/  MUFU.EX2 R170, R46 ;  /* 0x0000002e00aa7308 */ /* 0x000e700000000800 */
[----:B------:R-:W1:Y:S01]  /*fcf0*/  MUFU.EX2 R169, R47 ;  /* 0x0000002f00a97308 */ /* 0x000e620000000800 */
[--C-:B------:R-:W-:Y:S01]  /*fd00*/  FFMA R40, R40, UR38, -R2.reuse ;  /* 0x0000002628287c23 */ /* 0x100fe20008000802 */
[--C-:B------:R-:W-:Y:S01]  /*fd10*/  FFMA R41, R41, UR38, -R2.reuse ;  /* 0x0000002629297c23 */ /* 0x100fe20008000802 */
[--C-:B------:R-:W-:Y:S01]  /*fd20*/  FFMA R44, R44, UR38, -R2.reuse ;  /* 0x000000262c2c7c23 */ /* 0x100fe20008000802 */
[----:B------:R-:W-:Y:S01]  /*fd30*/  FFMA R45, R45, UR38, -R2 ;  /* 0x000000262d2d7c23 */ /* 0x000fe20008000802 */
[----:B-1----:R-:W-:Y:S01]  /*fd40*/  @!P3 FMUL R172, R172, R172 ;  /* 0x000000acacacb220 */ /* 0x002fe20000400000 */
[----:B------:R-:W-:Y:S01]  /*fd50*/  FSETP.GEU.AND P3, PT, R40, -126, PT ;  /* 0xc2fc00002800780b */ /* 0x000fe20003f6e000 */
[----:B------:R-:W-:Y:S01]  /*fd60*/  @!P4 FMUL R171, R171, R171 ;  /* 0x000000abababc220 */ /* 0x000fe20000400000 */
[----:B------:R-:W-:Y:S01]  /*fd70*/  FSETP.GEU.AND P4, PT, R41, -126, PT ;  /* 0xc2fc00002900780b */ /* 0x000fe20003f8e000 */
[----:B------:R-:W-:Y:S01]  /*fd80*/  @!P6 FMUL R170, R170, R170 ;  /* 0x000000aaaaaae220 */ /* 0x000fe20000400000 */
[----:B------:R-:W-:Y:S01]  /*fd90*/  FSETP.GEU.AND P6, PT, R44, -126, PT ;  /* 0xc2fc00002c00780b */ /* 0x000fe20003fce000 */
[----:B------:R-:W-:Y:S01]  /*fda0*/  @!P5 FMUL R169, R169, R169 ;  /* 0x000000a9a9a9d220 */ /* 0x000fe20000400000 */
[----:B------:R-:W-:-:S07]  /*fdb0*/  FSETP.GEU.AND P5, PT, R45, -126, PT ;  /* 0xc2fc00002d00780b */ /* 0x000fce0003fae000 */
[----:B------:R-:W-:Y:S02]  /*fdc0*/  @!P3 FMUL R40, R40, 0.5 ;  /* 0x3f0000002828b820 */ /* 0x000fe40000400000 */
[----:B------:R-:W-:Y:S02]  /*fdd0*/  @!P4 FMUL R41, R41, 0.5 ;  /* 0x3f0000002929c820 */ /* 0x000fe40000400000 */
[----:B------:R-:W-:Y:S01]  /*fde0*/  @!P6 FMUL R44, R44, 0.5 ;  /* 0x3f0000002c2ce820 */ /* 0x000fe20000400000 */
[----:B------:R-:W1:Y:S01]  /*fdf0*/  MUFU.EX2 R168, R40 ;  /* 0x0000002800a87308 */ /* 0x000e620000000800 */
[----:B------:R-:W-:-:S07]  /*fe00*/  @!P5 FMUL R45, R45, 0.5 ;  /* 0x3f0000002d2dd820 */ /* 0x000fce0000400000 */
[----:B------:R-:W1:Y:S08]  /*fe10*/  MUFU.EX2 R167, R41 ;  /* 0x0000002900a77308 */ /* 0x000e700000000800 */
[----:B------:R-:W1:Y:S08]  /*fe20*/  MUFU.EX2 R166, R44 ;  /* 0x0000002c00a67308 */ /* 0x000e700000000800 */
[----:B------:R-:W1:Y:S02]  /*fe30*/  MUFU.EX2 R165, R45 ;  /* 0x0000002d00a57308 */ /* 0x000e640000000800 */
[----:B-1----:R-:W-:Y:S01]  /*fe40*/  @!P3 FMUL R168, R168, R168 ;  /* 0x000000a8a8a8b220 */ /* 0x002fe20000400000 */
[----:B------:R-:W-:Y:S01]  /*fe50*/  @!P4 FMUL R167, R167, R167 ;  /* 0x000000a7a7a7c220 */ /* 0x000fe20000400000 */
[----:B------:R-:W-:Y:S04]  /*fe60*/  STL.64 [R1+0x998], R174 ;  /* 0x000998ae01007387 */ /* 0x000fe80000100a00 */
[----:B------:R-:W-:Y:S01]  /*fe70*/  STL.64 [R1+0x990], R172 ;  /* 0x000990ac01007387 */ /* 0x000fe20000100a00 */
[----:B------:R-:W-:-:S03]  /*fe80*/  @!P6 FMUL R166, R166, R166 ;  /* 0x000000a6a6a6e220 */ /* 0x000fc60000400000 */
[----:B------:R-:W-:Y:S01]  /*fe90*/  STL.64 [R1+0x988], R170 ;  /* 0x000988aa01007387 */ /* 0x000fe20000100a00 */
[----:B------:R-:W-:-:S03]  /*fea0*/  @!P5 FMUL R165, R165, R165 ;  /* 0x000000a5a5a5d220 */ /* 0x000fc60000400000 */
[----:B------:R-:W-:Y:S04]  /*feb0*/  STL.64 [R1+0x980], R168 ;  /* 0x000980a801007387 */ /* 0x000fe80000100a00 */
[----:B------:R-:W-:Y:S04]  /*fec0*/  STL.64 [R1+0x978], R166 ;  /* 0x000978a601007387 */ /* 0x000fe80000100a00 */
[----:B------:R-:W-:Y:S04]  /*fed0*/  STL [R1+0x970], R165 ;  /* 0x000970a501007387 */ /* 0x000fe80000100800 */
[----:B------:R1:W-:Y:S04]  /*fee0*/  STL.64 [R1+0x968], R58 ;  /* 0x0009683a01007387 */ /* 0x0003e80000100a00 */
[----:B------:R1:W-:Y:S01]  /*fef0*/  STL.64 [R1+0x960], R54 ;  /* 0x0009603601007387 */ /* 0x0003e20000100a00 */
[----:B------:R-:W-:-:S03]  /*ff00*/  F2FP.BF16.F32.PACK_AB R45, R171, R172 ;  /* 0x000000acab2d723e */ /* 0x000fc600000010ff */
[----:B------:R3:W-:Y:S01]  /*ff10*/  STL.64 [R1+0x958], R52 ;  /* 0x0009583401007387 */ /* 0x0007e20000100a00 */
[----:B------:R-:W-:-:S03]  /*ff20*/  F2FP.BF16.F32.PACK_AB R47, R169, R170 ;  /* 0x000000aaa92f723e */ /* 0x000fc600000010ff */
[----:B------:R4:W-:Y:S01]  /*ff30*/  STL.64 [R1+0x950], R50 ;  /* 0x0009503201007387 */ /* 0x0009e20000100a00 */
[----:B------:R-:W-:Y:S01]  /*ff40*/  F2FP.BF16.F32.PACK_AB R44, R167, R168 ;  /* 0x000000a8a72c723e */ /* 0x000fe200000010ff */
[----:B-1----:R-:W-:Y:S01]  /*ff50*/  IMAD.MOV.U32 R58, RZ, RZ, R140 ;  /* 0x000000ffff3a7224 */ /* 0x002fe200078e008c */
[----:B------:R-:W-:Y:S01]  /*ff60*/  F2FP.BF16.F32.PACK_AB R46, R165, R166 ;  /* 0x000000a6a52e723e */ /* 0x000fe200000010ff */
[----:B------:R1:W-:Y:S01]  /*ff70*/  STL.64 [R1+0x948], R48 ;  /* 0x0009483001007387 */ /* 0x0003e20000100a00 */
[----:B------:R-:W-:Y:S01]  /*ff80*/  IMAD.MOV.U32 R54, RZ, RZ, R142 ;  /* 0x000000ffff367224 */ /* 0x000fe200078e008e */
[----:B------:R-:W-:Y:S01]  /*ff90*/  MOV R55, R141 ;  /* 0x0000008d00377202 */ /* 0x000fe20000000f00 */
[----:B---3--:R-:W-:Y:S01]  /*ffa0*/  IMAD.MOV.U32 R52, RZ, RZ, R144 ;  /* 0x000000ffff347224 */ /* 0x008fe200078e0090 */
[----:B------:R-:W-:Y:S02]  /*ffb0*/  MOV R53, R143 ;  /* 0x0000008f00357202 */ /* 0x000fe40000000f00 */
[----:B------:R-:W-:Y:S01]  /*ffc0*/  MOV R59, R139 ;  /* 0x0000008b003b7202 */ /* 0x000fe20000000f00 */
[----:B----4-:R-:W-:Y:S01]  /*ffd0*/  IMAD.MOV.U32 R50, RZ, RZ, R146 ;  /* 0x000000ffff327224 */ /* 0x010fe200078e0092 */
[----:B------:R-:W-:Y:S01]  /*ffe0*/  MOV R51, R145 ;  /* 0x0000009100337202 */ /* 0x000fe20000000f00 */
[----:B-1----:R-:W-:Y:S01]  /*fff0*/  IMAD.MOV.U32 R48, RZ, RZ, R148 ;  /* 0x000000ffff307224 */ /* 0x002fe200078e0094 */
[----:B------:R-:W-:Y:S01]  /*10000*/  MOV R49, R147 ;  /* 0x0000009300317202 */ /* 0x000fe20000000f00 */
[----:B------:R-:W-:Y:S01]  /*10010*/  IMAD.MOV.U32 R139, RZ, RZ, R39 ;  /* 0x000000ffff8b7224 */ /* 0x000fe200078e0027 */
[----:B------:R-:W-:Y:S01]  /*10020*/  MOV R140, R38 ;  /* 0x00000026008c7202 */ /* 0x000fe20000000f00 */
[----:B------:R-:W-:Y:S01]  /*10030*/  UIADD3 UR10, UR8, 0x100, URZ ;  /* 0x00000100080a7890 */ /* 0x000fe2000fffe03f */
[----:B--2---:R-:W-:Y:S01]  /*10040*/  IMAD.MOV.U32 R141, RZ, RZ, R37 ;  /* 0x000000ffff8d7224 */ /* 0x004fe200078e0025 */
        /* <DEDUP_REMOVED lines=34> */
[----:B------:R-:W-:-:S05]  /*10270*/  UMOV UR11, 0x40000040 ;  /* 0x40000040000b7882 */ /* 0x000fca0000000000 */
        /* <DEDUP_REMOVED lines=67> */
[----:B-1----:R-:W2:Y:S04]  /*106b0*/  LDL.LU.64 R174, [R1+0x998] ;  /* 0x0009980001ae7983 */ /* 0x002ea80000300a00 */
[----:B------:R-:W3:Y:S04]  /*106c0*/  LDL.LU.64 R172, [R1+0x990] ;  /* 0x0009900001ac7983 */ /* 0x000ee80000300a00 */
[----:B------:R-:W4:Y:S04]  /*106d0*/  LDL.LU.64 R170, [R1+0x988] ;  /* 0x0009880001aa7983 */ /* 0x000f280000300a00 */
[----:B------:R-:W4:Y:S04]  /*106e0*/  LDL.LU.64 R168, [R1+0x980] ;  /* 0x0009800001a87983 */ /* 0x000f280000300a00 */
[----:B------:R-:W4:Y:S04]  /*106f0*/  LDL.LU.64 R166, [R1+0x978] ;  /* 0x0009780001a67983 */ /* 0x000f280000300a00 */
[----:B------:R-:W4:Y:S04]  /*10700*/  LDL.LU R165, [R1+0x970] ;  /* 0x0009700001a57983 */ /* 0x000f280000300800 */
[----:B------:R-:W4:Y:S04]  /*10710*/  LDL.LU.64 R58, [R1+0x968] ;  /* 0x00096800013a7983 */ /* 0x000f280000300a00 */
[----:B------:R-:W2:Y:S04]  /*10720*/  LDL.LU.64 R54, [R1+0x960] ;  /* 0x0009600001367983 */ /* 0x000ea80000300a00 */
[----:B------:R-:W3:Y:S04]  /*10730*/  LDL.LU.64 R52, [R1+0x958] ;  /* 0x0009580001347983 */ /* 0x000ee80000300a00 */
[----:B------:R-:W4:Y:S04]  /*10740*/  LDL.LU.64 R50, [R1+0x950] ;  /* 0x0009500001327983 */ /* 0x000f280000300a00 */
[----:B------:R-:W3:Y:S04]  /*10750*/  LDL.LU.64 R48, [R1+0x948] ;  /* 0x0009480001307983 */ /* 0x000ee80000300a00 */
[----:B------:R-:W-:Y:S04]  /*10760*/  STL.64 [R1+0x940], R190 ;  /* 0x000940be01007387 */ /* 0x000fe80000100a00 */
[----:B------:R-:W-:Y:S04]  /*10770*/  STL.64 [R1+0x938], R184 ;  /* 0x000938b801007387 */ /* 0x000fe80000100a00 */
[----:B------:R-:W-:Y:S04]  /*10780*/  STL.64 [R1+0x930], R182 ;  /* 0x000930b601007387 */ /* 0x000fe80000100a00 */
[----:B------:R-:W-:Y:S04]  /*10790*/  STL.64 [R1+0x928], R180 ;  /* 0x000928b401007387 */ /* 0x000fe80000100a00 */
[----:B------:R-:W-:Y:S04]  /*107a0*/  STL.64 [R1+0x920], R178 ;  /* 0x000920b201007387 */ /* 0x000fe80000100a00 */
[----:B------:R-:W-:Y:S01]  /*107b0*/  STL.64 [R1+0x918], R176 ;  /* 0x000918b001007387 */ /* 0x000fe20000100a00 */
[--C-:B--2---:R-:W-:Y:S01]  /*107c0*/  FFMA R54, R54, UR38, -R3.reuse ;  /* 0x0000002636367c23 */ /* 0x104fe20008000803 */
[--C-:B------:R-:W-:Y:S01]  /*107d0*/  FFMA R55, R55, UR38, -R3.reuse ;  /* 0x0000002637377c23 */ /* 0x100fe20008000803 */
[--C-:B----4-:R-:W-:Y:S01]  /*107e0*/  FFMA R50, R50, UR38, -R3.reuse ;  /* 0x0000002632327c23 */ /* 0x110fe20008000803 */
        /* <DEDUP_REMOVED lines=12> */
[----:B------:R-:W4:Y:S01]  /*108b0*/  MUFU.EX2 R161, R55 ;  /* 0x0000003700a17308 */ /* 0x000f220000000800 */
[--C-:B---3--:R-:W-:Y:S01]  /*108c0*/  FFMA R48, R48, UR38, -R2.reuse ;  /* 0x0000002630307c23 */ /* 0x108fe20008000802 */
[--C-:B------:R-:W-:Y:S01]  /*108d0*/  FFMA R49, R49, UR38, -R2.reuse ;  /* 0x0000002631317c23 */ /* 0x100fe20008000802 */
[--C-:B------:R-:W-:Y:S01]  /*108e0*/  FFMA R52, R52, UR38, -R2.reuse ;  /* 0x0000002634347c23 */ /* 0x100fe20008000802 */
[----:B------:R-:W-:Y:S01]  /*108f0*/  FFMA R53, R53, UR38, -R2 ;  /* 0x0000002635357c23 */ /* 0x000fe20008000802 */
[----:B-1----:R-:W-:Y:S01]  /*10900*/  @!P3 FMUL R164, R164, R164 ;  /* 0x000000a4a4a4b220 */ /* 0x002fe20000400000 */
[----:B------:R-:W-:Y:S01]  /*10910*/  FSETP.GEU.AND P3, PT, R48, -126, PT ;  /* 0xc2fc00003000780b */ /* 0x000fe20003f6e000 */
[----:B------:R-:W-:Y:S01]  /*10920*/  @!P6 FMUL R162, R162, R162 ;  /* 0x000000a2a2a2e220 */ /* 0x000fe20000400000 */
[----:B--2---:R-:W-:Y:S01]  /*10930*/  @!P4 FMUL R163, R163, R163 ;  /* 0x000000a3a3a3c220 */ /* 0x004fe20000400000 */
[----:B------:R-:W-:-:S02]  /*10940*/  FSETP.GEU.AND P4, PT, R49, -126, PT ;  /* 0xc2fc00003100780b */ /* 0x000fc40003f8e000 */
[----:B------:R-:W-:Y:S01]  /*10950*/  FSETP.GEU.AND P6, PT, R52, -126, PT ;  /* 0xc2fc00003400780b */ /* 0x000fe20003fce000 */
[----:B----4-:R-:W-:Y:S01]  /*10960*/  @!P5 FMUL R161, R161, R161 ;  /* 0x000000a1a1a1d220 */ /* 0x010fe20000400000 */
[----:B------:R-:W-:-:S06]  /*10970*/  FSETP.GEU.AND P5, PT, R53, -126, PT ;  /* 0xc2fc00003500780b */ /* 0x000fcc0003fae000 */
[----:B------:R-:W-:-:S03]  /*10980*/  @!P3 FMUL R48, R48, 0.5 ;  /* 0x3f0000003030b820 */ /* 0x000fc60000400000 */
[----:B------:R-:W-:Y:S02]  /*10990*/  @!P4 FMUL R49, R49, 0.5 ;  /* 0x3f0000003131c820 */ /* 0x000fe40000400000 */
[----:B------:R-:W-:Y:S01]  /*109a0*/  @!P6 FMUL R52, R52, 0.5 ;  /* 0x3f0000003434e820 */ /* 0x000fe20000400000 */
[----:B------:R-:W1:Y:S01]  /*109b0*/  MUFU.EX2 R159, R48 ;  /* 0x00000030009f7308 */ /* 0x000e620000000800 */
[----:B------:R-:W-:-:S07]  /*109c0*/  @!P5 FMUL R53, R53, 0.5 ;  /* 0x3f0000003535d820 */ /* 0x000fce0000400000 */
[----:B------:R-:W2:Y:S08]  /*109d0*/  MUFU.EX2 R158, R49 ;  /* 0x00000031009e7308 */ /* 0x000eb00000000800 */
[----:B------:R-:W3:Y:S08]  /*109e0*/  MUFU.EX2 R157, R52 ;  /* 0x00000034009d7308 */ /* 0x000ef00000000800 */
[----:B------:R-:W4:Y:S01]  /*109f0*/  MUFU.EX2 R156, R53 ;  /* 0x00000035009c7308 */ /* 0x000f220000000800 */
[----:B------:R-:W-:Y:S01]  /*10a00*/  STL.64 [R1+0x910], R174 ;  /* 0x000910ae01007387 */ /* 0x000fe20000100a00 */
[----:B-1----:R-:W-:Y:S01]  /*10a10*/  @!P3 FMUL R159, R159, R159 ;  /* 0x0000009f9f9fb220 */ /* 0x002fe20000400000 */
[----:B--2---:R-:W-:-:S02]  /*10a20*/  @!P4 FMUL R158, R158, R158 ;  /* 0x0000009e9e9ec220 */ /* 0x004fc40000400000 */
[----:B------:R-:W-:Y:S04]  /*10a30*/  STL.64 [R1+0x908], R172 ;  /* 0x000908ac01007387 */ /* 0x000fe80000100a00 */
[----:B------:R-:W-:Y:S01]  /*10a40*/  STL.64 [R1+0x900], R170 ;  /* 0x000900aa01007387 */ /* 0x000fe20000100a00 */
[----:B---3--:R-:W-:-:S03]  /*10a50*/  @!P6 FMUL R157, R157, R157 ;  /* 0x0000009d9d9de220 */ /* 0x008fc60000400000 */
[----:B------:R-:W-:Y:S01]  /*10a60*/  STL.64 [R1+0x8f8], R168 ;  /* 0x0008f8a801007387 */ /* 0x000fe20000100a00 */
[----:B----4-:R-:W-:-:S03]  /*10a70*/  @!P5 FMUL R156, R156, R156 ;  /* 0x0000009c9c9cd220 */ /* 0x010fc60000400000 */
[----:B------:R-:W-:Y:S04]  /*10a80*/  STL.64 [R1+0x8f0], R166 ;  /* 0x0008f0a601007387 */ /* 0x000fe80000100a00 */
[----:B------:R-:W-:Y:S04]  /*10a90*/  STL.64 [R1+0x8e8], R164 ;  /* 0x0008e8a401007387 */ /* 0x000fe80000100a00 */
[----:B------:R-:W-:Y:S04]  /*10aa0*/  STL.64 [R1+0x8e0], R162 ;  /* 0x0008e0a201007387 */ /* 0x000fe80000100a00 */
[----:B------:R-:W-:Y:S04]  /*10ab0*/  STL [R1+0x8d8], R161 ;  /* 0x0008d8a101007387 */ /* 0x000fe80000100800 */
[----:B------:R-:W-:Y:S04]  /*10ac0*/  STL.64 [R1+0x8d0], R158 ;  /* 0x0008d09e01007387 */ /* 0x000fe80000100a00 */
[----:B------:R1:W-:Y:S04]  /*10ad0*/  STL.64 [R1+0x8c8], R156 ;  /* 0x0008c89c01007387 */ /* 0x0003e80000100a00 */
[----:B------:R-:W2:Y:S04]  /*10ae0*/  LDL.LU.64 R120, [R1] ;  /* 0x0000000001787983 */ /* 0x000ea80000300a00 */
        /* <DEDUP_REMOVED lines=13> */
[----:B------:R-:W-:-:S03]  /*10bc0*/  F2FP.BF16.F32.PACK_AB R34, R156, R157 ;  /* 0x0000009d9c22723e */ /* 0x000fc600000010ff */
[----:B------:R-:W2:Y:S01]  /*10bd0*/  LDL.LU.64 R148, [R1+0x70] ;  /* 0x0000700001947983 */ /* 0x000ea20000300a00 */
[----:B------:R-:W-:-:S03]  /*10be0*/  F2FP.BF16.F32.PACK_AB R32, R158, R159 ;  /* 0x0000009f9e20723e */ /* 0x000fc600000010ff */
[----:B------:R-:W2:Y:S01]  /*10bf0*/  LDL.LU.64 R150, [R1+0x78] ;  /* 0x0000780001967983 */ /* 0x000ea20000300a00 */
[----:B------:R-:W-:-:S03]  /*10c00*/  F2FP.BF16.F32.PACK_AB R35, R161, R162 ;  /* 0x000000a2a123723e */ /* 0x000fc600000010ff */
[----:B------:R-:W2:Y:S01]  /*10c10*/  LDL.LU.64 R152, [R1+0x80] ;  /* 0x0000800001987983 */ /* 0x000ea20000300a00 */
[----:B------:R-:W-:-:S03]  /*10c20*/  F2FP.BF16.F32.PACK_AB R33, R163, R164 ;  /* 0x000000a4a321723e */ /* 0x000fc600000010ff */
        /* <DEDUP_REMOVED lines=47> */
[----:B------:R-:W-:Y:S01]  /*10f20*/  UIADD3 UR10, UR8, 0x180, URZ ;  /* 0x00000180080a7890 */ /* 0x000fe2000fffe03f */
[----:B------:R-:W-:Y:S01]  /*10f30*/  UMOV UR11, 0x40000040 ;  /* 0x40000040000b7882 */ /* 0x000fe20000000000 */
[----:B--2---:R-:W-:-:S07]  /*10f40*/  WARPGROUP.ARRIVE ;  /* 0x00000000000079c5 */ /* 0x004fce0000000000 */
        /* <DEDUP_REMOVED lines=60> */
[----:B-1----:R-:W3:Y:S04]  /*11310*/  LDL.LU.64 R190, [R1+0x940] ;  /* 0x0009400001be7983 */ /* 0x002ee80000300a00 */
        /* <DEDUP_REMOVED lines=14> */
[----:B------:R-:W4:Y:S04]  /*11400*/  LDL.LU.64 R156, [R1+0x8c8] ;  /* 0x0008c800019c7983 */ /* 0x000f280000300a00 */
[----:B--2---:R-:W2:Y:S04]  /*11410*/  LDL.LU R246, [R1+0x34] ;  /* 0x0000340001f67983 */ /* 0x004ea80000300800 */
        /* <DEDUP_REMOVED lines=59> */
[----:B------:R-:W2:Y:S04]  /*117d0*/  LDL.LU R134, [R1+0x88c] ;  /* 0x00088c0001867983 */ /* 0x000ea80000300800 */
[----:B------:R-:W2:Y:S04]  /*117e0*/  LDL.LU R210, [R1+0xe8] ;  /* 0x0000e80001d27983 */ /* 0x000ea80000300800 */
[----:B------:R-:W2:Y:S04]  /*117f0*/  LDL.LU R135, [R1+0x888] ;  /* 0x0008880001877983 */ /* 0x000ea80000300800 */
[----:B------:R-:W2:Y:S01]  /*11800*/  LDL.LU R209, [R1+0xec] ;  /* 0x0000ec0001d17983 */ /* 0x000ea20000300800 */
[----:B------:R-:W-:-:S03]  /*11810*/  MOV R249, R130 ;  /* 0x0000008200f97202 */ /* 0x000fc60000000f00 */
[----:B------:R-:W2:Y:S04]  /*11820*/  LDL.LU R132, [R1+0x884] ;  /* 0x0008840001847983 */ /* 0x000ea80000300800 */
[----:B------:R-:W2:Y:S01]  /*11830*/  LDL.LU R208, [R1+0xf0] ;  /* 0x0000f00001d07983 */ /* 0x000ea20000300800 */
[----:B------:R-:W-:-:S03]  /*11840*/  IMAD.MOV.U32 R248, RZ, RZ, R131 ;  /* 0x000000fffff87224 */ /* 0x000fc600078e0083 */
        /* <DEDUP_REMOVED lines=146> */
[--C-:B---3--:R-:W-:Y:S01]  /*12170*/  FFMA R62, R62, UR38, -R3.reuse ;  /* 0x000000263e3e7c23 */ /* 0x108fe20008000803 */
[----:B----4-:R-:W-:Y:S01]  /*12180*/  FFMA R63, R63, UR38, -R3 ;  /* 0x000000263f3f7c23 */ /* 0x010fe20008000803 */
[----:B------:R-:W3:Y:S01]  /*12190*/  LDL.LU R116, [R1+0x774] ;  /* 0x0007740001747983 */ /* 0x000ee20000300800 */
[----:B------:R-:W-:-:S02]  /*121a0*/  FSETP.GEU.AND P3, PT, R58, -126, PT ;  /* 0xc2fc00003a00780b */ /* 0x000fc40003f6e000 */
[----:B------:R-:W-:Y:S02]  /*121b0*/  FSETP.GEU.AND P4, PT, R59, -126, PT ;  /* 0xc2fc00003b00780b */ /* 0x000fe40003f8e000 */
[----:B------:R-:W-:Y:S02]  /*121c0*/  FSETP.GEU.AND P6, PT, R62, -126, PT ;  /* 0xc2fc00003e00780b */ /* 0x000fe40003fce000 */
[----:B------:R-:W-:-:S07]  /*121d0*/  FSETP.GEU.AND P5, PT, R63, -126, PT ;  /* 0xc2fc00003f00780b */ /* 0x000fce0003fae000 */
[----:B------:R-:W-:Y:S02]  /*121e0*/  @!P3 FMUL R58, R58, 0.5 ;  /* 0x3f0000003a3ab820 */ /* 0x000fe40000400000 */
[----:B------:R-:W-:Y:S02]  /*121f0*/  @!P4 FMUL R59, R59, 0.5 ;  /* 0x3f0000003b3bc820 */ /* 0x000fe40000400000 */
[----:B------:R-:W-:Y:S02]  /*12200*/  @!P6 FMUL R62, R62, 0.5 ;  /* 0x3f0000003e3ee820 */ /* 0x000fe40000400000 */
[----:B------:R-:W-:Y:S01]  /*12210*/  @!P5 FMUL R63, R63, 0.5 ;  /* 0x3f0000003f3fd820 */ /* 0x000fe20000400000 */
[----:B------:R1:W4:Y:S08]  /*12220*/  MUFU.EX2 R155, R58 ;  /* 0x0000003a009b7308 */ /* 0x0003300000000800 */
[----:B------:R4:W4:Y:S08]  /*12230*/  MUFU.EX2 R154, R59 ;  /* 0x0000003b009a7308 */ /* 0x0009300000000800 */
[----:B------:R4:W4:Y:S08]  /*12240*/  MUFU.EX2 R153, R62 ;  /* 0x0000003e00997308 */ /* 0x0009300000000800 */
[----:B------:R-:W4:Y:S01]  /*12250*/  MUFU.EX2 R152, R63 ;  /* 0x0000003f00987308 */ /* 0x000f220000000800 */
[----:B-1----:R-:W-:-:S02]  /*12260*/  IMAD.MOV.U32 R58, RZ, RZ, R55 ;  /* 0x000000ffff3a7224 */ /* 0x002fc400078e0037 */
[--C-:B--2---:R-:W-:Y:S01]  /*12270*/  FFMA R55, R56, UR38, -R2.reuse ;  /* 0x0000002638377c23 */ /* 0x104fe20008000802 */
[----:B----4-:R-:W-:Y:S01]  /*12280*/  MOV R59, R54 ;  /* 0x00000036003b7202 */ /* 0x010fe20000000f00 */
[----:B------:R-:W-:Y:S01]  /*12290*/  IMAD.MOV.U32 R62, RZ, RZ, R53 ;  /* 0x000000ffff3e7224 */ /* 0x000fe200078e0035 */
[----:B------:R-:W-:Y:S01]  /*122a0*/  MOV R56, R47 ;  /* 0x0000002f00387202 */ /* 0x000fe20000000f00 */
[--C-:B------:R-:W-:Y:S01]  /*122b0*/  FFMA R54, R57, UR38, -R2.reuse ;  /* 0x0000002639367c23 */ /* 0x100fe20008000802 */
[--C-:B------:R-:W-:Y:S01]  /*122c0*/  FFMA R53, R60, UR38, -R2.reuse ;  /* 0x000000263c357c23 */ /* 0x100fe20008000802 */
[----:B------:R-:W-:Y:S01]  /*122d0*/  FFMA R47, R61, UR38, -R2 ;  /* 0x000000263d2f7c23 */ /* 0x000fe20008000802 */
[----:B------:R-:W-:Y:S01]  /*122e0*/  @!P3 FMUL R155, R155, R155 ;  /* 0x0000009b9b9bb220 */ /* 0x000fe20000400000 */
[----:B------:R-:W-:Y:S01]  /*122f0*/  @!P4 FMUL R154, R154, R154 ;  /* 0x0000009a9a9ac220 */ /* 0x000fe20000400000 */
[----:B------:R-:W-:Y:S01]  /*12300*/  @!P6 FMUL R153, R153, R153 ;  /* 0x000000999999e220 */ /* 0x000fe20000400000 */
[----:B------:R-:W-:-:S02]  /*12310*/  FSETP.GEU.AND P3, PT, R55, -126, PT ;  /* 0xc2fc00003700780b */ /* 0x000fc40003f6e000 */
[----:B------:R-:W-:Y:S02]  /*12320*/  FSETP.GEU.AND P4, PT, R54, -126, PT ;  /* 0xc2fc00003600780b */ /* 0x000fe40003f8e000 */
[----:B------:R-:W-:Y:S01]  /*12330*/  FSETP.GEU.AND P6, PT, R53, -126, PT ;  /* 0xc2fc00003500780b */ /* 0x000fe20003fce000 */
[----:B------:R-:W-:Y:S01]  /*12340*/  @!P5 FMUL R152, R152, R152 ;  /* 0x000000989898d220 */ /* 0x000fe20000400000 */
[----:B------:R-:W-:Y:S01]  /*12350*/  FSETP.GEU.AND P5, PT, R47, -126, PT ;  /* 0xc2fc00002f00780b */ /* 0x000fe20003fae000 */
[----:B------:R-:W-:Y:S04]  /*12360*/  STL.64 [R1+0x768], R190 ;  /* 0x000768be01007387 */ /* 0x000fe80000100a00 */
[----:B------:R-:W-:Y:S02]  /*12370*/  STL.64 [R1+0x760], R184 ;  /* 0x000760b801007387 */ /* 0x000fe40000100a00 */
[----:B------:R-:W-:-:S02]  /*12380*/  @!P3 FMUL R55, R55, 0.5 ;  /* 0x3f0000003737b820 */ /* 0x000fc40000400000 */
[----:B------:R-:W-:Y:S01]  /*12390*/  @!P4 FMUL R54, R54, 0.5 ;  /* 0x3f0000003636c820 */ /* 0x000fe20000400000 */
[----:B------:R-:W-:Y:S01]  /*123a0*/  STL.64 [R1+0x758], R182 ;  /* 0x000758b601007387 */ /* 0x000fe20000100a00 */
[----:B------:R-:W-:Y:S02]  /*123b0*/  @!P6 FMUL R53, R53, 0.5 ;  /* 0x3f0000003535e820 */ /* 0x000fe40000400000 */
[----:B------:R-:W-:Y:S01]  /*123c0*/  @!P5 FMUL R47, R47, 0.5 ;  /* 0x3f0000002f2fd820 */ /* 0x000fe20000400000 */
[----:B------:R-:W-:Y:S04]  /*123d0*/  STL.64 [R1+0x750], R180 ;  /* 0x000750b401007387 */ /* 0x000fe80000100a00 */
[----:B------:R-:W-:Y:S01]  /*123e0*/  STL.64 [R1+0x748], R178 ;  /* 0x000748b201007387 */ /* 0x000fe20000100a00 */
[----:B------:R-:W1:Y:S03]  /*123f0*/  MUFU.EX2 R55, R55 ;  /* 0x0000003700377308 */ /* 0x000e660000000800 */
[----:B------:R-:W-:Y:S04]  /*12400*/  STL.64 [R1+0x740], R176 ;  /* 0x000740b001007387 */ /* 0x000fe80000100a00 */
[----:B------:R-:W-:Y:S01]  /*12410*/  STL.64 [R1+0x738], R174 ;  /* 0x000738ae01007387 */ /* 0x000fe20000100a00 */
[----:B------:R-:W2:Y:S03]  /*12420*/  MUFU.EX2 R54, R54 ;  /* 0x0000003600367308 */ /* 0x000ea60000000800 */
[----:B------:R-:W-:Y:S04]  /*12430*/  STL.64 [R1+0x730], R172 ;  /* 0x000730ac01007387 */ /* 0x000fe80000100a00 */
[----:B------:R-:W-:Y:S01]  /*12440*/  STL.64 [R1+0x728], R170 ;  /* 0x000728aa01007387 */ /* 0x000fe20000100a00 */
[----:B------:R-:W4:Y:S03]  /*12450*/  MUFU.EX2 R53, R53 ;  /* 0x0000003500357308 */ /* 0x000f260000000800 */
[----:B------:R-:W-:Y:S05]  /*12460*/  STL.64 [R1+0x720], R168 ;  /* 0x000720a801007387 */ /* 0x000fea0000100a00 */
[----:B------:R-:W4:Y:S01]  /*12470*/  MUFU.EX2 R47, R47 ;  /* 0x0000002f002f7308 */ /* 0x000f220000000800 */
[----:B------:R-:W-:Y:S04]  /*12480*/  STL.64 [R1+0x718], R166 ;  /* 0x000718a601007387 */ /* 0x000fe80000100a00 */
[----:B------:R-:W-:Y:S04]  /*12490*/  STL.64 [R1+0x710], R164 ;  /* 0x000710a401007387 */ /* 0x000fe80000100a00 */
[----:B------:R-:W-:Y:S04]  /*124a0*/  STL.64 [R1+0x708], R162 ;  /* 0x000708a201007387 */ /* 0x000fe80000100a00 */
[----:B------:R-:W-:Y:S04]  /*124b0*/  STL [R1+0x700], R161 ;  /* 0x000700a101007387 */ /* 0x000fe80000100800 */
[----:B------:R-:W-:Y:S04]  /*124c0*/  STL.64 [R1+0x6f8], R158 ;  /* 0x0006f89e01007387 */ /* 0x000fe80000100a00 */
[----:B------:R-:W-:Y:S04]  /*124d0*/  STL.64 [R1+0x6f0], R156 ;  /* 0x0006f09c01007387 */ /* 0x000fe80000100a00 */
[----:B------:R-:W-:Y:S04]  /*124e0*/  STL.64 [R1+0x6e8], R154 ;  /* 0x0006e89a01007387 */ /* 0x000fe80000100a00 */
[----:B------:R-:W-:Y:S04]  /*124f0*/  STL.64 [R1+0x6e0], R152 ;  /* 0x0006e09801007387 */ /* 0x000fe80000100a00 */
[----:B------:R-:W-:Y:S04]  /*12500*/  STL.64 [R1+0x6d8], R142 ;  /* 0x0006d88e01007387 */ /* 0x000fe80000100a00 */
[----:B------:R-:W-:Y:S04]  /*12510*/  STL.64 [R1+0x6d0], R140 ;  /* 0x0006d08c01007387 */ /* 0x000fe80000100a00 */
[----:B------:R-:W-:Y:S01]  /*12520*/  STL.64 [R1+0x6c8], R138 ;  /* 0x0006c88a01007387 */ /* 0x000fe20000100a00 */
[----:B------:R-:W-:-:S03]  /*12530*/  IMAD.MOV.U32 R63, RZ, RZ, R27 ;  /* 0x000000ffff3f7224 */ /* 0x000fc600078e001b */
[----:B------:R4:W-:Y:S01]  /*12540*/  STL.64 [R1+0x6c0], R136 ;  /* 0x0006c08801007387 */ /* 0x0009e20000100a00 */
[----:B------:R-:W-:-:S03]  /*12550*/  MOV R57, R25 ;  /* 0x0000001900397202 */ /* 0x000fc60000000f00 */
[----:B------:R4:W-:Y:S01]  /*12560*/  STL.64 [R1+0x6b8], R134 ;  /* 0x0006b88601007387 */ /* 0x0009e20000100a00 */
[----:B-1----:R-:W-:Y:S01]  /*12570*/  @!P3 FMUL R55, R55, R55 ;  /* 0x000000373737b220 */ /* 0x002fe20000400000 */
[----:B--2---:R-:W-:Y:S02]  /*12580*/  @!P4 FMUL R54, R54, R54 ;  /* 0x000000363636c220 */ /* 0x004fe40000400000 */
[----:B------:R1:W-:Y:S01]  /*12590*/  STL.64 [R1+0x6b0], R132 ;  /* 0x0006b08401007387 */ /* 0x0003e20000100a00 */
[----:B----4-:R-:W-:Y:S01]  /*125a0*/  @!P6 FMUL R53, R53, R53 ;  /* 0x000000353535e220 */ /* 0x010fe20000400000 */
[----:B------:R-:W-:Y:S02]  /*125b0*/  @!P5 FMUL R47, R47, R47 ;  /* 0x0000002f2f2fd220 */ /* 0x000fe40000400000 */
[----:B------:R-:W-:Y:S01]  /*125c0*/  STL.64 [R1+0x6a8], R130 ;  /* 0x0006a88201007387 */ /* 0x000fe20000100a00 */
[----:B------:R-:W-:Y:S01]  /*125d0*/  F2FP.BF16.F32.PACK_AB R25, R154, R155 ;  /* 0x0000009b9a19723e */ /* 0x000fe200000010ff */
[----:B------:R-:W-:Y:S01]  /*125e0*/  IMAD.MOV.U32 R136, RZ, RZ, R247 ;  /* 0x000000ffff887224 */ /* 0x000fe200078e00f7 */
[----:B------:R-:W-:Y:S01]  /*125f0*/  F2FP.BF16.F32.PACK_AB R27, R152, R153 ;  /* 0x00000099981b723e */ /* 0x000fe200000010ff */
[----:B------:R-:W-:Y:S01]  /*12600*/  STL.64 [R1+0x6a0], R128 ;  /* 0x0006a08001007387 */ /* 0x000fe20000100a00 */
[----:B------:R-:W-:Y:S01]  /*12610*/  IMAD.MOV.U32 R134, RZ, RZ, R249 ;  /* 0x000000ffff867224 */ /* 0x000fe200078e00f9 */
[----:B------:R-:W-:Y:S01]  /*12620*/  MOV R135, R248 ;  /* 0x000000f800877202 */ /* 0x000fe20000000f00 */
[----:B------:R-:W-:Y:S01]  /*12630*/  IMAD.MOV.U32 R138, RZ, RZ, R245 ;  /* 0x000000ffff8a7224 */ /* 0x000fe200078e00f5 */
[----:B------:R-:W-:Y:S01]  /*12640*/  STL.64 [R1+0x698], R126 ;  /* 0x0006987e01007387 */ /* 0x000fe20000100a00 */
[----:B-1----:R-:W-:Y:S01]  /*12650*/  IMAD.MOV.U32 R132, RZ, RZ, R251 ;  /* 0x000000ffff847224 */ /* 0x002fe200078e00fb */
[----:B------:R-:W-:Y:S01]  /*12660*/  MOV R133, R250 ;  /* 0x000000fa00857202 */ /* 0x000fe20000000f00 */
[----:B------:R-:W-:Y:S01]  /*12670*/  IMAD.MOV.U32 R140, RZ, RZ, R243 ;  /* 0x000000ffff8c7224 */ /* 0x000fe200078e00f3 */
[----:B------:R1:W-:Y:S01]  /*12680*/  STL.64 [R1+0x690], R124 ;  /* 0x0006907c01007387 */ /* 0x0003e20000100a00 */
        /* <DEDUP_REMOVED lines=39> */
[----:B-1----:R-:W-:Y:S01]  /*12900*/  IMAD.MOV.U32 R124, RZ, RZ, R117 ;  /* 0x000000ffff7c7224 */ /* 0x002fe200078e0075 */
        /* <DEDUP_REMOVED lines=49> */
[----:B------:R-:W-:Y:S01]  /*12c20*/  UIADD3 UR10, UR8, 0x200, URZ ;  /* 0x00000200080a7890 */ /* 0x000fe2000fffe03f */
[----:B------:R-:W-:Y:S01]  /*12c30*/  MOV R245, R9 ;  /* 0x0000000900f57202 */ /* 0x000fe20000000f00 */
[----:B------:R-:W-:Y:S01]  /*12c40*/  UMOV UR11, 0x40000040 ;  /* 0x40000040000b7882 */ /* 0x000fe20000000000 */
[----:B------:R-:W-:Y:S01]  /*12c50*/  MOV R247, R7 ;  /* 0x0000000700f77202 */ /* 0x000fe20000000f00 */
[----:B------:R-:W2:Y:S01]  /*12c60*/  LDL.LU R117, [R1+0x770] ;  /* 0x0007700001757983 */ /* 0x000ea20000300800 */
[----:B------:R-:W-:Y:S01]  /*12c70*/  IMAD.MOV.U32 R248, RZ, RZ, R6 ;  /* 0x000000fffff87224 */ /* 0x000fe200078e0006 */
[----:B------:R-:W-:-:S02]  /*12c80*/  F2FP.BF16.F32.PACK_AB R24, R54, R55 ;  /* 0x000000373618723e */ /* 0x000fc400000010ff */
[----:B------:R-:W-:Y:S02]  /*12c90*/  F2FP.BF16.F32.PACK_AB R26, R47, R53 ;  /* 0x000000352f1a723e */ /* 0x000fe400000010ff */
[----:B------:R-:W-:Y:S01]  /*12ca0*/  MOV R249, R5 ;  /* 0x0000000500f97202 */ /* 0x000fe20000000f00 */
[----:B------:R-:W-:Y:S01]  /*12cb0*/  IMAD.MOV.U32 R250, RZ, RZ, R4 ;  /* 0x000000fffffa7224 */ /* 0x000fe200078e0004 */
[----:B------:R-:W-:-:S06]  /*12cc0*/  MOV R251, R0 ;  /* 0x0000000000fb7202 */ /* 0x000fcc0000000f00 */
[----:B------:R-:W-:-:S06]  /*12cd0*/  WARPGROUP.ARRIVE ;  /* 0x00000000000079c5 */ /* 0x000fcc0000000000 */
[----:B------:R-:W-:Y:S01]  /*12ce0*/  HGMMA.64x256x16.F32.BF16 R124, R24, gdesc[UR8].tnspB, R124, gsb0 ;  /* 0x43e00008187c7df0 */ /* 0x000fe2000800187c */
[--C-:B------:R-:W-:Y:S01]  /*12cf0*/  FFMA R46, R66, UR38, -R3.reuse ;  /* 0x00000026422e7c23 */ /* 0x100fe20008000803 */
[--C-:B------:R-:W-:Y:S01]  /*12d00*/  FFMA R45, R67, UR38, -R3.reuse ;  /* 0x00000026432d7c23 */ /* 0x100fe20008000803 */
[--C-:B------:R-:W-:Y:S01]  /*12d10*/  FFMA R44, R70, UR38, -R3.reuse ;  /* 0x00000026462c7c23 */ /* 0x100fe20008000803 */
[----:B------:R-:W-:Y:S02]  /*12d20*/  FFMA R0, R71, UR38, -R3 ;  /* 0x0000002647007c23 */ /* 0x000fe40008000803 */
[----:B------:R-:W-:Y:S02]  /*12d30*/  FSETP.GEU.AND P3, PT, R46, -126, PT ;  /* 0xc2fc00002e00780b */ /* 0x000fe40003f6e000 */
[----:B------:R-:W-:Y:S02]  /*12d40*/  FSETP.GEU.AND P4, PT, R45, -126, PT ;  /* 0xc2fc00002d00780b */ /* 0x000fe40003f8e000 */
[----:B------:R-:W-:-:S02]  /*12d50*/  FSETP.GEU.AND P6, PT, R44, -126, PT ;  /* 0xc2fc00002c00780b */ /* 0x000fc40003fce000 */
[----:B------:R-:W-:-:S07]  /*12d60*/  FSETP.GEU.AND P5, PT, R0, -126, PT ;  /* 0xc2fc00000000780b */ /* 0x000fce0003fae000 */
[----:B------:R-:W-:Y:S02]  /*12d70*/  @!P3 FMUL R46, R46, 0.5 ;  /* 0x3f0000002e2eb820 */ /* 0x000fe40000400000 */
[----:B------:R-:W-:Y:S02]  /*12d80*/  @!P4 FMUL R45, R45, 0.5 ;  /* 0x3f0000002d2dc820 */ /* 0x000fe40000400000 */
[----:B------:R-:W-:Y:S02]  /*12d90*/  @!P6 FMUL R44, R44, 0.5 ;  /* 0x3f0000002c2ce820 */ /* 0x000fe40000400000 */
[----:B------:R-:W-:Y:S01]  /*12da0*/  @!P5 FMUL R0, R0, 0.5 ;  /* 0x3f0000000000d820 */ /* 0x000fe20000400000 */
[----:B------:R-:W1:Y:S08]  /*12db0*/  MUFU.EX2 R46, R46 ;  /* 0x0000002e002e7308 */ /* 0x000e700000000800 */
[----:B------:R-:W4:Y:S08]  /*12dc0*/  MUFU.EX2 R45, R45 ;  /* 0x0000002d002d7308 */ /* 0x000f300000000800 */
[----:B------:R-:W3:Y:S08]  /*12dd0*/  MUFU.EX2 R44, R44 ;  /* 0x0000002c002c7308 */ /* 0x000ef00000000800 */
[----:B------:R-:W3:Y:S01]  /*12de0*/  MUFU.EX2 R0, R0 ;  /* 0x0000000000007308 */ /* 0x000ee20000000800 */
[--C-:B------:R-:W-:Y:S01]  /*12df0*/  FFMA R10, R64, UR38, -R2.reuse ;  /* 0x00000026400a7c23 */ /* 0x100fe20008000802 */
[--C-:B------:R-:W-:Y:S01]  /*12e00*/  FFMA R12, R65, UR38, -R2.reuse ;  /* 0x00000026410c7c23 */ /* 0x100fe20008000802 */
[--C-:B------:R-:W-:Y:S01]  /*12e10*/  FFMA R9, R68, UR38, -R2.reuse ;  /* 0x0000002644097c23 */ /* 0x100fe20008000802 */
[----:B------:R-:W-:Y:S01]  /*12e20*/  FFMA R11, R69, UR38, -R2 ;  /* 0x00000026450b7c23 */ /* 0x000fe20008000802 */
[----:B-1----:R-:W-:Y:S01]  /*12e30*/  @!P3 FMUL R46, R46, R46 ;  /* 0x0000002e2e2eb220 */ /* 0x002fe20000400000 */
[----:B----4-:R-:W-:Y:S01]  /*12e40*/  @!P4 FMUL R45, R45, R45 ;  /* 0x0000002d2d2dc220 */ /* 0x010fe20000400000 */
[----:B------:R-:W-:Y:S01]  /*12e50*/  FSETP.GEU.AND P3, PT, R10, -126, PT ;  /* 0xc2fc00000a00780b */ /* 0x000fe20003f6e000 */
[----:B---3--:R-:W-:Y:S01]  /*12e60*/  @!P6 FMUL R44, R44, R44 ;  /* 0x0000002c2c2ce220 */ /* 0x008fe20000400000 */
[----:B------:R-:W-:-:S02]  /*12e70*/  FSETP.GEU.AND P4, PT, R12, -126, PT ;  /* 0xc2fc00000c00780b */ /* 0x000fc40003f8e000 */
[----:B------:R-:W-:Y:S01]  /*12e80*/  FSETP.GEU.AND P6, PT, R9, -126, PT ;  /* 0xc2fc00000900780b */ /* 0x000fe20003fce000 */
[----:B------:R-:W-:Y:S01]  /*12e90*/  @!P5 FMUL R0, R0, R0 ;  /* 0x000000000000d220 */ /* 0x000fe20000400000 */
[----:B------:R-:W-:-:S07]  /*12ea0*/  FSETP.GEU.AND P5, PT, R11, -126, PT ;  /* 0xc2fc00000b00780b */ /* 0x000fce0003fae000 */
[----:B------:R-:W-:Y:S02]  /*12eb0*/  @!P3 FMUL R10, R10, 0.5 ;  /* 0x3f0000000a0ab820 */ /* 0x000fe40000400000 */
[----:B------:R-:W-:Y:S02]  /*12ec0*/  @!P4 FMUL R12, R12, 0.5 ;  /* 0x3f0000000c0cc820 */ /* 0x000fe40000400000 */
[----:B------:R-:W-:Y:S02]  /*12ed0*/  @!P6 FMUL R9, R9, 0.5 ;  /* 0x3f0000000909e820 */ /* 0x000fe40000400000 */
[----:B------:R-:W-:Y:S01]  /*12ee0*/  @!P5 FMUL R11, R11, 0.5 ;  /* 0x3f0000000b0bd820 */ /* 0x000fe20000400000 */
[----:B------:R-:W1:Y:S08]  /*12ef0*/  MUFU.EX2 R10, R10 ;  /* 0x0000000a000a7308 */ /* 0x000e700000000800 */
[----:B------:R-:W3:Y:S08]  /*12f00*/  MUFU.EX2 R12, R12 ;  /* 0x0000000c000c7308 */ /* 0x000ef00000000800 */
[----:B------:R-:W4:Y:S08]  /*12f10*/  MUFU.EX2 R9, R9 ;  /* 0x0000000900097308 */ /* 0x000f300000000800 */
[----:B------:R-:W4:Y:S01]  /*12f20*/  MUFU.EX2 R11, R11 ;  /* 0x0000000b000b7308 */ /* 0x000f220000000800 */
[----:B-1----:R-:W-:Y:S01]  /*12f30*/  @!P3 FMUL R10, R10, R10 ;  /* 0x0000000a0a0ab220 */ /* 0x002fe20000400000 */
[----:B---3--:R-:W-:Y:S01]  /*12f40*/  @!P4 FMUL R12, R12, R12 ;  /* 0x0000000c0c0cc220 */ /* 0x008fe20000400000 */
[----:B------:R-:W-:Y:S01]  /*12f50*/  F2FP.BF16.F32.PACK_AB R29, R45, R46 ;  /* 0x0000002e2d1d723e */ /* 0x000fe200000010ff */
[----:B----4-:R-:W-:Y:S01]  /*12f60*/  @!P6 FMUL R9, R9, R9 ;  /* 0x000000090909e220 */ /* 0x010fe20000400000 */
[----:B------:R-:W-:Y:S01]  /*12f70*/  F2FP.BF16.F32.PACK_AB R31, R0, R44 ;  /* 0x0000002c001f723e */ /* 0x000fe200000010ff */
[----:B------:R-:W-:Y:S01]  /*12f80*/  UIADD3 UR10, UR8, 0x280, URZ ;  /* 0x00000280080a7890 */ /* 0x000fe2000fffe03f */
[----:B------:R-:W-:Y:S01]  /*12f90*/  F2FP.BF16.F32.PACK_AB R28, R12, R10 ;  /* 0x0000000a0c1c723e */ /* 0x000fe200000010ff */
[----:B------:R-:W-:-:S05]  /*12fa0*/  @!P5 FMUL R11, R11, R11 ;  /* 0x0000000b0b0bd220 */ /* 0x000fca0000400000 */
[----:B------:R-:W-:Y:S01]  /*12fb0*/  F2FP.BF16.F32.PACK_AB R30, R11, R9 ;  /* 0x000000090b1e723e */ /* 0x000fe200000010ff */
[----:B------:R-:W-:Y:S01]  /*12fc0*/  UMOV UR11, 0x40000040 ;  /* 0x40000040000b7882 */ /* 0x000fe20000000000 */
        /* <DEDUP_REMOVED lines=13> */
[----:B------:R-:W3:Y:S01]  /*130a0*/  MUFU.EX2 R14, R14 ;  /* 0x0000000e000e7308 */ /* 0x000ee20000000800 */
[----:B------:R-:W-:-:S02]  /*130b0*/  WARPGROUP.DEPBAR.LE gsb0, 0x0 ;  /* 0x00008000000079c5 */ /* 0x000fc40000010000 */
[----:B------:R-:W-:-:S06]  /*130c0*/  WARPGROUP.ARRIVE ;  /* 0x00000000000079c5 */ /* 0x000fcc0000000000 */
[----:B------:R-:W-:Y:S01]  /*130d0*/  HGMMA.64x256x16.F32.BF16 R124, R28, gdesc[UR8].tnspB, R124, gsb0 ;  /* 0x43e000081c7c7df0 */ /* 0x000fe2000800187c */
[----:B------:R-:W4:Y:S08]  /*130e0*/  MUFU.EX2 R15, R15 ;  /* 0x0000000f000f7308 */ /* 0x000f300000000800 */
[----:B------:R-:W4:Y:S01]  /*130f0*/  MUFU.EX2 R16, R16 ;  /* 0x0000001000107308 */ /* 0x000f220000000800 */
[--C-:B------:R-:W-:Y:S01]  /*13100*/  FFMA R20, R72, UR38, -R2.reuse ;  /* 0x0000002648147c23 */ /* 0x100fe20008000802 */
[--C-:B------:R-:W-:Y:S01]  /*13110*/  FFMA R17, R73, UR38, -R2.reuse ;  /* 0x0000002649117c23 */ /* 0x100fe20008000802 */
[--C-:B------:R-:W-:Y:S01]  /*13120*/  FFMA R18, R76, UR38, -R2.reuse ;  /* 0x000000264c127c23 */ /* 0x100fe20008000802 */
[----:B------:R-:W-:Y:S01]  /*13130*/  FFMA R19, R77, UR38, -R2 ;  /* 0x000000264d137c23 */ /* 0x000fe20008000802 */
[----:B-1----:R-:W-:Y:S01]  /*13140*/  @!P3 FMUL R13, R13, R13 ;  /* 0x0000000d0d0db220 */ /* 0x002fe20000400000 */
[----:B---3--:R-:W-:Y:S01]  /*13150*/  @!P4 FMUL R14, R14, R14 ;  /* 0x0000000e0e0ec220 */ /* 0x008fe20000400000 */
[----:B------:R-:W-:Y:S01]  /*13160*/  FSETP.GEU.AND P3, PT, R20, -126, PT ;  /* 0xc2fc00001400780b */ /* 0x000fe20003f6e000 */
[----:B----4-:R-:W-:Y:S01]  /*13170*/  @!P6 FMUL R15, R15, R15 ;  /* 0x0000000f0f0fe220 */ /* 0x010fe20000400000 */
        /* <DEDUP_REMOVED lines=24> */
[----:B------:R-:W-:-:S03]  /*13300*/  FFMA R23, R86, UR38, -R3 ;  /* 0x0000002656177c23 */ /* 0x000fc60008000803 */
[----:B------:R-:W-:Y:S02]  /*13310*/  FSETP.GEU.AND P3, PT, R21, -126, PT ;  /* 0xc2fc00001500780b */ /* 0x000fe40003f6e000 */
[----:B------:R-:W-:Y:S02]  /*13320*/  FSETP.GEU.AND P4, PT, R22, -126, PT ;  /* 0xc2fc00001600780b */ /* 0x000fe40003f8e000 */
[----:B------:R-:W-:-:S09]  /*13330*/  FSETP.GEU.AND P6, PT, R23, -126, PT ;  /* 0xc2fc00001700780b */ /* 0x000fd20003fce000 */
[----:B------:R-:W-:Y:S02]  /*13340*/  @!P3 FMUL R21, R21, 0.5 ;  /* 0x3f0000001515b820 */ /* 0x000fe40000400000 */
[----:B------:R-:W-:Y:S02]  /*13350*/  @!P4 FMUL R22, R22, 0.5 ;  /* 0x3f0000001616c820 */ /* 0x000fe40000400000 */
[----:B------:R-:W-:Y:S02]  /*13360*/  @!P6 FMUL R23, R23, 0.5 ;  /* 0x3f0000001717e820 */ /* 0x000fe40000400000 */
[----:B------:R-:W1:Y:S08]  /*13370*/  MUFU.EX2 R21, R21 ;  /* 0x0000001500157308 */ /* 0x000e700000000800 */
[----:B------:R-:W3:Y:S08]  /*13380*/  MUFU.EX2 R22, R22 ;  /* 0x0000001600167308 */ /* 0x000ef00000000800 */
[----:B------:R-:W4:Y:S01]  /*13390*/  MUFU.EX2 R23, R23 ;  /* 0x0000001700177308 */ /* 0x000f220000000800 */
[----:B------:R-:W-:Y:S01]  /*133a0*/  FFMA R32, R85, UR38, -R2 ;  /* 0x0000002655207c23 */ /* 0x000fe20008000802 */
[----:B-1----:R-:W-:Y:S01]  /*133b0*/  @!P3 FMUL R21, R21, R21 ;  /* 0x000000151515b220 */ /* 0x002fe20000400000 */
[----:B---3--:R-:W-:Y:S01]  /*133c0*/  @!P4 FMUL R22, R22, R22 ;  /* 0x000000161616c220 */ /* 0x008fe20000400000 */
[----:B----4-:R-:W-:Y:S01]  /*133d0*/  @!P6 FMUL R23, R23, R23 ;  /* 0x000000171717e220 */ /* 0x010fe20000400000 */
[----:B------:R-:W-:-:S02]  /*133e0*/  WARPGROUP.DEPBAR.LE gsb0, 0x0 ;  /* 0x00008000000079c5 */ /* 0x000fc40000010000 */
[----:B------:R-:W-:-:S06]  /*133f0*/  WARPGROUP.ARRIVE ;  /* 0x00000000000079c5 */ /* 0x000fcc0000000000 */
[----:B------:R-:W-:Y:S01]  /*13400*/  HGMMA.64x256x16.F32.BF16 R124, R36, gdesc[UR8].tnspB, R124, gsb0 ;  /* 0x43e00008247c7df0 */ /* 0x000fe2000800187c */
[----:B------:R-:W-:-:S05]  /*13410*/  FFMA R28, R87, UR38, -R3 ;  /* 0x00000026571c7c23 */ /* 0x000fca0008000803 */
[----:B------:R-:W-:-:S13]  /*13420*/  FSETP.GEU.AND P5, PT, R28, -126, PT ;  /* 0xc2fc00001c00780b */ /* 0x000fda0003fae000 */
[----:B------:R-:W-:-:S06]  /*13430*/  @!P5 FMUL R28, R28, 0.5 ;  /* 0x3f0000001c1cd820 */ /* 0x000fcc0000400000 */
[----:B------:R-:W1:Y:S01]  /*13440*/  MUFU.EX2 R28, R28 ;  /* 0x0000001c001c7308 */ /* 0x000e620000000800 */
[--C-:B------:R-:W-:Y:S01]  /*13450*/  FFMA R29, R80, UR38, -R2.reuse ;  /* 0x00000026501d7c23 */ /* 0x100fe20008000802 */
[--C-:B------:R-:W-:Y:S01]  /*13460*/  FFMA R30, R81, UR38, -R2.reuse ;  /* 0x00000026511e7c23 */ /* 0x100fe20008000802 */
[----:B------:R-:W-:-:S03]  /*13470*/  FFMA R31, R84, UR38, -R2 ;  /* 0x00000026541f7c23 */ /* 0x000fc60008000802 */
[----:B------:R-:W-:Y:S02]  /*13480*/  FSETP.GEU.AND P3, PT, R29, -126, PT ;  /* 0xc2fc00001d00780b */ /* 0x000fe40003f6e000 */
[----:B------:R-:W-:Y:S02]  /*13490*/  FSETP.GEU.AND P4, PT, R30, -126, PT ;  /* 0xc2fc00001e00780b */ /* 0x000fe40003f8e000 */
[----:B------:R-:W-:Y:S01]  /*134a0*/  FSETP.GEU.AND P6, PT, R31, -126, PT ;  /* 0xc2fc00001f00780b */ /* 0x000fe20003fce000 */
[----:B-1----:R-:W-:Y:S01]  /*134b0*/  @!P5 FMUL R28, R28, R28 ;  /* 0x0000001c1c1cd220 */ /* 0x002fe20000400000 */
[----:B------:R-:W-:-:S07]  /*134c0*/  FSETP.GEU.AND P5, PT, R32, -126, PT ;  /* 0xc2fc00002000780b */ /* 0x000fce0003fae000 */
[----:B------:R-:W-:Y:S02]  /*134d0*/  @!P3 FMUL R29, R29, 0.5 ;  /* 0x3f0000001d1db820 */ /* 0x000fe40000400000 */
[----:B------:R-:W-:Y:S02]  /*134e0*/  @!P4 FMUL R30, R30, 0.5 ;  /* 0x3f0000001e1ec820 */ /* 0x000fe40000400000 */
[----:B------:R-:W-:Y:S02]  /*134f0*/  @!P6 FMUL R31, R31, 0.5 ;  /* 0x3f0000001f1fe820 */ /* 0x000fe40000400000 */
[----:B------:R-:W1:Y:S01]  /*13500*/  MUFU.EX2 R29, R29 ;  /* 0x0000001d001d7308 */ /* 0x000e620000000800 */
[----:B------:R-:W-:-:S07]  /*13510*/  @!P5 FMUL R32, R32, 0.5 ;  /* 0x3f0000002020d820 */ /* 0x000fce0000400000 */
[----:B------:R-:W3:Y:S08]  /*13520*/  MUFU.EX2 R30, R30 ;  /* 0x0000001e001e7308 */ /* 0x000ef00000000800 */
[----:B------:R-:W4:Y:S08]  /*13530*/  MUFU.EX2 R31, R31 ;  /* 0x0000001f001f7308 */ /* 0x000f300000000800 */
[----:B------:R-:W2:Y:S01]  /*13540*/  MUFU.EX2 R32, R32 ;  /* 0x0000002000207308 */ /* 0x000ea20000000800 */
[----:B-1----:R-:W-:Y:S01]  /*13550*/  @!P3 FMUL R29, R29, R29 ;  /* 0x0000001d1d1db220 */ /* 0x002fe20000400000 */
[----:B---3--:R-:W-:Y:S01]  /*13560*/  @!P4 FMUL R30, R30, R30 ;  /* 0x0000001e1e1ec220 */ /* 0x008fe20000400000 */
[----:B------:R-:W-:Y:S01]  /*13570*/  F2FP.BF16.F32.PACK_AB R41, R22, R21 ;  /* 0x000000151629723e */ /* 0x000fe200000010ff */
[----:B----4-:R-:W-:Y:S01]  /*13580*/  @!P6 FMUL R31, R31, R31 ;  /* 0x0000001f1f1fe220 */ /* 0x010fe20000400000 */
[----:B------:R-:W-:Y:S01]  /*13590*/  F2FP.BF16.F32.PACK_AB R43, R28, R23 ;  /* 0x000000171c2b723e */ /* 0x000fe200000010ff */
[----:B------:R-:W-:Y:S01]  /*135a0*/  UIADD3 UR10, UR8, 0x380, URZ ;  /* 0x00000380080a7890 */ /* 0x000fe2000fffe03f */
[----:B------:R-:W-:Y:S01]  /*135b0*/  F2FP.BF16.F32.PACK_AB R40, R30, R29 ;  /* 0x0000001d1e28723e */ /* 0x000fe200000010ff */
[----:B--2---:R-:W-:-:S05]  /*135c0*/  @!P5 FMUL R32, R32, R32 ;  /* 0x000000202020d220 */ /* 0x004fca0000400000 */
        /* <DEDUP_REMOVED lines=9> */
[----:B------:R-:W-:Y:S01]  /*13660*/  @!P4 FMUL R34, R34, 0.5 ;  /* 0x3f0000002222c820 */ /* 0x000fe20000400000 */
[----:B------:R-:W-:Y:S02]  /*13670*/  WARPGROUP.DEPBAR.LE gsb0, 0x0 ;  /* 0x00008000000079c5 */ /* 0x000fe40000010000 */
[----:B------:R-:W-:-:S06]  /*13680*/  WARPGROUP.ARRIVE ;  /* 0x00000000000079c5 */ /* 0x000fcc0000000000 */
[----:B------:R-:W-:Y:S01]  /*13690*/  HGMMA.64x256x16.F32.BF16 R124, R40, gdesc[UR8].tnspB, R124, gsb0 ;  /* 0x43e00008287c7df0 */ /* 0x000fe2000800187c */
[----:B------:R-:W-:-:S05]  /*136a0*/  FFMA R36, R95, UR38, -R3 ;  /* 0x000000265f247c23 */ /* 0x000fca0008000803 */
[C---:B------:R-:W-:Y:S01]  /*136b0*/  FSETP.GEU.AND P5, PT, R36.reuse, -126, PT ;  /* 0xc2fc00002400780b */ /* 0x040fe20003fae000 */
[----:B------:R-:W-:Y:S01]  /*136c0*/  @!P6 FMUL R35, R35, 0.5 ;  /* 0x3f0000002323e820 */ /* 0x000fe20000400000 */
[----:B------:R-:W1:Y:S11]  /*136d0*/  MUFU.EX2 R33, R33 ;  /* 0x0000002100217308 */ /* 0x000e760000000800 */
[----:B------:R-:W-:Y:S01]  /*136e0*/  @!P5 FMUL R36, R36, 0.5 ;  /* 0x3f0000002424d820 */ /* 0x000fe20000400000 */
[----:B------:R-:W2:Y:S08]  /*136f0*/  MUFU.EX2 R34, R34 ;  /* 0x0000002200227308 */ /* 0x000eb00000000800 */
[----:B------:R-:W3:Y:S08]  /*13700*/  MUFU.EX2 R35, R35 ;  /* 0x0000002300237308 */ /* 0x000ef00000000800 */
[----:B------:R-:W4:Y:S01]  /*13710*/  MUFU.EX2 R36, R36 ;  /* 0x0000002400247308 */ /* 0x000f220000000800 */
[--C-:B------:R-:W-:Y:S01]  /*13720*/  FFMA R37, R88, UR38, -R2.reuse ;  /* 0x0000002658257c23 */ /* 0x100fe20008000802 */
[--C-:B------:R-:W-:Y:S01]  /*13730*/  FFMA R38, R89, UR38, -R2.reuse ;  /* 0x0000002659267c23 */ /* 0x100fe20008000802 */
[----:B------:R-:W-:Y:S01]  /*13740*/  FFMA R39, R92, UR38, -R2 ;  /* 0x000000265c277c23 */ /* 0x000fe20008000802 */
[----:B-1----:R-:W-:Y:S01]  /*13750*/  @!P3 FMUL R33, R33, R33 ;  /* 0x000000212121b220 */ /* 0x002fe20000400000 */
[----:B--2---:R-:W-:Y:S01]  /*13760*/  @!P4 FMUL R34, R34, R34 ;  /* 0x000000222222c220 */ /* 0x004fe20000400000 */
[----:B------:R-:W-:-:S02]  /*13770*/  FSETP.GEU.AND P3, PT, R37, -126, PT ;  /* 0xc2fc00002500780b */ /* 0x000fc40003f6e000 */
[----:B------:R-:W-:Y:S01]  /*13780*/  FSETP.GEU.AND P4, PT, R38, -126, PT ;  /* 0xc2fc00002600780b */ /* 0x000fe20003f8e000 */
[----:B---3--:R-:W-:Y:S01]  /*13790*/  @!P6 FMUL R35, R35, R35 ;  /* 0x000000232323e220 */ /* 0x008fe20000400000 */
[----:B------:R-:W-:Y:S01]  /*137a0*/  FSETP.GEU.AND P6, PT, R39, -126, PT ;  /* 0xc2fc00002700780b */ /* 0x000fe20003fce000 */
[----:B----4-:R-:W-:-:S08]  /*137b0*/  @!P5 FMUL R36, R36, R36 ;  /* 0x000000242424d220 */ /* 0x010fd00000400000 */
[----:B------:R-:W-:Y:S02]  /*137c0*/  @!P3 FMUL R37, R37, 0.5 ;  /* 0x3f0000002525b820 */ /* 0x000fe40000400000 */
[----:B------:R-:W-:Y:S02]  /*137d0*/  @!P4 FMUL R38, R38, 0.5 ;  /* 0x3f0000002626c820 */ /* 0x000fe40000400000 */
[----:B------:R-:W-:Y:S02]  /*137e0*/  @!P6 FMUL R39, R39, 0.5 ;  /* 0x3f0000002727e820 */ /* 0x000fe40000400000 */
[----:B------:R-:W1:Y:S08]  /*137f0*/  MUFU.EX2 R37, R37 ;  /* 0x0000002500257308 */ /* 0x000e700000000800 */
[----:B------:R-:W2:Y:S08]  /*13800*/  MUFU.EX2 R38, R38 ;  /* 0x0000002600267308 */ /* 0x000eb00000000800 */
[----:B------:R-:W3:Y:S01]  /*13810*/  MUFU.EX2 R39, R39 ;  /* 0x0000002700277308 */ /* 0x000ee20000000800 */
[----:B-1----:R-:W-:Y:S01]  /*13820*/  @!P3 FMUL R37, R37, R37 ;  /* 0x000000252525b220 */ /* 0x002fe20000400000 */
[----:B------:R-:W-:Y:S01]  /*13830*/  F2FP.BF16.F32.PACK_AB R49, R34, R33 ;  /* 0x000000212231723e */ /* 0x000fe200000010ff */
[----:B------:R-:W-:Y:S01]  /*13840*/  UIADD3 UR10, UR8, 0x400, URZ ;  /* 0x00000400080a7890 */ /* 0x000fe2000fffe03f */
[----:B------:R-:W-:Y:S01]  /*13850*/  F2FP.BF16.F32.PACK_AB R51, R36, R35 ;  /* 0x000000232433723e */ /* 0x000fe200000010ff */
[----:B--2---:R-:W-:Y:S01]  /*13860*/  @!P4 FMUL R38, R38, R38 ;  /* 0x000000262626c220 */ /* 0x004fe20000400000 */
[----:B---3--:R-:W-:-:S04]  /*13870*/  @!P6 FMUL R39, R39, R39 ;  /* 0x000000272727e220 */ /* 0x008fc80000400000 */
[----:B------:R-:W-:Y:S01]  /*13880*/  F2FP.BF16.F32.PACK_AB R48, R38, R37 ;  /* 0x000000252630723e */ /* 0x000fe200000010ff */
[----:B------:R-:W-:Y:S01]  /*13890*/  UMOV UR11, 0x40000040 ;  /* 0x40000040000b7882 */ /* 0x000fe20000000000 */
[----:B------:R-:W-:Y:S02]  /*138a0*/  WARPGROUP.DEPBAR.LE gsb0, 0x0 ;  /* 0x00008000000079c5 */ /* 0x000fe40000010000 */
[----:B------:R-:W-:-:S05]  /*138b0*/  FFMA R40, R93, UR38, -R2 ;  /* 0x000000265d287c23 */ /* 0x000fca0008000802 */
[----:B------:R-:W-:-:S13]  /*138c0*/  FSETP.GEU.AND P5, PT, R40, -126, PT ;  /* 0xc2fc00002800780b */ /* 0x000fda0003fae000 */
[----:B------:R-:W-:-:S06]  /*138d0*/  @!P5 FMUL R40, R40, 0.5 ;  /* 0x3f0000002828d820 */ /* 0x000fcc0000400000 */
[----:B------:R-:W1:Y:S02]  /*138e0*/  MUFU.EX2 R40, R40 ;  /* 0x0000002800287308 */ /* 0x000e640000000800 */
[----:B-1----:R-:W-:-:S05]  /*138f0*/  @!P5 FMUL R40, R40, R40 ;  /* 0x000000282828d220 */ /* 0x002fca0000400000 */
[----:B------:R-:W-:-:S04]  /*13900*/  F2FP.BF16.F32.PACK_AB R50, R40, R39 ;  /* 0x000000272832723e */ /* 0x000fc800000010ff */
[----:B------:R-:W-:-:S06]  /*13910*/  WARPGROUP.ARRIVE ;  /* 0x00000000000079c5 */ /* 0x000fcc0000000000 */
[----:B------:R-:W-:Y:S01]  /*13920*/  HGMMA.64x256x16.F32.BF16 R124, R48, gdesc[UR8].tnspB, R124, gsb0 ;  /* 0x43e00008307c7df0 */ /* 0x000fe2000800187c */
        /* <DEDUP_REMOVED lines=10> */
[----:B------:R-:W2:Y:S08]  /*139d0*/  MUFU.EX2 R42, R42 ;  /* 0x0000002a002a7308 */ /* 0x000eb00000000800 */
[----:B------:R-:W3:Y:S01]  /*139e0*/  MUFU.EX2 R43, R43 ;  /* 0x0000002b002b7308 */ /* 0x000ee20000000800 */
[----:B------:R-:W-:Y:S01]  /*139f0*/  FFMA R52, R101, UR38, -R2 ;  /* 0x0000002665347c23 */ /* 0x000fe20008000802 */
[----:B-1----:R-:W-:Y:S01]  /*13a00*/  @!P3 FMUL R41, R41, R41 ;  /* 0x000000292929b220 */ /* 0x002fe20000400000 */
[----:B--2---:R-:W-:Y:S01]  /*13a10*/  @!P4 FMUL R42, R42, R42 ;  /* 0x0000002a2a2ac220 */ /* 0x004fe20000400000 */
[----:B---3--:R-:W-:-:S04]  /*13a20*/  @!P6 FMUL R43, R43, R43 ;  /* 0x0000002b2b2be220 */ /* 0x008fc80000400000 */
[----:B------:R-:W-:Y:S01]  /*13a30*/  F2FP.BF16.F32.PACK_AB R25, R42, R41 ;  /* 0x000000292a19723e */ /* 0x000fe200000010ff */
[----:B------:R-:W-:Y:S01]  /*13a40*/  UIADD3 UR10, UR8, 0x480, URZ ;  /* 0x00000480080a7890 */ /* 0x000fe2000fffe03f */
[----:B------:R-:W-:Y:S01]  /*13a50*/  UMOV UR11, 0x40000040 ;  /* 0x40000040000b7882 */ /* 0x000fe20000000000 */
[--C-:B------:R-:W-:Y:S01]  /*13a60*/  FFMA R56, R106, UR38, -R3.reuse ;  /* 0x000000266a387c23 */ /* 0x100fe20008000803 */
[--C-:B------:R-:W-:Y:S01]  /*13a70*/  FFMA R57, R107, UR38, -R3.reuse ;  /* 0x000000266b397c23 */ /* 0x100fe20008000803 */
[--C-:B------:R-:W-:Y:S01]  /*13a80*/  FFMA R58, R110, UR38, -R3.reuse ;  /* 0x000000266e3a7c23 */ /* 0x100fe20008000803 */
[--C-:B------:R-:W-:Y:S01]  /*13a90*/  FFMA R59, R111, UR38, -R3.reuse ;  /* 0x000000266f3b7c23 */ /* 0x100fe20008000803 */
[----:B------:R-:W-:Y:S02]  /*13aa0*/  WARPGROUP.DEPBAR.LE gsb0, 0x0 ;  /* 0x00008000000079c5 */ /* 0x000fe40000010000 */
        /* <DEDUP_REMOVED lines=17> */
[----:B------:R-:W2:Y:S08]  /*13bc0*/  MUFU.EX2 R50, R50 ;  /* 0x0000003200327308 */ /* 0x000eb00000000800 */
[----:B------:R-:W3:Y:S08]  /*13bd0*/  MUFU.EX2 R51, R51 ;  /* 0x0000003300337308 */ /* 0x000ef00000000800 */
[----:B------:R-:W4:Y:S01]  /*13be0*/  MUFU.EX2 R52, R52 ;  /* 0x0000003400347308 */ /* 0x000f220000000800 */
[----:B-1----:R-:W-:Y:S01]  /*13bf0*/  @!P3 FMUL R49, R49, R49 ;  /* 0x000000313131b220 */ /* 0x002fe20000400000 */
[----:B--2---:R-:W-:Y:S01]  /*13c00*/  @!P4 FMUL R50, R50, R50 ;  /* 0x000000323232c220 */ /* 0x004fe20000400000 */
[----:B------:R-:W-:Y:S01]  /*13c10*/  F2FP.BF16.F32.PACK_AB R27, R48, R43 ;  /* 0x0000002b301b723e */ /* 0x000fe200000010ff */
[----:B---3--:R-:W-:-:S03]  /*13c20*/  @!P6 FMUL R51, R51, R51 ;  /* 0x000000333333e220 */ /* 0x008fc60000400000 */
[----:B------:R-:W-:Y:S01]  /*13c30*/  F2FP.BF16.F32.PACK_AB R24, R50, R49 ;  /* 0x000000313218723e */ /* 0x000fe200000010ff */
[----:B----4-:R-:W-:-:S05]  /*13c40*/  @!P5 FMUL R52, R52, R52 ;  /* 0x000000343434d220 */ /* 0x010fca0000400000 */
[----:B------:R-:W-:-:S04]  /*13c50*/  F2FP.BF16.F32.PACK_AB R26, R52, R51 ;  /* 0x00000033341a723e */ /* 0x000fc800000010ff */
[----:B------:R-:W-:-:S06]  /*13c60*/  WARPGROUP.ARRIVE ;  /* 0x00000000000079c5 */ /* 0x000fcc0000000000 */
[----:B------:R-:W-:Y:S01]  /*13c70*/  HGMMA.64x256x16.F32.BF16 R124, R24, gdesc[UR8].tnspB, R124, gsb0 ;  /* 0x43e00008187c7df0 */ /* 0x000fe2000800187c */
        /* <DEDUP_REMOVED lines=9> */
[----:B------:R-:W2:Y:S08]  /*13d10*/  MUFU.EX2 R57, R57 ;  /* 0x0000003900397308 */ /* 0x000eb00000000800 */
[----:B------:R-:W3:Y:S08]  /*13d20*/  MUFU.EX2 R58, R58 ;  /* 0x0000003a003a7308 */ /* 0x000ef00000000800 */
[----:B------:R-:W4:Y:S01]  /*13d30*/  MUFU.EX2 R59, R59 ;  /* 0x0000003b003b7308 */ /* 0x000f220000000800 */
[--C-:B------:R-:W-:Y:S01]  /*13d40*/  FFMA R60, R104, UR38, -R2.reuse ;  /* 0x00000026683c7c23 */ /* 0x100fe20008000802 */
[--C-:B------:R-:W-:Y:S01]  /*13d50*/  FFMA R61, R105, UR38, -R2.reuse ;  /* 0x00000026693d7c23 */ /* 0x100fe20008000802 */
[--C-:B------:R-:W-:Y:S01]  /*13d60*/  FFMA R62, R108, UR38, -R2.reuse ;  /* 0x000000266c3e7c23 */ /* 0x100fe20008000802 */
[----:B------:R-:W-:Y:S01]  /*13d70*/  FFMA R63, R109, UR38, -R2 ;  /* 0x000000266d3f7c23 */ /* 0x000fe20008000802 */
[----:B-1----:R-:W-:Y:S01]  /*13d80*/  @!P3 FMUL R56, R56, R56 ;  /* 0x000000383838b220 */ /* 0x002fe20000400000 */
[----:B--2---:R-:W-:Y:S01]  /*13d90*/  @!P4 FMUL R57, R57, R57 ;  /* 0x000000393939c220 */ /* 0x004fe20000400000 */
[----:B------:R-:W-:Y:S01]  /*13da0*/  FSETP.GEU.AND P3, PT, R60, -126, PT ;  /* 0xc2fc00003c00780b */ /* 0x000fe20003f6e000 */
[----:B---3--:R-:W-:Y:S01]  /*13db0*/  @!P6 FMUL R58, R58, R58 ;  /* 0x0000003a3a3ae220 */ /* 0x008fe20000400000 */
[----:B------:R-:W-:-:S02]  /*13dc0*/  FSETP.GEU.AND P4, PT, R61, -126, PT ;  /* 0xc2fc00003d00780b */ /* 0x000fc40003f8e000 */
[----:B------:R-:W-:Y:S01]  /*13dd0*/  FSETP.GEU.AND P6, PT, R62, -126, PT ;  /* 0xc2fc00003e00780b */ /* 0x000fe20003fce000 */
[----:B----4-:R-:W-:Y:S01]  /*13de0*/  @!P5 FMUL R59, R59, R59 ;  /* 0x0000003b3b3bd220 */ /* 0x010fe20000400000 */
        /* <DEDUP_REMOVED lines=9> */
[----:B-1----:R-:W-:Y:S01]  /*13e80*/  @!P3 FMUL R60, R60, R60 ;  /* 0x0000003c3c3cb220 */ /* 0x002fe20000400000 */
[----:B--2---:R-:W-:Y:S01]  /*13e90*/  @!P4 FMUL R61, R61, R61 ;  /* 0x0000003d3d3dc220 */ /* 0x004fe20000400000 */
[----:B------:R-:W-:Y:S01]  /*13ea0*/  UIADD3 UR10, UR8, 0x500, URZ ;  /* 0x00000500080a7890 */ /* 0x000fe2000fffe03f */
[----:B---3--:R-:W-:Y:S01]  /*13eb0*/  @!P6 FMUL R62, R62, R62 ;  /* 0x0000003e3e3ee220 */ /* 0x008fe20000400000 */
[----:B----4-:R-:W-:Y:S01]  /*13ec0*/  @!P5 FMUL R63, R63, R63 ;  /* 0x0000003f3f3fd220 */ /* 0x010fe20000400000 */
[----:B------:R-:W-:Y:S01]  /*13ed0*/  UMOV UR11, 0x40000040 ;  /* 0x40000040000b7882 */ /* 0x000fe20000000000 */
        /* <DEDUP_REMOVED lines=14> */
[----:B------:R-:W-:-:S02]  /*13fc0*/  WARPGROUP.DEPBAR.LE gsb0, 0x0 ;  /* 0x00008000000079c5 */ /* 0x000fc40000010000 */
[----:B------:R-:W-:Y:S02]  /*13fd0*/  F2FP.BF16.F32.PACK_AB R25, R57, R56 ;  /* 0x000000383919723e */ /* 0x000fe400000010ff */
[----:B------:R-:W-:Y:S02]  /*13fe0*/  F2FP.BF16.F32.PACK_AB R27, R59, R58 ;  /* 0x0000003a3b1b723e */ /* 0x000fe400000010ff */
[----:B------:R-:W-:Y:S02]  /*13ff0*/  F2FP.BF16.F32.PACK_AB R24, R61, R60 ;  /* 0x0000003c3d18723e */ /* 0x000fe400000010ff */
[----:B------:R-:W-:-:S04]  /*14000*/  F2FP.BF16.F32.PACK_AB R26, R63, R62 ;  /* 0x0000003e3f1a723e */ /* 0x000fc800000010ff */
[----:B------:R-:W-:-:S06]  /*14010*/  WARPGROUP.ARRIVE ;  /* 0x00000000000079c5 */ /* 0x000fcc0000000000 */
[----:B------:R-:W-:Y:S01]  /*14020*/  HGMMA.64x256x16.F32.BF16 R124, R24, gdesc[UR8].tnspB, R124, gsb0 ;  /* 0x43e00008187c7df0 */ /* 0x000fe2000800187c */
        /* <DEDUP_REMOVED lines=28> */
[----:B------:R-:W-:Y:S04]  /*141f0*/  STL.64 [R1+0x688], R122 ;  /* 0x0006887a01007387 */ /* 0x000fe80000100a00 */
[----:B------:R-:W-:Y:S04]  /*14200*/  STL.64 [R1+0x680], R120 ;  /* 0x0006807801007387 */ /* 0x000fe80000100a00 */
[----:B------:R-:W-:Y:S04]  /*14210*/  STL [R1+0x3a0], R15 ;  /* 0x0003a00f01007387 */ /* 0x000fe80000100800 */
[----:B------:R-:W-:Y:S04]  /*14220*/  STL [R1+0x39c], R16 ;  /* 0x00039c1001007387 */ /* 0x000fe80000100800 */
[----:B------:R-:W-:Y:S01]  /*14230*/  STL [R1+0x3a8], R18 ;  /* 0x0003a81201007387 */ /* 0x000fe20000100800 */
[----:B------:R-:W-:-:S02]  /*14240*/  WARPGROUP.DEPBAR.LE gsb0, 0x0 ;  /* 0x00008000000079c5 */ /* 0x000fc40000010000 */
[----:B------:R-:W-:Y:S02]  /*14250*/  F2FP.BF16.F32.PACK_AB R25, R65, R64 ;  /* 0x000000404119723e */ /* 0x000fe400000010ff */
[----:B------:R-:W-:Y:S02]  /*14260*/  F2FP.BF16.F32.PACK_AB R27, R67, R66 ;  /* 0x00000042431b723e */ /* 0x000fe400000010ff */
[----:B------:R-:W-:Y:S02]  /*14270*/  F2FP.BF16.F32.PACK_AB R24, R69, R68 ;  /* 0x000000444518723e */ /* 0x000fe400000010ff */
[----:B------:R-:W-:-:S04]  /*14280*/  F2FP.BF16.F32.PACK_AB R26, R71, R70 ;  /* 0x00000046471a723e */ /* 0x000fc800000010ff */
[----:B------:R-:W-:-:S06]  /*14290*/  WARPGROUP.ARRIVE ;  /* 0x00000000000079c5 */ /* 0x000fcc0000000000 */
[----:B------:R-:W-:Y:S01]  /*142a0*/  HGMMA.64x256x16.F32.BF16 R124, R24, gdesc[UR8].tnspB, R124, gsb0 ;  /* 0x43e00008187c7df0 */ /* 0x000fe2000800187c */
[----:B------:R-:W-:Y:S04]  /*142b0*/  STL [R1+0x3a4], R19 ;  /* 0x0003a41301007387 */ /* 0x000fe80000100800 */
[----:B------:R-:W-:Y:S04]  /*142c0*/  STL [R1+0x3b0], R21 ;  /* 0x0003b01501007387 */ /* 0x000fe80000100800 */
[----:B------:R-:W-:Y:S04]  /*142d0*/  STL [R1+0x3ac], R22 ;  /* 0x0003ac1601007387 */ /* 0x000fe80000100800 */
[----:B------:R-:W-:Y:S04]  /*142e0*/  STL [R1+0x3b8], R23 ;  /* 0x0003b81701007387 */ /* 0x000fe80000100800 */
[----:B------:R-:W-:Y:S04]  /*142f0*/  STL [R1+0x3b4], R28 ;  /* 0x0003b41c01007387 */ /* 0x000fe80000100800 */
[----:B------:R-:W-:Y:S01]  /*14300*/  STL [R1+0x3bc], R30 ;  /* 0x0003bc1e01007387 */ /* 0x000fe20000100800 */
[----:B------:R-:W-:-:S03]  /*14310*/  WARPGROUP.DEPBAR.LE gsb0, 0x0 ;  /* 0x00008000000079c5 */ /* 0x000fc60000010000 */
        /* <DEDUP_REMOVED lines=119> */
[----:B------:R1:W-:Y:S01]  /*14a90*/  STL.64 [R1+0x5b0], R128 ;  /* 0x0005b08001007387 */ /* 0x0003e20000100a00 */
[--C-:B------:R-:W-:Y:S01]  /*14aa0*/  FFMA R74, R126, UR38, -R3.reuse ;  /* 0x000000267e4a7c23 */ /* 0x100fe20008000803 */
[----:B------:R-:W-:Y:S01]  /*14ab0*/  FFMA R75, R127, UR38, -R3 ;  /* 0x000000267f4b7c23 */ /* 0x000fe20008000803 */
[--C-:B------:R-:W-:Y:S01]  /*14ac0*/  FFMA R78, R124, UR38, -R2.reuse ;  /* 0x000000267c4e7c23 */ /* 0x100fe20008000802 */
[----:B------:R-:W-:-:S02]  /*14ad0*/  FFMA R79, R125, UR38, -R2 ;  /* 0x000000267d4f7c23 */ /* 0x000fc40008000802 */
[----:B------:R-:W2:Y:S04]  /*14ae0*/  LDL.LU.64 R124, [R1] ;  /* 0x00000000017c7983 */ /* 0x000ea80000300a00 */
        /* <DEDUP_REMOVED lines=63> */
[--C-:B------:R-:W-:Y:S01]  /*14ee0*/  FFMA R72, R122, UR38, -R3.reuse ;  /* 0x000000267a487c23 */ /* 0x100fe20008000803 */
[----:B------:R-:W-:Y:S01]  /*14ef0*/  FFMA R73, R123, UR38, -R3 ;  /* 0x000000267b497c23 */ /* 0x000fe20008000803 */
        /* <DEDUP_REMOVED lines=10> */
[----:B------:R-:W3:Y:S08]  /*14fa0*/  MUFU.EX2 R73, R73 ;  /* 0x0000004900497308 */ /* 0x000ef00000000800 */
[----:B------:R-:W4:Y:S01]  /*14fb0*/  MUFU.EX2 R75, R75 ;  /* 0x0000004b004b7308 */ /* 0x000f220000000800 */
[--C-:B------:R-:W-:Y:S01]  /*14fc0*/  FFMA R76, R120, UR38, -R2.reuse ;  /* 0x00000026784c7c23 */ /* 0x100fe20008000802 */
[----:B------:R-:W-:Y:S01]  /*14fd0*/  FFMA R77, R121, UR38, -R2 ;  /* 0x00000026794d7c23 */ /* 0x000fe20008000802 */
[----:B-1----:R-:W-:Y:S01]  /*14fe0*/  @!P3 FMUL R72, R72, R72 ;  /* 0x000000484848b220 */ /* 0x002fe20000400000 */
[----:B------:R-:W-:Y:S01]  /*14ff0*/  @!P6 FMUL R74, R74, R74 ;  /* 0x0000004a4a4ae220 */ /* 0x000fe20000400000 */
[----:B------:R-:W-:-:S02]  /*15000*/  FSETP.GEU.AND P6, PT, R78, -126, PT ;  /* 0xc2fc00004e00780b */ /* 0x000fc40003fce000 */
[----:B------:R-:W-:Y:S01]  /*15010*/  FSETP.GEU.AND P3, PT, R76, -126, PT ;  /* 0xc2fc00004c00780b */ /* 0x000fe20003f6e000 */
[----:B---3--:R-:W-:Y:S01]  /*15020*/  @!P4 FMUL R73, R73, R73 ;  /* 0x000000494949c220 */ /* 0x008fe20000400000 */
[----:B------:R-:W-:Y:S01]  /*15030*/  FSETP.GEU.AND P4, PT, R77, -126, PT ;  /* 0xc2fc00004d00780b */ /* 0x000fe20003f8e000 */
[----:B----4-:R-:W-:Y:S01]  /*15040*/  @!P5 FMUL R75, R75, R75 ;  /* 0x0000004b4b4bd220 */ /* 0x010fe20000400000 */
[----:B------:R-:W-:-:S07]  /*15050*/  FSETP.GEU.AND P5, PT, R79, -126, PT ;  /* 0xc2fc00004f00780b */ /* 0x000fce0003fae000 */
[----:B------:R-:W-:Y:S02]  /*15060*/  @!P6 FMUL R78, R78, 0.5 ;  /* 0x3f0000004e4ee820 */ /* 0x000fe40000400000 */
[----:B------:R-:W-:Y:S02]  /*15070*/  @!P3 FMUL R76, R76, 0.5 ;  /* 0x3f0000004c4cb820 */ /* 0x000fe40000400000 */
[----:B------:R-:W-:Y:S02]  /*15080*/  @!P4 FMUL R77, R77, 0.5 ;  /* 0x3f0000004d4dc820 */ /* 0x000fe40000400000 */
[----:B------:R-:W-:Y:S01]  /*15090*/  MUFU.EX2 R78, R78 ;  /* 0x0000004e004e7308 */ /* 0x000fe20000000800 */
[----:B------:R-:W-:-:S07]  /*150a0*/  @!P5 FMUL R79, R79, 0.5 ;  /* 0x3f0000004f4fd820 */ /* 0x000fce0000400000 */
[----:B------:R-:W1:Y:S08]  /*150b0*/  MUFU.EX2 R76, R76 ;  /* 0x0000004c004c7308 */ /* 0x000e700000000800 */
[----:B------:R-:W3:Y:S08]  /*150c0*/  MUFU.EX2 R77, R77 ;  /* 0x0000004d004d7308 */ /* 0x000ef00000000800 */
[----:B------:R-:W4:Y:S01]  /*150d0*/  MUFU.EX2 R79, R79 ;  /* 0x0000004f004f7308 */ /* 0x000f220000000800 */
[----:B-1----:R-:W-:Y:S01]  /*150e0*/  @!P3 FMUL R76, R76, R76 ;  /* 0x0000004c4c4cb220 */ /* 0x002fe20000400000 */
[----:B------:R-:W-:Y:S01]  /*150f0*/  @!P6 FMUL R78, R78, R78 ;  /* 0x0000004e4e4ee220 */ /* 0x000fe20000400000 */
[----:B------:R-:W-:Y:S01]  /*15100*/  F2FP.BF16.F32.PACK_AB R25, R73, R72 ;  /* 0x000000484919723e */ /* 0x000fe200000010ff */
[----:B---3--:R-:W-:Y:S01]  /*15110*/  @!P4 FMUL R77, R77, R77 ;  /* 0x0000004d4d4dc220 */ /* 0x008fe20000400000 */
[----:B------:R-:W-:Y:S01]  /*15120*/  F2FP.BF16.F32.PACK_AB R27, R75, R74 ;  /* 0x0000004a4b1b723e */ /* 0x000fe200000010ff */
[----:B------:R-:W-:Y:S01]  /*15130*/  UIADD3 UR10, UR8, 0x600, URZ ;  /* 0x00000600080a7890 */ /* 0x000fe2000fffe03f */
[----:B----4-:R-:W-:-:S02]  /*15140*/  @!P5 FMUL R79, R79, R79 ;  /* 0x0000004f4f4fd220 */ /* 0x010fc40000400000 */
[----:B------:R-:W-:-:S03]  /*15150*/  F2FP.BF16.F32.PACK_AB R24, R77, R76 ;  /* 0x0000004c4d18723e */ /* 0x000fc600000010ff */
        /* <DEDUP_REMOVED lines=61> */
[----:B------:R-:W-:-:S03]  /*15530*/  MOV R122, R158 ;  /* 0x0000009e007a7202 */ /* 0x000fc60000000f00 */
[----:B------:R-:W4:Y:S01]  /*15540*/  LDL.LU.64 R166, [R1+0x628] ;  /* 0x0006280001a67983 */ /* 0x000f220000300a00 */
[----:B------:R-:W-:-:S03]  /*15550*/  IMAD.MOV.U32 R123, RZ, RZ, R159 ;  /* 0x000000ffff7b7224 */ /* 0x000fc600078e009f */
[----:B------:R-:W4:Y:S01]  /*15560*/  LDL.LU.64 R164, [R1+0x620] ;  /* 0x0006200001a47983 */ /* 0x000f220000300a00 */
[----:B------:R-:W-:Y:S01]  /*15570*/  IMAD.MOV.U32 R120, RZ, RZ, R156 ;  /* 0x000000ffff787224 */ /* 0x000fe200078e009c */
[----:B------:R-:W-:Y:S02]  /*15580*/  MOV R121, R157 ;  /* 0x0000009d00797202 */ /* 0x000fe40000000f00 */
[----:B------:R-:W4:Y:S01]  /*15590*/  LDL.LU.64 R162, [R1+0x618] ;  /* 0x0006180001a27983 */ /* 0x000f220000300a00 */
[----:B------:R-:W-:-:S03]  /*155a0*/  MOV R118, R154 ;  /* 0x0000009a00767202 */ /* 0x000fc60000000f00 */
[----:B------:R-:W4:Y:S01]  /*155b0*/  LDL.LU R161, [R1+0x610] ;  /* 0x0006100001a17983 */ /* 0x000f220000300800 */
[----:B------:R-:W-:Y:S01]  /*155c0*/  MOV R119, R155 ;  /* 0x0000009b00777202 */ /* 0x000fe20000000f00 */
[----:B------:R-:W-:Y:S02]  /*155d0*/  IMAD.MOV.U32 R117, RZ, RZ, R153 ;  /* 0x000000ffff757224 */ /* 0x000fe400078e0099 */
[----:B------:R-:W4:Y:S01]  /*155e0*/  LDL.LU.64 R158, [R1+0x608] ;  /* 0x00060800019e7983 */ /* 0x000f220000300a00 */
[----:B------:R-:W-:Y:S01]  /*155f0*/  MOV R116, R152 ;  /* 0x0000009800747202 */ /* 0x000fe20000000f00 */
[----:B------:R-:W-:Y:S02]  /*15600*/  IMAD.MOV.U32 R106, RZ, RZ, R142 ;  /* 0x000000ffff6a7224 */ /* 0x000fe400078e008e */
[----:B------:R-:W4:Y:S01]  /*15610*/  LDL.LU.64 R156, [R1+0x600] ;  /* 0x00060000019c7983 */ /* 0x000f220000300a00 */
[----:B------:R-:W-:Y:S01]  /*15620*/  MOV R107, R143 ;  /* 0x0000008f006b7202 */ /* 0x000fe20000000f00 */
[----:B------:R-:W-:-:S02]  /*15630*/  IMAD.MOV.U32 R104, RZ, RZ, R140 ;  /* 0x000000ffff687224 */ /* 0x000fc400078e008c */
[----:B------:R-:W4:Y:S01]  /*15640*/  LDL.LU.64 R154, [R1+0x5f8] ;  /* 0x0005f800019a7983 */ /* 0x000f220000300a00 */
        /* <DEDUP_REMOVED lines=17> */
[----:B------:R-:W3:Y:S01]  /*15760*/  LDL.LU.64 R134, [R1+0x5c8] ;  /* 0x0005c80001867983 */ /* 0x000ee20000300a00 */
[----:B------:R-:W-:-:S03]  /*15770*/  MOV R93, R129 ;  /* 0x00000081005d7202 */ /* 0x000fc60000000f00 */
[----:B------:R-:W4:Y:S01]  /*15780*/  LDL.LU.64 R132, [R1+0x5c0] ;  /* 0x0005c00001847983 */ /* 0x000f220000300a00 */
[----:B------:R-:W-:Y:S01]  /*15790*/  MOV R89, R125 ;  /* 0x0000007d00597202 */ /* 0x000fe20000000f00 */
[----:B------:R-:W-:Y:S02]  /*157a0*/  IMAD.MOV.U32 R90, RZ, RZ, R126 ;  /* 0x000000ffff5a7224 */ /* 0x000fe400078e007e */
[----:B------:R-:W3:Y:S01]  /*157b0*/  LDL.LU.64 R130, [R1+0x5b8] ;  /* 0x0005b80001827983 */ /* 0x000ee20000300a00 */
[----:B------:R-:W-:-:S03]  /*157c0*/  MOV R91, R127 ;  /* 0x0000007f005b7202 */ /* 0x000fc60000000f00 */
[----:B------:R-:W4:Y:S04]  /*157d0*/  LDL.LU.64 R128, [R1+0x5b0] ;  /* 0x0005b00001807983 */ /* 0x000f280000300a00 */
[----:B------:R-:W4:Y:S04]  /*157e0*/  LDL.LU R125, [R1+0x94] ;  /* 0x00009400017d7983 */ /* 0x000f280000300800 */
[----:B------:R-:W4:Y:S04]  /*157f0*/  LDL.LU R126, [R1+0x98] ;  /* 0x00009800017e7983 */ /* 0x000f280000300800 */
[----:B------:R-:W4:Y:S04]  /*15800*/  LDL.LU R127, [R1+0x9c] ;  /* 0x00009c00017f7983 */ /* 0x000f280000300800 */
        /* <DEDUP_REMOVED lines=98> */
[--C-:B---3--:R-:W-:Y:S01]  /*15e30*/  FFMA R80, R130, UR38, -R3.reuse ;  /* 0x0000002682507c23 */ /* 0x108fe20008000803 */
        /* <DEDUP_REMOVED lines=12> */
[----:B------:R-:W3:Y:S08]  /*15f00*/  MUFU.EX2 R81, R81 ;  /* 0x0000005100517308 */ /* 0x000ef00000000800 */
[----:B------:R-:W3:Y:S08]  /*15f10*/  MUFU.EX2 R82, R82 ;  /* 0x0000005200527308 */ /* 0x000ef00000000800 */
[----:B------:R-:W3:Y:S01]  /*15f20*/  MUFU.EX2 R83, R83 ;  /* 0x0000005300537308 */ /* 0x000ee20000000800 */
[--C-:B----4-:R-:W-:Y:S01]  /*15f30*/  FFMA R84, R128, UR38, -R2.reuse ;  /* 0x0000002680547c23 */ /* 0x110fe20008000802 */
[--C-:B------:R-:W-:Y:S01]  /*15f40*/  FFMA R85, R129, UR38, -R2.reuse ;  /* 0x0000002681557c23 */ /* 0x100fe20008000802 */
[--C-:B------:R-:W-:Y:S01]  /*15f50*/  FFMA R86, R132, UR38, -R2.reuse ;  /* 0x0000002684567c23 */ /* 0x100fe20008000802 */
[----:B------:R-:W-:Y:S01]  /*15f60*/  FFMA R87, R133, UR38, -R2 ;  /* 0x0000002685577c23 */ /* 0x000fe20008000802 */
[----:B-1----:R-:W-:Y:S01]  /*15f70*/  @!P3 FMUL R80, R80, R80 ;  /* 0x000000505050b220 */ /* 0x002fe20000400000 */
[----:B---3--:R-:W-:Y:S01]  /*15f80*/  @!P4 FMUL R81, R81, R81 ;  /* 0x000000515151c220 */ /* 0x008fe20000400000 */
[----:B------:R-:W-:Y:S01]  /*15f90*/  FSETP.GEU.AND P3, PT, R84, -126, PT ;  /* 0xc2fc00005400780b */ /* 0x000fe20003f6e000 */
[----:B------:R-:W-:Y:S01]  /*15fa0*/  @!P6 FMUL R82, R82, R82 ;  /* 0x000000525252e220 */ /* 0x000fe20000400000 */
[----:B------:R-:W-:-:S02]  /*15fb0*/  FSETP.GEU.AND P4, PT, R85, -126, PT ;  /* 0xc2fc00005500780b */ /* 0x000fc40003f8e000 */
[----:B------:R-:W-:Y:S01]  /*15fc0*/  FSETP.GEU.AND P6, PT, R86, -126, PT ;  /* 0xc2fc00005600780b */ /* 0x000fe20003fce000 */
[----:B------:R-:W-:Y:S01]  /*15fd0*/  @!P5 FMUL R83, R83, R83 ;  /* 0x000000535353d220 */ /* 0x000fe20000400000 */
[----:B------:R-:W-:-:S07]  /*15fe0*/  FSETP.GEU.AND P5, PT, R87, -126, PT ;  /* 0xc2fc00005700780b */ /* 0x000fce0003fae000 */
[----:B------:R-:W-:Y:S02]  /*15ff0*/  @!P3 FMUL R84, R84, 0.5 ;  /* 0x3f0000005454b820 */ /* 0x000fe40000400000 */
[----:B------:R-:W-:Y:S02]  /*16000*/  @!P4 FMUL R85, R85, 0.5 ;  /* 0x3f0000005555c820 */ /* 0x000fe40000400000 */
[----:B------:R-:W-:Y:S01]  /*16010*/  @!P6 FMUL R86, R86, 0.5 ;  /* 0x3f0000005656e820 */ /* 0x000fe20000400000 */
[----:B------:R-:W-:Y:S01]  /*16020*/  STL.64 [R1+0x5a8], R190 ;  /* 0x0005a8be01007387 */ /* 0x000fe20000100a00 */
[----:B------:R-:W-:-:S03]  /*16030*/  @!P5 FMUL R87, R87, 0.5 ;  /* 0x3f0000005757d820 */ /* 0x000fc60000400000 */
[----:B------:R-:W-:Y:S01]  /*16040*/  STL.64 [R1+0x5a0], R184 ;  /* 0x0005a0b801007387 */ /* 0x000fe20000100a00 */
[----:B------:R-:W1:Y:S03]  /*16050*/  MUFU.EX2 R84, R84 ;  /* 0x0000005400547308 */ /* 0x000e660000000800 */
[----:B------:R-:W-:Y:S04]  /*16060*/  STL.64 [R1+0x598], R182 ;  /* 0x000598b601007387 */ /* 0x000fe80000100a00 */
[----:B------:R-:W-:Y:S01]  /*16070*/  STL.64 [R1+0x590], R180 ;  /* 0x000590b401007387 */ /* 0x000fe20000100a00 */
[----:B------:R-:W3:Y:S03]  /*16080*/  MUFU.EX2 R85, R85 ;  /* 0x0000005500557308 */ /* 0x000ee60000000800 */
[----:B------:R-:W-:Y:S05]  /*16090*/  STL.64 [R1+0x588], R178 ;  /* 0x000588b201007387 */ /* 0x000fea0000100a00 */
[----:B------:R-:W4:Y:S01]  /*160a0*/  MUFU.EX2 R86, R86 ;  /* 0x0000005600567308 */ /* 0x000f220000000800 */
[----:B------:R-:W-:Y:S07]  /*160b0*/  STL.64 [R1+0x580], R176 ;  /* 0x000580b001007387 */ /* 0x000fee0000100a00 */
[----:B------:R-:W4:Y:S01]  /*160c0*/  MUFU.EX2 R87, R87 ;  /* 0x0000005700577308 */ /* 0x000f220000000800 */
[----:B------:R-:W-:Y:S04]  /*160d0*/  STL.64 [R1+0x578], R174 ;  /* 0x000578ae01007387 */ /* 0x000fe80000100a00 */
[----:B------:R-:W-:Y:S04]  /*160e0*/  STL.64 [R1+0x570], R172 ;  /* 0x000570ac01007387 */ /* 0x000fe80000100a00 */
[----:B------:R2:W-:Y:S04]  /*160f0*/  STL.64 [R1+0x568], R170 ;  /* 0x000568aa01007387 */ /* 0x0005e80000100a00 */
[----:B------:R-:W-:Y:S04]  /*16100*/  STL.64 [R1+0x560], R168 ;  /* 0x000560a801007387 */ /* 0x000fe80000100a00 */
[----:B------:R-:W-:Y:S04]  /*16110*/  STL.64 [R1+0x558], R166 ;  /* 0x000558a601007387 */ /* 0x000fe80000100a00 */
[----:B------:R-:W-:Y:S04]  /*16120*/  STL.64 [R1+0x550], R164 ;  /* 0x000550a401007387 */ /* 0x000fe80000100a00 */
[----:B------:R-:W-:Y:S04]  /*16130*/  STL.64 [R1+0x548], R162 ;  /* 0x000548a201007387 */ /* 0x000fe80000100a00 */
[----:B------:R-:W-:Y:S04]  /*16140*/  STL [R1+0x540], R161 ;  /* 0x000540a101007387 */ /* 0x000fe80000100800 */
[----:B------:R-:W-:Y:S04]  /*16150*/  STL.64 [R1+0x538], R158 ;  /* 0x0005389e01007387 */ /* 0x000fe80000100a00 */
[----:B------:R-:W-:Y:S01]  /*16160*/  STL.64 [R1+0x530], R156 ;  /* 0x0005309c01007387 */ /* 0x000fe20000100a00 */
[----:B-1----:R-:W-:-:S03]  /*16170*/  @!P3 FMUL R84, R84, R84 ;  /* 0x000000545454b220 */ /* 0x002fc60000400000 */
[----:B------:R-:W-:Y:S01]  /*16180*/  STL.64 [R1+0x528], R154 ;  /* 0x0005289a01007387 */ /* 0x000fe20000100a00 */
[----:B---3--:R-:W-:Y:S01]  /*16190*/  @!P4 FMUL R85, R85, R85 ;  /* 0x000000555555c220 */ /* 0x008fe20000400000 */
[----:B----4-:R-:W-:Y:S02]  /*161a0*/  @!P6 FMUL R86, R86, R86 ;  /* 0x000000565656e220 */ /* 0x010fe40000400000 */
[----:B------:R-:W-:Y:S01]  /*161b0*/  STL.64 [R1+0x520], R152 ;  /* 0x0005209801007387 */ /* 0x000fe20000100a00 */
[----:B------:R-:W-:-:S03]  /*161c0*/  @!P5 FMUL R87, R87, R87 ;  /* 0x000000575757d220 */ /* 0x000fc60000400000 */
[----:B------:R-:W-:Y:S01]  /*161d0*/  STL.64 [R1+0x518], R142 ;  /* 0x0005188e01007387 */ /* 0x000fe20000100a00 */
[----:B--2---:R-:W-:Y:S01]  /*161e0*/  MOV R170, R215 ;  /* 0x000000d700aa7202 */ /* 0x004fe20000000f00 */
[----:B------:R-:W-:Y:S02]  /*161f0*/  IMAD.MOV.U32 R171, RZ, RZ, R214 ;  /* 0x000000ffffab7224 */ /* 0x000fe400078e00d6 */
[----:B------:R-:W-:Y:S01]  /*16200*/  STL.64 [R1+0x510], R140 ;  /* 0x0005108c01007387 */ /* 0x000fe20000100a00 */
[----:B------:R-:W-:Y:S01]  /*16210*/  MOV R172, R213 ;  /* 0x000000d500ac7202 */ /* 0x000fe20000000f00 */
[----:B------:R-:W-:Y:S01]  /*16220*/  IMAD.MOV.U32 R174, RZ, RZ, R211 ;  /* 0x000000ffffae7224 */ /* 0x000fe200078e00d3 */
[----:B------:R-:W-:Y:S01]  /*16230*/  MOV R173, R212 ;  /* 0x000000d400ad7202 */ /* 0x000fe20000000f00 */
[----:B------:R1:W-:Y:S01]  /*16240*/  STL.64 [R1+0x508], R138 ;  /* 0x0005088a01007387 */ /* 0x0003e20000100a00 */
[----:B------:R-:W-:Y:S01]  /*16250*/  MOV R175, R210 ;  /* 0x000000d200af7202 */ /* 0x000fe20000000f00 */
[----:B------:R-:W-:Y:S01]  /*16260*/  IMAD.MOV.U32 R177, RZ, RZ, R208 ;  /* 0x000000ffffb17224 */ /* 0x000fe200078e00d0 */
[----:B------:R-:W-:Y:S01]  /*16270*/  MOV R176, R209 ;  /* 0x000000d100b07202 */ /* 0x000fe20000000f00 */
        /* <DEDUP_REMOVED lines=23> */
[----:B--2---:R-:W-:Y:S01]  /*163f0*/  MOV R136, R240 ;  /* 0x000000f000887202 */ /* 0x004fe20000000f00 */
[----:B------:R-:W-:Y:S01]  /*16400*/  IMAD.MOV.U32 R165, RZ, RZ, R220 ;  /* 0x000000ffffa57224 */ /* 0x000fe200078e00dc */
[----:B------:R-:W-:Y:S01]  /*16410*/  MOV R137, R239 ;  /* 0x000000ef00897202 */ /* 0x000fe20000000f00 */
[----:B------:R-:W-:Y:S01]  /*16420*/  IMAD.MOV.U32 R168, RZ, RZ, R217 ;  /* 0x000000ffffa87224 */ /* 0x000fe200078e00d9 */
[----:B------:R-:W-:-:S02]  /*16430*/  MOV R139, R237 ;  /* 0x000000ed008b7202 */ /* 0x000fc40000000f00 */
[----:B------:R-:W-:Y:S02]  /*16440*/  MOV R140, R236 ;  /* 0x000000ec008c7202 */ /* 0x000fe40000000f00 */
[----:B------:R-:W-:Y:S01]  /*16450*/  MOV R142, R234 ;  /* 0x000000ea008e7202 */ /* 0x000fe20000000f00 */
[----:B------:R-:W-:Y:S01]  /*16460*/  IMAD.MOV.U32 R190, RZ, RZ, R199 ;  /* 0x000000ffffbe7224 */ /* 0x000fe200078e00c7 */
[----:B------:R-:W-:Y:S02]  /*16470*/  MOV R143, R233 ;  /* 0x000000e9008f7202 */ /* 0x000fe40000000f00 */
[----:B------:R-:W-:Y:S02]  /*16480*/  MOV R153, R231 ;  /* 0x000000e700997202 */ /* 0x000fe40000000f00 */
[----:B------:R-:W-:Y:S02]  /*16490*/  MOV R191, R198 ;  /* 0x000000c600bf7202 */ /* 0x000fe40000000f00 */
[----:B------:R-:W-:-:S02]  /*164a0*/  MOV R154, R230 ;  /* 0x000000e6009a7202 */ /* 0x000fc40000000f00 */
[----:B------:R-:W-:Y:S02]  /*164b0*/  MOV R156, R228 ;  /* 0x000000e4009c7202 */ /* 0x000fe40000000f00 */
[----:B------:R-:W-:Y:S02]  /*164c0*/  MOV R157, R227 ;  /* 0x000000e3009d7202 */ /* 0x000fe40000000f00 */
[----:B------:R-:W-:Y:S02]  /*164d0*/  MOV R159, R225 ;  /* 0x000000e1009f7202 */ /* 0x000fe40000000f00 */
[----:B------:R-:W-:Y:S02]  /*164e0*/  MOV R161, R224 ;  /* 0x000000e000a17202 */ /* 0x000fe40000000f00 */
[----:B------:R-:W-:Y:S02]  /*164f0*/  MOV R163, R222 ;  /* 0x000000de00a37202 */ /* 0x000fe40000000f00 */
[----:B------:R-:W-:-:S02]  /*16500*/  MOV R164, R221 ;  /* 0x000000dd00a47202 */ /* 0x000fc40000000f00 */
[----:B------:R-:W-:Y:S02]  /*16510*/  MOV R166, R219 ;  /* 0x000000db00a67202 */ /* 0x000fe40000000f00 */
[----:B------:R-:W-:Y:S02]  /*16520*/  MOV R167, R218 ;  /* 0x000000da00a77202 */ /* 0x000fe40000000f00 */
[----:B------:R-:W-:Y:S01]  /*16530*/  MOV R169, R216 ;  /* 0x000000d800a97202 */ /* 0x000fe20000000f00 */
[----:B------:R-:W-:Y:S01]  /*16540*/  UIADD3 UR10, UR8, 0x680, URZ ;  /* 0x00000680080a7890 */ /* 0x000fe2000fffe03f */
[----:B------:R-:W-:Y:S01]  /*16550*/  MOV R198, R30 ;  /* 0x0000001e00c67202 */ /* 0x000fe20000000f00 */
[----:B------:R-:W-:Y:S01]  /*16560*/  IMAD.MOV.U32 R199, RZ, RZ, R28 ;  /* 0x000000ffffc77224 */ /* 0x000fe200078e001c */
[----:B------:R-:W-:Y:S02]  /*16570*/  MOV R200, R27 ;  /* 0x0000001b00c87202 */ /* 0x000fe40000000f00 */
[----:B------:R-:W-:-:S02]  /*16580*/  F2FP.BF16.F32.PACK_AB R27, R83, R82 ;  /* 0x00000052531b723e */ /* 0x000fc400000010ff */
[----:B------:R-:W-:Y:S02]  /*16590*/  MOV R201, R26 ;  /* 0x0000001a00c97202 */ /* 0x000fe40000000f00 */
[----:B------:R-:W-:Y:S01]  /*165a0*/  F2FP.BF16.F32.PACK_AB R26, R87, R86 ;  /* 0x00000056571a723e */ /* 0x000fe200000010ff */
[----:B------:R-:W-:Y:S01]  /*165b0*/  IMAD.MOV.U32 R202, RZ, RZ, R25 ;  /* 0x000000ffffca7224 */ /* 0x000fe200078e0019 */
[----:B------:R-:W-:Y:S02]  /*165c0*/  F2FP.BF16.F32.PACK_AB R25, R81, R80 ;  /* 0x000000505119723e */ /* 0x000fe400000010ff */
[----:B------:R-:W-:Y:S02]  /*165d0*/  MOV R203, R24 ;  /* 0x0000001800cb7202 */ /* 0x000fe40000000f00 */
[----:B------:R-:W-:Y:S02]  /*165e0*/  F2FP.BF16.F32.PACK_AB R24, R85, R84 ;  /* 0x000000545518723e */ /* 0x000fe400000010ff */
[----:B------:R-:W-:Y:S01]  /*165f0*/  MOV R204, R23 ;  /* 0x0000001700cc7202 */ /* 0x000fe20000000f00 */
[----:B------:R-:W-:Y:S01]  /*16600*/  IMAD.MOV.U32 R205, RZ, RZ, R22 ;  /* 0x000000ffffcd7224 */ /* 0x000fe200078e0016 */
[----:B------:R-:W-:-:S02]  /*16610*/  MOV R206, R21 ;  /* 0x0000001500ce7202 */ /* 0x000fc40000000f00 */
[----:B------:R-:W-:Y:S01]  /*16620*/  MOV R207, R19 ;  /* 0x0000001300cf7202 */ /* 0x000fe20000000f00 */
[----:B------:R-:W-:Y:S01]  /*16630*/  IMAD.MOV.U32 R208, RZ, RZ, R18 ;  /* 0x000000ffffd07224 */ /* 0x000fe200078e0012 */
[----:B------:R-:W-:Y:S02]  /*16640*/  MOV R209, R16 ;  /* 0x0000001000d17202 */ /* 0x000fe40000000f00 */
[----:B------:R-:W-:Y:S01]  /*16650*/  MOV R210, R15 ;  /* 0x0000000f00d27202 */ /* 0x000fe20000000f00 */
[----:B------:R-:W-:Y:S01]  /*16660*/  IMAD.MOV.U32 R211, RZ, RZ, R8 ;  /* 0x000000ffffd37224 */ /* 0x000fe200078e0008 */
[----:B------:R-:W-:Y:S02]  /*16670*/  MOV R212, R7 ;  /* 0x0000000700d47202 */ /* 0x000fe40000000f00 */
[----:B------:R-:W-:Y:S01]  /*16680*/  MOV R213, R6 ;  /* 0x0000000600d57202 */ /* 0x000fe20000000f00 */
[----:B------:R-:W-:Y:S01]  /*16690*/  IMAD.MOV.U32 R214, RZ, RZ, R5 ;  /* 0x000000ffffd67224 */ /* 0x000fe200078e0005 */
[----:B------:R-:W-:Y:S01]  /*166a0*/  MOV R215, R4 ;  /* 0x0000000400d77202 */ /* 0x000fe20000000f00 */
        /* <DEDUP_REMOVED lines=69> */
[----:B------:R-:W2:Y:S04]  /*16b00*/  LDL.LU.64 R184, [R1+0x5a0] ;  /* 0x0005a00001b87983 */ /* 0x000ea80000300a00 */
        /* <DEDUP_REMOVED lines=12> */
[----:B------:R-:W2:Y:S04]  /*16bd0*/  LDL.LU.64 R158, [R1+0x538] ;  /* 0x00053800019e7983 */ /* 0x000ea80000300a00 */
[----:B------:R-:W3:Y:S04]  /*16be0*/  LDL.LU.64 R156, [R1+0x530] ;  /* 0x00053000019c7983 */ /* 0x000ee80000300a00 */
[----:B------:R-:W4:Y:S04]  /*16bf0*/  LDL.LU.64 R154, [R1+0x528] ;  /* 0x00052800019a7983 */ /* 0x000f280000300a00 */
[----:B------:R-:W4:Y:S04]  /*16c00*/  LDL.LU.64 R152, [R1+0x520] ;  /* 0x0005200001987983 */ /* 0x000f280000300a00 */
[----:B------:R-:W2:Y:S04]  /*16c10*/  LDL.LU.64 R142, [R1+0x518] ;  /* 0x00051800018e7983 */ /* 0x000ea80000300a00 */
[----:B------:R-:W3:Y:S04]  /*16c20*/  LDL.LU.64 R140, [R1+0x510] ;  /* 0x00051000018c7983 */ /* 0x000ee80000300a00 */
[----:B------:R-:W4:Y:S04]  /*16c30*/  LDL.LU.64 R138, [R1+0x508] ;  /* 0x00050800018a7983 */ /* 0x000f280000300a00 */
[----:B------:R-:W3:Y:S01]  /*16c40*/  LDL.LU.64 R136, [R1+0x500] ;  /* 0x0005000001887983 */ /* 0x000ee20000300a00 */
        /* <DEDUP_REMOVED lines=14> */
[----:B------:R-:W4:Y:S08]  /*16d30*/  MUFU.EX2 R88, R88 ;  /* 0x0000005800587308 */ /* 0x000f300000000800 */
[----:B------:R-:W4:Y:S01]  /*16d40*/  MUFU.EX2 R89, R89 ;  /* 0x0000005900597308 */ /* 0x000f220000000800 */
[--C-:B---3--:R-:W-:Y:S01]  /*16d50*/  FFMA R94, R140, UR38, -R2.reuse ;  /* 0x000000268c5e7c23 */ /* 0x108fe20008000802 */
[--C-:B------:R-:W-:Y:S01]  /*16d60*/  FFMA R95, R141, UR38, -R2.reuse ;  /* 0x000000268d5f7c23 */ /* 0x100fe20008000802 */
[--C-:B------:R-:W-:Y:S01]  /*16d70*/  FFMA R92, R136, UR38, -R2.reuse ;  /* 0x00000026885c7c23 */ /* 0x100fe20008000802 */
[----:B------:R-:W-:Y:S01]  /*16d80*/  FFMA R93, R137, UR38, -R2 ;  /* 0x00000026895d7c23 */ /* 0x000fe20008000802 */
[----:B-1----:R-:W-:Y:S01]  /*16d90*/  @!P6 FMUL R90, R90, R90 ;  /* 0x0000005a5a5ae220 */ /* 0x002fe20000400000 */
[----:B--2---:R-:W-:Y:S01]  /*16da0*/  @!P5 FMUL R91, R91, R91 ;  /* 0x0000005b5b5bd220 */ /* 0x004fe20000400000 */
        /* <DEDUP_REMOVED lines=54> */
[----:B-1----:R-:W2:Y:S04]  /*17110*/  LDL.LU.64 R32, [R1] ;  /* 0x0000000001207983 */ /* 0x002ea80000300a00 */
        /* <DEDUP_REMOVED lines=104> */
[----:B------:R-:W-:Y:S01]  /*177a0*/  MOV R235, R94 ;  /* 0x0000005e00eb7202 */ /* 0x000fe20000000f00 */
[----:B------:R-:W-:Y:S01]  /*177b0*/  IMAD.MOV.U32 R236, RZ, RZ, R93 ;  /* 0x000000ffffec7224 */ /* 0x000fe200078e005d */
[----:B------:R-:W-:Y:S01]  /*177c0*/  MOV R234, R95 ;  /* 0x0000005f00ea7202 */ /* 0x000fe20000000f00 */
[----:B------:R-:W-:Y:S01]  /*177d0*/  IMAD.MOV.U32 R239, RZ, RZ, R90 ;  /* 0x000000ffffef7224 */ /* 0x000fe200078e005a */
[----:B------:R-:W-:-:S02]  /*177e0*/  MOV R237, R92 ;  /* 0x0000005c00ed7202 */ /* 0x000fc40000000f00 */
[----:B------:R-:W-:Y:S01]  /*177f0*/  MOV R238, R91 ;  /* 0x0000005b00ee7202 */ /* 0x000fe20000000f00 */
[----:B-1----:R-:W2:Y:S04]  /*17800*/  LDL.LU.64 R158, [R1+0x4f8] ;  /* 0x0004f800019e7983 */ /* 0x002ea80000300a00 */
[----:B------:R-:W3:Y:S04]  /*17810*/  LDL.LU.64 R156, [R1+0x4f0] ;  /* 0x0004f000019c7983 */ /* 0x000ee80000300a00 */
[----:B------:R-:W4:Y:S01]  /*17820*/  LDL.LU.64 R154, [R1+0x4e8] ;  /* 0x0004e800019a7983 */ /* 0x000f220000300a00 */
[----:B------:R-:W-:-:S03]  /*17830*/  MOV R241, R88 ;  /* 0x0000005800f17202 */ /* 0x000fc60000000f00 */
[----:B------:R-:W3:Y:S01]  /*17840*/  LDL.LU.64 R152, [R1+0x4e0] ;  /* 0x0004e00001987983 */ /* 0x000ee20000300a00 */
[----:B------:R-:W-:-:S03]  /*17850*/  MOV R240, R89 ;  /* 0x0000005900f07202 */ /* 0x000fc60000000f00 */
[----:B------:R-:W2:Y:S01]  /*17860*/  LDL.LU.64 R94, [R1+0x4d8] ;  /* 0x0004d800015e7983 */ /* 0x000ea20000300a00 */
[----:B------:R-:W-:Y:S01]  /*17870*/  MOV R243, R86 ;  /* 0x0000005600f37202 */ /* 0x000fe20000000f00 */
[----:B------:R-:W-:Y:S02]  /*17880*/  IMAD.MOV.U32 R242, RZ, RZ, R87 ;  /* 0x000000fffff27224 */ /* 0x000fe400078e0057 */
[----:B------:R-:W4:Y:S01]  /*17890*/  LDL.LU.64 R92, [R1+0x4d0] ;  /* 0x0004d000015c7983 */ /* 0x000f220000300a00 */
[----:B------:R-:W-:Y:S01]  /*178a0*/  IMAD.MOV.U32 R245, RZ, RZ, R84 ;  /* 0x000000fffff57224 */ /* 0x000fe200078e0054 */
[----:B------:R-:W-:Y:S02]  /*178b0*/  MOV R244, R85 ;  /* 0x0000005500f47202 */ /* 0x000fe40000000f00 */
[----:B------:R-:W3:Y:S01]  /*178c0*/  LDL.LU.64 R90, [R1+0x4c8] ;  /* 0x0004c800015a7983 */ /* 0x000ee20000300a00 */
[----:B------:R-:W-:-:S03]  /*178d0*/  MOV R247, R82 ;  /* 0x0000005200f77202 */ /* 0x000fc60000000f00 */
[----:B------:R-:W3:Y:S01]  /*178e0*/  LDL.LU.64 R88, [R1+0x4c0] ;  /* 0x0004c00001587983 */ /* 0x000ee20000300a00 */
[----:B------:R-:W-:Y:S01]  /*178f0*/  MOV R246, R83 ;  /* 0x0000005300f67202 */ /* 0x000fe20000000f00 */
[----:B------:R-:W-:Y:S02]  /*17900*/  IMAD.MOV.U32 R248, RZ, RZ, R81 ;  /* 0x000000fffff87224 */ /* 0x000fe400078e0051 */
[----:B------:R-:W3:Y:S01]  /*17910*/  LDL.LU.64 R86, [R1+0x4b8] ;  /* 0x0004b80001567983 */ /* 0x000ee20000300a00 */
[----:B------:R-:W-:Y:S01]  /*17920*/  MOV R249, R80 ;  /* 0x0000005000f97202 */ /* 0x000fe20000000f00 */
[----:B------:R-:W-:Y:S02]  /*17930*/  IMAD.MOV.U32 R251, RZ, RZ, R78 ;  /* 0x000000fffffb7224 */ /* 0x000fe400078e004e */
[----:B------:R-:W3:Y:S01]  /*17940*/  LDL.LU.64 R84, [R1+0x4b0] ;  /* 0x0004b00001547983 */ /* 0x000ee20000300a00 */
[----:B------:R-:W-:-:S03]  /*17950*/  MOV R250, R79 ;  /* 0x0000004f00fa7202 */ /* 0x000fc60000000f00 */
[----:B------:R-:W3:Y:S01]  /*17960*/  LDL.LU.64 R82, [R1+0x4a8] ;  /* 0x0004a80001527983 */ /* 0x000ee20000300a00 */
[----:B------:R-:W-:Y:S01]  /*17970*/  MOV R217, R76 ;  /* 0x0000004c00d97202 */ /* 0x000fe20000000f00 */
[----:B------:R-:W-:Y:S01]  /*17980*/  IMAD.MOV.U32 R4, RZ, RZ, R75 ;  /* 0x000000ffff047224 */ /* 0x000fe200078e004b */
[----:B------:R-:W-:Y:S01]  /*17990*/  MOV R252, R77 ;  /* 0x0000004d00fc7202 */ /* 0x000fe20000000f00 */
        /* <DEDUP_REMOVED lines=64> */
[----:B------:R-:W-:-:S03]  /*17da0*/  MOV R30, R32 ;  /* 0x00000020001e7202 */ /* 0x000fc60000000f00 */
[----:B------:R-:W3:Y:S04]  /*17db0*/  LDL.LU.64 R36, [R1+0x3f0] ;  /* 0x0003f00001247983 */ /* 0x000ee80000300a00 */
[----:B------:R-:W3:Y:S04]  /*17dc0*/  LDL.LU.64 R34, [R1+0x3e8] ;  /* 0x0003e80001227983 */ /* 0x000ee80000300a00 */
[----:B------:R-:W3:Y:S04]  /*17dd0*/  LDL.LU.64 R32, [R1+0x3e0] ;  /* 0x0003e00001207983 */ /* 0x000ee80000300a00 */
[----:B------:R-:W3:Y:S04]  /*17de0*/  LDL.LU R97, [R1+0x104] ;  /* 0x0001040001617983 */ /* 0x000ee80000300800 */
        /* <DEDUP_REMOVED lines=39> */
[----:B------:R-:W2:Y:S04]  /*18060*/  LDL.LU R146, [R1+0x3dc] ;  /* 0x0003dc0001927983 */ /* 0x000ea80000300800 */
[----:B------:R-:W3:Y:S04]  /*18070*/  LDL.LU R137, [R1+0x1a4] ;  /* 0x0001a40001897983 */ /* 0x000ee80000300800 */
[----:B------:R-:W4:Y:S04]  /*18080*/  LDL.LU R147, [R1+0x3d8] ;  /* 0x0003d80001937983 */ /* 0x000f280000300800 */
        /* <DEDUP_REMOVED lines=27> */
[----:B------:R-:W3:Y:S01]  /*18240*/  LDL.LU R218, [R1+0x1fc] ;  /* 0x0001fc0001da7983 */ /* 0x000ee20000300800 */
[----:B------:R-:W-:-:S04]  /*18250*/  FADD R185, R190, R185 ;  /* 0x000000b9beb97221 */ /* 0x000fc80000000000 */
[----:B------:R-:W-:Y:S01]  /*18260*/  FADD R184, R185, R184 ;  /* 0x000000b8b9b87221 */ /* 0x000fe20000000000 */
[----:B------:R-:W-:-:S03]  /*18270*/  FADD R183, R191, R183 ;  /* 0x000000b7bfb77221 */ /* 0x000fc60000000000 */
[----:B------:R-:W-:Y:S01]  /*18280*/  FADD R180, R184, R180 ;  /* 0x000000b4b8b47221 */ /* 0x000fe20000000000 */
[--C-:B--2---:R-:W-:Y:S01]  /*18290*/  FFMA R146, R146, UR38, -R3.reuse ;  /* 0x0000002692927c23 */ /* 0x104fe20008000803 */
[----:B----4-:R-:W-:-:S04]  /*182a0*/  FFMA R147, R147, UR38, -R3 ;  /* 0x0000002693937c23 */ /* 0x010fc80008000803 */
[----:B------:R-:W-:Y:S01]  /*182b0*/  FSETP.GEU.AND P3, PT, R146, -126, PT ;  /* 0xc2fc00009200780b */ /* 0x000fe20003f6e000 */
[----:B---3--:R-:W-:Y:S01]  /*182c0*/  FFMA R150, R150, UR38, -R3 ;  /* 0x0000002696967c23 */ /* 0x008fe20008000803 */
[----:B------:R-:W-:-:S04]  /*182d0*/  FSETP.GEU.AND P4, PT, R147, -126, PT ;  /* 0xc2fc00009300780b */ /* 0x000fc80003f8e000 */
[----:B------:R-:W-:-:S07]  /*182e0*/  FSETP.GEU.AND P6, PT, R150, -126, PT ;  /* 0xc2fc00009600780b */ /* 0x000fce0003fce000 */
[----:B------:R-:W-:Y:S02]  /*182f0*/  @!P3 FMUL R146, R146, 0.5 ;  /* 0x3f0000009292b820 */ /* 0x000fe40000400000 */
[----:B------:R-:W-:-:S04]  /*18300*/  @!P4 FMUL R147, R147, 0.5 ;  /* 0x3f0000009393c820 */ /* 0x000fc80000400000 */
[----:B------:R-:W-:Y:S01]  /*18310*/  @!P6 FMUL R150, R150, 0.5 ;  /* 0x3f0000009696e820 */ /* 0x000fe20000400000 */
[----:B------:R-:W1:Y:S08]  /*18320*/  MUFU.EX2 R146, R146 ;  /* 0x0000009200927308 */ /* 0x000e700000000800 */
[----:B------:R-:W2:Y:S08]  /*18330*/  MUFU.EX2 R150, R150 ;  /* 0x0000009600967308 */ /* 0x000eb00000000800 */
[----:B------:R-:W3:Y:S01]  /*18340*/  MUFU.EX2 R147, R147 ;  /* 0x0000009300937308 */ /* 0x000ee20000000800 */
        /* <DEDUP_REMOVED lines=8> */
[----:B------:R-:W-:-:S09]  /*183d0*/  FSETP.GEU.AND P4, PT, R145, -126, PT ;  /* 0xc2fc00009100780b */ /* 0x000fd20003f8e000 */
[----:B------:R-:W-:Y:S02]  /*183e0*/  @!P6 FMUL R149, R149, 0.5 ;  /* 0x3f0000009595e820 */ /* 0x000fe40000400000 */
[----:B------:R-:W-:Y:S02]  /*183f0*/  @!P3 FMUL R144, R144, 0.5 ;  /* 0x3f0000009090b820 */ /* 0x000fe40000400000 */
[----:B------:R-:W-:Y:S02]  /*18400*/  @!P4 FMUL R145, R145, 0.5 ;  /* 0x3f0000009191c820 */ /* 0x000fe40000400000 */
[----:B------:R-:W1:Y:S08]  /*18410*/  MUFU.EX2 R149, R149 ;  /* 0x0000009500957308 */ /* 0x000e700000000800 */
[----:B------:R-:W2:Y:S08]  /*18420*/  MUFU.EX2 R144, R144 ;  /* 0x0000009000907308 */ /* 0x000eb00000000800 */
[----:B------:R-:W3:Y:S01]  /*18430*/  MUFU.EX2 R145, R145 ;  /* 0x0000009100917308 */ /* 0x000ee20000000800 */
[----:B-1----:R-:W-:Y:S01]  /*18440*/  @!P6 FMUL R149, R149, R149 ;  /* 0x000000959595e220 */ /* 0x002fe20000400000 */
[----:B------:R-:W-:Y:S04]  /*18450*/  STL [R1+0x30c], R150 ;  /* 0x00030c9601007387 */ /* 0x000fe80000100800 */
[----:B------:R-:W-:Y:S01]  /*18460*/  STL [R1+0x308], R149 ;  /* 0x0003089501007387 */ /* 0x000fe20000100800 */
[----:B--2---:R-:W-:-:S03]  /*18470*/  @!P3 FMUL R144, R144, R144 ;  /* 0x000000909090b220 */ /* 0x004fc60000400000 */
[----:B------:R-:W-:Y:S01]  /*18480*/  STL.64 [R1+0x300], R146 ;  /* 0x0003009201007387 */ /* 0x000fe20000100a00 */
[----:B---3--:R-:W-:-:S05]  /*18490*/  @!P4 FMUL R145, R145, R145 ;  /* 0x000000919191c220 */ /* 0x008fca0000400000 */
        /* <DEDUP_REMOVED lines=28> */
[----:B------:R1:W-:Y:S04]  /*18660*/  STL.64 [R1+0x218], R34 ;  /* 0x0002182201007387 */ /* 0x0003e80000100a00 */
[----:B------:R2:W-:Y:S01]  /*18670*/  STL.64 [R1+0x210], R32 ;  /* 0x0002102001007387 */ /* 0x0005e20000100a00 */
[----:B-1----:R-:W-:Y:S01]  /*18680*/  MOV R34, R28 ;  /* 0x0000001c00227202 */ /* 0x002fe20000000f00 */
[----:B--2---:R-:W-:Y:S01]  /*18690*/  IMAD.MOV.U32 R32, RZ, RZ, R30 ;  /* 0x000000ffff207224 */ /* 0x004fe200078e001e */
[----:B------:R-:W-:Y:S01]  /*186a0*/  MOV R33, R23 ;  /* 0x0000001700217202 */ /* 0x000fe20000000f00 */
[----:B------:R-:W2:Y:S04]  /*186b0*/  LDL.LU R30, [R1+0x3bc] ;  /* 0x0003bc00011e7983 */ /* 0x000ea80000300800 */
[----:B------:R-:W3:Y:S04]  /*186c0*/  LDL.LU R23, [R1+0x3b8] ;  /* 0x0003b80001177983 */ /* 0x000ee80000300800 */
[----:B------:R-:W4:Y:S01]  /*186d0*/  LDL.LU R28, [R1+0x3b4] ;  /* 0x0003b400011c7983 */ /* 0x000f220000300800 */
[----:B------:R-:W-:-:S05]  /*186e0*/  FFMA R3, R151, UR38, -R3 ;  /* 0x0000002697037c23 */ /* 0x000fca0008000803 */
[----:B------:R-:W-:Y:S01]  /*186f0*/  FSETP.GEU.AND P5, PT, R3, -126, PT ;  /* 0xc2fc00000300780b */ /* 0x000fe20003fae000 */
[----:B------:R-:W-:Y:S01]  /*18700*/  FADD R182, R183, R182 ;  /* 0x000000b6b7b67221 */ /* 0x000fe20000000000 */
[----:B------:R-:W-:-:S03]  /*18710*/  FADD R179, R180, R179 ;  /* 0x000000b3b4b37221 */ /* 0x000fc60000000000 */
[----:B------:R-:W-:Y:S01]  /*18720*/  FADD R181, R182, R181 ;  /* 0x000000b5b6b57221 */ /* 0x000fe20000000000 */
[----:B------:R-:W-:-:S07]  /*18730*/  FADD R179, R179, R178 ;  /* 0x000000b2b3b37221 */ /* 0x000fce0000000000 */
[----:B------:R-:W-:Y:S01]  /*18740*/  @!P5 FMUL R3, R3, 0.5 ;  /* 0x3f0000000303d820 */ /* 0x000fe20000400000 */
[----:B------:R-:W-:Y:S01]  /*18750*/  FADD R176, R181, R176 ;  /* 0x000000b0b5b07221 */ /* 0x000fe20000000000 */
[----:B------:R-:W-:-:S04]  /*18760*/  FADD R179, R179, R177 ;  /* 0x000000b1b3b37221 */ /* 0x000fc80000000000 */
[----:B------:R-:W1:Y:S01]  /*18770*/  MUFU.EX2 R3, R3 ;  /* 0x0000000300037308 */ /* 0x000e620000000800 */
[----:B------:R-:W-:Y:S01]  /*18780*/  FADD R175, R176, R175 ;  /* 0x000000afb0af7221 */ /* 0x000fe20000000000 */
[----:B------:R-:W-:-:S03]  /*18790*/  FADD R179, R179, R172 ;  /* 0x000000acb3b37221 */ /* 0x000fc60000000000 */
[----:B------:R-:W-:Y:S01]  /*187a0*/  FADD R175, R175, R174 ;  /* 0x000000aeafaf7221 */ /* 0x000fe20000000000 */
[----:B------:R-:W-:Y:S01]  /*187b0*/  FADD R179, R179, R171 ;  /* 0x000000abb3b37221 */ /* 0x000fe20000000000 */
[----:B------:R-:W-:Y:S02]  /*187c0*/  FFMA R2, R148, UR38, -R2 ;  /* 0x0000002694027c23 */ /* 0x000fe40008000802 */
[----:B------:R-:W-:Y:S01]  /*187d0*/  FADD R175, R175, R173 ;  /* 0x000000adafaf7221 */ /* 0x000fe20000000000 */
[----:B------:R-:W-:-:S03]  /*187e0*/  FADD R179, R179, R170 ;  /* 0x000000aab3b37221 */ /* 0x000fc60000000000 */
[----:B------:R-:W-:Y:S01]  /*187f0*/  FADD R175, R175, R168 ;  /* 0x000000a8afaf7221 */ /* 0x000fe20000000000 */
[----:B------:R-:W-:Y:S01]  /*18800*/  FADD R179, R179, R169 ;  /* 0x000000a9b3b37221 */ /* 0x000fe20000000000 */
[----:B-1----:R-:W-:Y:S01]  /*18810*/  @!P5 FMUL R3, R3, R3 ;  /* 0x000000030303d220 */ /* 0x002fe20000400000 */
[----:B------:R-:W-:Y:S01]  /*18820*/  FSETP.GEU.AND P5, PT, R2, -126, PT ;  /* 0xc2fc00000200780b */ /* 0x000fe20003fae000 */
[----:B------:R-:W-:Y:S01]  /*18830*/  FADD R175, R175, R167 ;  /* 0x000000a7afaf7221 */ /* 0x000fe20000000000 */
[----:B------:R-:W-:-:S03]  /*18840*/  FADD R179, R179, R164 ;  /* 0x000000a4b3b37221 */ /* 0x000fc60000000000 */
[----:B------:R-:W-:Y:S01]  /*18850*/  FADD R175, R175, R166 ;  /* 0x000000a6afaf7221 */ /* 0x000fe20000000000 */
[----:B------:R-:W-:-:S03]  /*18860*/  FADD R179, R179, R163 ;  /* 0x000000a3b3b37221 */ /* 0x000fc60000000000 */
[----:B------:R-:W-:Y:S01]  /*18870*/  FADD R175, R175, R165 ;  /* 0x000000a5afaf7221 */ /* 0x000fe20000000000 */
[----:B------:R-:W-:-:S03]  /*18880*/  FADD R179, R179, R162 ;  /* 0x000000a2b3b37221 */ /* 0x000fc60000000000 */
[----:B------:R-:W-:Y:S01]  /*18890*/  FADD R175, R175, R159 ;  /* 0x0000009fafaf7221 */ /* 0x000fe20000000000 */
[----:B------:R-:W-:Y:S01]  /*188a0*/  FADD R179, R179, R161 ;  /* 0x000000a1b3b37221 */ /* 0x000fe20000000000 */
[----:B------:R-:W-:Y:S02]  /*188b0*/  @!P5 FMUL R2, R2, 0.5 ;  /* 0x3f0000000202d820 */ /* 0x000fe40000400000 */
[----:B------:R-:W-:Y:S01]  /*188c0*/  FADD R175, R175, R158 ;  /* 0x0000009eafaf7221 */ /* 0x000fe20000000000 */
[----:B------:R-:W-:-:S03]  /*188d0*/  FADD R179, R179, R155 ;  /* 0x0000009bb3b37221 */ /* 0x000fc60000000000 */
[----:B------:R-:W1:Y:S01]  /*188e0*/  MUFU.EX2 R2, R2 ;  /* 0x0000000200027308 */ /* 0x000e620000000800 */
        /* <DEDUP_REMOVED lines=8> */
[----:B-1----:R-:W-:Y:S02]  /*18970*/  @!P5 FMUL R2, R2, R2 ;  /* 0x000000020202d220 */ /* 0x002fe40000400000 */
[----:B------:R-:W-:Y:S01]  /*18980*/  FADD R175, R175, R53 ;  /* 0x00000035afaf7221 */ /* 0x000fe20000000000 */
[----:B------:R-:W-:Y:S01]  /*18990*/  FADD R179, R179, R45 ;  /* 0x0000002db3b37221 */ /* 0x000fe20000000000 */
[----:B------:R-:W-:Y:S01]  /*189a0*/  F2FP.BF16.F32.PACK_AB R25, R147, R146 ;  /* 0x000000929319723e */ /* 0x000fe200000010ff */
[----:B------:R-:W-:Y:S02]  /*189b0*/  IMAD.MOV.U32 R35, RZ, RZ, R21 ;  /* 0x000000ffff237224 */ /* 0x000fe400078e0015 */
[----:B------:R-:W-:Y:S01]  /*189c0*/  FADD R175, R175, R47 ;  /* 0x0000002fafaf7221 */ /* 0x000fe20000000000 */
[----:B------:R-:W-:Y:S01]  /*189d0*/  FADD R179, R179, R44 ;  /* 0x0000002cb3b37221 */ /* 0x000fe20000000000 */
[----:B------:R-:W-:Y:S01]  /*189e0*/  F2FP.BF16.F32.PACK_AB R27, R3, R150 ;  /* 0x00000096031b723e */ /* 0x000fe200000010ff */
[----:B------:R-:W-:Y:S01]  /*189f0*/  IMAD.MOV.U32 R38, RZ, RZ, R19 ;  /* 0x000000ffff267224 */ /* 0x000fe200078e0013 */
[----:B------:R-:W-:Y:S01]  /*18a00*/  F2FP.BF16.F32.PACK_AB R24, R145, R144 ;  /* 0x000000909118723e */ /* 0x000fe200000010ff */
[----:B------:R-:W-:Y:S01]  /*18a10*/  IMAD.MOV.U32 R41, RZ, RZ, R187 ;  /* 0x000000ffff297224 */ /* 0x000fe200078e00bb */
[----:B------:R-:W-:Y:S01]  /*18a20*/  F2FP.BF16.F32.PACK_AB R26, R149, R2 ;  /* 0x00000002951a723e */ /* 0x000fe200000010ff */
        /* <DEDUP_REMOVED lines=50> */
[----:B------:R-:W3:Y:S01]  /*18d50*/  LDL.LU R21, [R1+0x3b0] ;  /* 0x0003b00001157983 */ /* 0x000ee20000300800 */
        /* <DEDUP_REMOVED lines=25> */
[----:B------:R-:W-:Y:S01]  /*18ef0*/  MOV R159, R218 ;  /* 0x000000da009f7202 */ /* 0x000fe20000000f00 */
[----:B------:R-:W-:Y:S01]  /*18f00*/  UMOV UR10, UR8 ;  /* 0x00000008000a7c82 */ /* 0x000fe20008000000 */
[----:B------:R-:W3:Y:S04]  /*18f10*/  LDL.LU R22, [R1+0x3ac] ;  /* 0x0003ac0001167983 */ /* 0x000ee80000300800 */
[----:B------:R-:W-:Y:S01]  /*18f20*/  WARPGROUP.ARRIVE ;  /* 0x00000000000079c5 */ /* 0x000fe20000000000 */
[----:B------:R-:W3:Y:S04]  /*18f30*/  LDL.LU R18, [R1+0x3a8] ;  /* 0x0003a80001127983 */ /* 0x000ee80000300800 */
[----:B------:R-:W3:Y:S01]  /*18f40*/  LDL.LU R19, [R1+0x3a4] ;  /* 0x0003a40001137983 */ /* 0x000ee20000300800 */
[----:B------:R-:W-:Y:S03]  /*18f50*/  HGMMA.64x256x16.F32.BF16 R32, R24, gdesc[UR8].tnspB, R32, gsb0 ;  /* 0x43e0000818207df0 */ /* 0x000fe60008001820 */
[----:B------:R-:W3:Y:S04]  /*18f60*/  LDL.LU R15, [R1+0x3a0] ;  /* 0x0003a000010f7983 */ /* 0x000ee80000300800 */
[----:B------:R-:W3:Y:S04]  /*18f70*/  LDL.LU R16, [R1+0x39c] ;  /* 0x00039c0001107983 */ /* 0x000ee80000300800 */
[----:B------:R-:W3:Y:S04]  /*18f80*/  LDL.LU R187, [R1+0x398] ;  /* 0x0003980001bb7983 */ /* 0x000ee80000300800 */
[----:B------:R1:W5:Y:S04]  /*18f90*/  LDL.LU R7, [R1+0x394] ;  /* 0x0003940001077983 */ /* 0x0003680000300800 */
[----:B------:R1:W5:Y:S04]  /*18fa0*/  LDL.LU R6, [R1+0x390] ;  /* 0x0003900001067983 */ /* 0x0003680000300800 */
[----:B------:R1:W5:Y:S04]  /*18fb0*/  LDL.LU R193, [R1+0x38c] ;  /* 0x00038c0001c17983 */ /* 0x0003680000300800 */
[----:B------:R-:W3:Y:S04]  /*18fc0*/  LDL.LU R189, [R1+0x388] ;  /* 0x0003880001bd7983 */ /* 0x000ee80000300800 */
[----:B------:R1:W5:Y:S04]  /*18fd0*/  LDL.LU R216, [R1+0x384] ;  /* 0x0003840001d87983 */ /* 0x0003680000300800 */
        /* <DEDUP_REMOVED lines=29> */
[----:B--2---:R-:W-:Y:S04]  /*191b0*/  STL.64 [R1+0x208], R30 ;  /* 0x0002081e01007387 */ /* 0x004fe80000100a00 */
[----:B----4-:R-:W-:Y:S01]  /*191c0*/  STL.64 [R1+0x200], R28 ;  /* 0x0002001c01007387 */ /* 0x010fe20000100a00 */
        /* <DEDUP_REMOVED lines=65> */
[----:B--2---:R-:W2:Y:S04]  /*195e0*/  LDL.LU R150, [R1+0x30c] ;  /* 0x00030c0001967983 */ /* 0x004ea80000300800 */
[----:B------:R-:W4:Y:S04]  /*195f0*/  LDL.LU R149, [R1+0x308] ;  /* 0x0003080001957983 */ /* 0x000f280000300800 */
[----:B------:R-:W2:Y:S04]  /*19600*/  LDL.LU.64 R146, [R1+0x300] ;  /* 0x0003000001927983 */ /* 0x000ea80000300a00 */
[----:B------:R-:W4:Y:S04]  /*19610*/  LDL.LU.64 R144, [R1+0x2f8] ;  /* 0x0002f80001907983 */ /* 0x000f280000300a00 */
        /* <DEDUP_REMOVED lines=20> */
[----:B------:R-:W2:Y:S04]  /*19760*/  LDL.LU R52, [R1+0x250] ;  /* 0x0002500001347983 */ /* 0x000ea80000300800 */
        /* <DEDUP_REMOVED lines=9> */
[----:B------:R-:W2:Y:S01]  /*19800*/  LDL.LU.64 R28, [R1+0x200] ;  /* 0x00020000011c7983 */ /* 0x000ea20000300a00 */
[----:B------:R-:W-:-:S04]  /*19810*/  FADD R175, R175, R10 ;  /* 0x0000000aafaf7221 */ /* 0x000fc80000000000 */
[----:B------:R-:W-:-:S04]  /*19820*/  FADD R12, R175, R12 ;  /* 0x0000000caf0c7221 */ /* 0x000fc80000000000 */
[----:B------:R-:W-:Y:S01]  /*19830*/  FADD R12, R12, R9 ;  /* 0x000000090c0c7221 */ /* 0x000fe20000000000 */
[----:B------:R-:W-:-:S03]  /*19840*/  FADD R0, R179, R0 ;  /* 0x00000000b3007221 */ /* 0x000fc60000000000 */
[----:B------:R-:W-:Y:S01]  /*19850*/  FADD R11, R12, R11 ;  /* 0x0000000b0c0b7221 */ /* 0x000fe20000000000 */
[----:B------:R-:W-:-:S03]  /*19860*/  FADD R13, R0, R13 ;  /* 0x0000000d000d7221 */ /* 0x000fc60000000000 */
[----:B------:R-:W-:Y:S01]  /*19870*/  FADD R20, R11, R20 ;  /* 0x000000140b147221 */ /* 0x000fe20000000000 */
[----:B------:R-:W-:-:S03]  /*19880*/  FADD R14, R13, R14 ;  /* 0x0000000e0d0e7221 */ /* 0x000fc60000000000 */
[----:B------:R-:W-:Y:S01]  /*19890*/  FADD R17, R20, R17 ;  /* 0x0000001114117221 */ /* 0x000fe20000000000 */
[----:B---3--:R-:W-:-:S03]  /*198a0*/  FADD R15, R14, R15 ;  /* 0x0000000f0e0f7221 */ /* 0x008fc60000000000 */
[----:B------:R-:W-:Y:S01]  /*198b0*/  FADD R18, R17, R18 ;  /* 0x0000001211127221 */ /* 0x000fe20000000000 */
[----:B------:R-:W-:-:S03]  /*198c0*/  FADD R16, R15, R16 ;  /* 0x000000100f107221 */ /* 0x000fc60000000000 */
[----:B------:R-:W-:Y:S01]  /*198d0*/  FADD R18, R18, R19 ;  /* 0x0000001312127221 */ /* 0x000fe20000000000 */
[----:B------:R-:W-:-:S04]  /*198e0*/  FADD R21, R16, R21 ;  /* 0x0000001510157221 */ /* 0x000fc80000000000 */
[----:B------:R-:W-:-:S04]  /*198f0*/  FADD R22, R21, R22 ;  /* 0x0000001615167221 */ /* 0x000fc80000000000 */
[----:B------:R-:W-:Y:S01]  /*19900*/  FADD R23, R22, R23 ;  /* 0x0000001716177221 */ /* 0x000fe20000000000 */
[----:B------:R-:W-:Y:S01]  /*19910*/  UISETP.NE.AND UP0, UPT, UR6, 0x4, UPT ;  /* 0x000000040600788c */ /* 0x000fe2000bf05270 */
[----:B------:R-:W3:Y:S03]  /*19920*/  S2R R217, SR_TID.X ;  /* 0x0000000000d97919 */ /* 0x000ee60000002100 */
[----:B------:R-:W-:-:S04]  /*19930*/  USEL UR6, UR6, URZ, UP0 ;  /* 0x0000003f06067287 */ /* 0x000fc80008000000 */
[----:B------:R-:W-:Y:S02]  /*19940*/  ULEA UR7, UR6, UR61, 0x3 ;  /* 0x0000003d06077291 */ /* 0x000fe4000f8e183f */
[----:B------:R-:W-:Y:S01]  /*19950*/  UIADD3 UR6, UR6, 0x1, URZ ;  /* 0x0000000106067890 */ /* 0x000fe2000fffe03f */
[----:B------:R-:W-:Y:S01]  /*19960*/  IADD3 R0, R187, 0x1, RZ ;  /* 0x00000001bb007810 */ /* 0x000fe20007ffe0ff */
[----:B------:R-:W-:Y:S02]  /*19970*/  UPRMT UR7, URZ, 0x654, UR7 ;  /* 0x000006543f077896 */ /* 0x000fe40008000007 */
[----:B------:R-:W-:Y:S01]  /*19980*/  UISETP.NE.AND UP0, UPT, UR6, 0x4, UPT ;  /* 0x000000040600788c */ /* 0x000fe2000bf05270 */
[----:B------:R-:W-:-:S03]  /*19990*/  ISETP.NE.AND P3, PT, R0, 0x4, PT ;  /* 0x000000040000780c */ /* 0x000fc60003f65270 */
[----:B------:R-:W-:Y:S01]  /*199a0*/  USEL UR6, UR6, URZ, UP0 ;  /* 0x0000003f06067287 */ /* 0x000fe20008000000 */
[----:B------:R-:W-:Y:S02]  /*199b0*/  SEL R10, RZ, 0x1, P3 ;  /* 0x00000001ff0a7807 */ /* 0x000fe40001800000 */
[----:B------:R-:W-:Y:S03]  /*199c0*/  SYNCS.ARRIVE.TRANS64.RED.A1T0 RZ, [UR7], RZ ;  /* 0x000000ffffff79a7 */ /* 0x000fe60008100407 */
[----:B------:R-:W-:Y:S01]  /*199d0*/  IMAD.U32 R161, RZ, RZ, UR6 ;  /* 0x00000006ffa17e24 */ /* 0x000fe2000f8e00ff */
[----:B------:R-:W-:Y:S02]  /*199e0*/  LOP3.LUT R10, R189, R10, RZ, 0x3c, !PT ;  /* 0x0000000abd0a7212 */ /* 0x000fe400078e3cff */
[----:B------:R-:W-:Y:S01]  /*199f0*/  SEL R0, R0, RZ, P3 ;  /* 0x000000ff00007207 */ /* 0x000fe20001800000 */
[----:B--2---:R-:W-:-:S04]  /*19a00*/  FADD R29, R18, R29 ;  /* 0x0000001d121d7221 */ /* 0x004fc80000000000 */
[----:B----4-:R-:W-:-:S04]  /*19a10*/  FADD R30, R29, R30 ;  /* 0x0000001e1d1e7221 */ /* 0x010fc80000000000 */
[----:B------:R-:W-:Y:S01]  /*19a20*/  FADD R31, R30, R31 ;  /* 0x0000001f1e1f7221 */ /* 0x000fe20000000000 */
[----:B------:R-:W-:-:S03]  /*19a30*/  FADD R28, R23, R28 ;  /* 0x0000001c171c7221 */ /* 0x000fc60000000000 */
        /* <DEDUP_REMOVED lines=65> */
[----:B-1-3--:R-:W-:Y:S06]  /*19e50*/  @P2 BRA `(.L_x_31) ;  /* 0x0000000000e02947 */ /* 0x00afec0003800000 */
[----:B-----5:R-:W-:Y:S01]  /*19e60*/  ISETP.LT.OR P2, PT, R8, 0x1, !P0 ;  /* 0x000000010800780c */ /* 0x020fe20004741670 */
[----:B------:R-:W-:-:S12]  /*19e70*/  BSSY B0, `(.L_x_32) ;  /* 0x0000035000007945 */ /* 0x000fd80003800000 */
[----:B------:R-:W-:Y:S05]  /*19e80*/  @P2 BRA `(.L_x_33) ;  /* 0x0000000000cc2947 */ /* 0x000fea0003800000 */
[----:B------:R-:W-:Y:S02]  /*19e90*/  LEA R2, R5, R216, 0x3 ;  /* 0x000000d805027211 */ /* 0x000fe400078e18ff */
[----:B------:R-:W-:Y:S02]  /*19ea0*/  SHF.L.U32 R3, R160, 0x1f, RZ ;  /* 0x0000001fa0037819 */ /* 0x000fe400000006ff */
[----:B------:R-:W-:Y:S02]  /*19eb0*/  ISETP.NE.AND P3, PT, R192, RZ, PT ;  /* 0x000000ffc000720c */ /* 0x000fe40003f65270 */
[----:B------:R-:W1:Y:S02]  /*19ec0*/  SYNCS.PHASECHK.TRANS64.TRYWAIT P2, [R2+URZ+0x88020], R3 ;  /* 0x08802003020075a7 */ /* 0x000e64000804017f */
[----:B-1----:R-:W-:Y:S09]  /*19ed0*/  @!P2 BRA `(.L_x_34) ;  /* 0x0000014000f4a947 */ /* 0x002ff20003800000 */
.L_x_95:
[----:B------:R-:W-:Y:S05]  /*19ee0*/  @P3 BRA `(.L_x_35) ;  /* 0x0000000000143947 */ /* 0x000fea0003800000 */
[----:B------:R-:W-:Y:S02]  /*19ef0*/  LOP3.LUT P2, RZ, R217, 0x1f, RZ, 0xc0, !PT ;  /* 0x0000001fd9ff7812 */ /* 0x000fe4000784c0ff */
[----:B-1----:R-:W-:-:S04]  /*19f00*/  MOV R3, 0x20000 ;  /* 0x0002000000037802 */ /* 0x002fc80000000f00 */
[----:B------:R2:W-:Y:S07]  /*19f10*/  SYNCS.ARRIVE.TRANS64 RZ, [R2+URZ+0x88000], R3 ;  /* 0x0880000302ff79a7 */ /* 0x0005ee000800003f */
[----:B------:R-:W-:Y:S05]  /*19f20*/  @!P2 BRA `(.L_x_35) ;  /* 0x000000000004a947 */ /* 0x000fea0003800000 */
[----:B------:R-:W-:Y:S01]  /*19f30*/  BPT.TRAP 0x1 ;  /* 0x000000040000795c */ /* 0x000fe20000300000 */
.L_x_35:
[----:B-12---:R-:W-:Y:S01]  /*19f40*/  IMAD R3, R5, 0x20000, R216 ;  /* 0x0002000005037824 */ /* 0x006fe200078e02d8 */
[----:B------:R-:W-:Y:S01]  /*19f50*/  R2UR UR27, R186 ;  /* 0x00000000ba1b72ca */ /* 0x000fe200000e0000 */
[----:B------:R-:W-:Y:S01]  /*19f60*/  ULDC.64 UR8, c[0x0][0x198] ;  /* 0x0000660000087ab9 */ /* 0x000fe20000000a00 */
[----:B------:R-:W-:Y:S01]  /*19f70*/  R2UR UR25, R2 ;  /* 0x00000000021972ca */ /* 0x000fe200000e0000 */
[----:B------:R-:W-:Y:S01]  /*19f80*/  UIADD3 UR6, UP0, UR8, 0x2f0, URZ ;  /* 0x000002f008067890 */ /* 0x000fe2000ff1e03f */
[----:B------:R-:W-:Y:S01]  /*19f90*/  R2UR UR14, R3 ;  /* 0x00000000030e72ca */ /* 0x000fe200000e0000 */
[----:B------:R-:W-:Y:S01]  /*19fa0*/  UMOV UR22, 0x0 ;  /* 0x0000000000167882 */ /* 0x000fe20000000000 */
[----:B------:R-:W-:Y:S01]  /*19fb0*/  UMOV UR23, 0x10000000 ;  /* 0x1000000000177882 */ /* 0x000fe20000000000 */
[----:B------:R-:W-:Y:S01]  /*19fc0*/  UIADD3.X UR7, URZ, UR9, URZ, UP0, !UPT ;  /* 0x000000093f077290 */ /* 0x000fe200087fe43f */
[----:B------:R-:W-:Y:S01]  /*19fd0*/  IADD3 R5, R5, 0x1, RZ ;  /* 0x0000000105057810 */ /* 0x000fe20007ffe0ff */
[----:B------:R-:W-:Y:S01]  /*19fe0*/  UMOV UR26, URZ ;  /* 0x0000003f001a7c82 */ /* 0x000fe20008000000 */
[----:B------:R-:W-:Y:S01]  /*19ff0*/  UMOV UR28, UR36 ;  /* 0x00000024001c7c82 */ /* 0x000fe20008000000 */
[----:B------:R-:W-:Y:S01]  /*1a000*/  UMOV UR29, UR37 ;  /* 0x00000025001d7c82 */ /* 0x000fe20008000000 */
[----:B------:R-:W-:Y:S01]  /*1a010*/  UMOV UR10, 0x40 ;  /* 0x00000040000a7882 */ /* 0x000fe20000000000 */
[----:B------:R-:W-:Y:S01]  /*1a020*/  USHF.L.U32 UR27, UR27, 0x8, URZ ;  /* 0x000000081b1b7899 */ /* 0x000fe2000800063f */
[C---:B------:R-:W-:Y:S01]  /*1a030*/  ISETP.NE.AND P2, PT, R5.reuse, 0x4, PT ;  /* 0x000000040500780c */ /* 0x040fe20003f45270 */
[----:B------:R-:W-:Y:S01]  /*1a040*/  UIADD3 UR25, UR25, 0x88000, URZ ;  /* 0x0008800019197890 */ /* 0x000fe2000fffe03f */
[----:B------:R-:W-:Y:S01]  /*1a050*/  IADD3 R186, R186, 0x1, RZ ;  /* 0x00000001baba7810 */ /* 0x000fe20007ffe0ff */
[----:B------:R-:W-:Y:S01]  /*1a060*/  UIADD3 UR24, UR14, 0x8000, URZ ;  /* 0x000080000e187890 */ /* 0x000fe2000fffe03f */
[----:B------:R-:W-:Y:S01]  /*1a070*/  SEL R3, RZ, 0x1, P2 ;  /* 0x00000001ff037807 */ /* 0x000fe20001000000 */
[----:B------:R-:W-:Y:S01]  /*1a080*/  UIADD3 UR8, UR14, 0x10000, URZ ;  /* 0x000100000e087890 */ /* 0x000fe2000fffe03f */
[----:B------:R-:W-:Y:S01]  /*1a090*/  SEL R5, R5, RZ, P2 ;  /* 0x000000ff05057207 */ /* 0x000fe20001000000 */
[----:B------:R-:W-:Y:S01]  /*1a0a0*/  UMOV UR12, UR36 ;  /* 0x00000024000c7c82 */ /* 0x000fe20008000000 */
[----:B------:R-:W-:Y:S01]  /*1a0b0*/  UMOV UR13, UR37 ;  /* 0x00000025000d7c82 */ /* 0x000fe20008000000 */
[----:B------:R-:W-:Y:S01]  /*1a0c0*/  UMOV UR9, UR25 ;  /* 0x0000001900097c82 */ /* 0x000fe20008000000 */
[----:B------:R-:W-:Y:S01]  /*1a0d0*/  UMOV UR11, UR27 ;  /* 0x0000001b000b7c82 */ /* 0x000fe20008000000 */
[----:B------:R-:W-:Y:S01]  /*1a0e0*/  UIADD3 UR16, UR14, 0x18000, URZ ;  /* 0x000180000e107890 */ /* 0x000fe2000fffe03f */
[----:B------:R-:W-:Y:S01]  /*1a0f0*/  UTMALDG.4D [UR24], [UR6], desc[UR22] ;  /* 0x00001618060075b4 */ /* 0x000fe20008019000 */
[----:B------:R-:W-:Y:S01]  /*1a100*/  UMOV UR18, 0x80 ;  /* 0x0000008000127882 */ /* 0x000fe20000000000 */
[----:B------:R-:W-:Y:S01]  /*1a110*/  UMOV UR20, UR36 ;  /* 0x0000002400147c82 */ /* 0x000fe20008000000 */
[----:B------:R-:W-:Y:S01]  /*1a120*/  UMOV UR21, UR37 ;  /* 0x0000002500157c82 */ /* 0x000fe20008000000 */
[----:B------:R-:W-:Y:S01]  /*1a130*/  UMOV UR17, UR25 ;  /* 0x0000001900117c82 */ /* 0x000fe20008000000 */
[----:B------:R-:W-:Y:S01]  /*1a140*/  UMOV UR19, UR27 ;  /* 0x0000001b00137c82 */ /* 0x000fe20008000000 */
[----:B------:R-:W-:Y:S01]  /*1a150*/  LOP3.LUT R160, R160, R3, RZ, 0x3c, !PT ;  /* 0x00000003a0a07212 */ /* 0x000fe200078e3cff */
[----:B------:R1:W-:Y:S01]  /*1a160*/  UTMALDG.4D [UR8], [UR6], desc[UR22] ;  /* 0x00001608060075b4 */ /* 0x0003e20008019000 */
[----:B------:R2:W-:Y:S01]  /*1a170*/  UTMALDG.4D [UR16], [UR6], desc[UR22] ;  /* 0x00001610060075b4 */ /* 0x0005e20008019000 */
[----:B-1----:R-:W-:Y:S01]  /*1a180*/  UIADD3 UR8, UR14, 0x20000, URZ ;  /* 0x000200000e087890 */ /* 0x002fe2000fffe03f */
[----:B------:R-:W-:-:S08]  /*1a190*/  UMOV UR10, 0xc0 ;  /* 0x000000c0000a7882 */ /* 0x000fd00000000000 */
[----:B------:R2:W-:Y:S02]  /*1a1a0*/  UTMALDG.4D [UR8], [UR6], desc[UR22] ;  /* 0x00001608060075b4 */ /* 0x0005e40008019000 */
[----:B--2---:R-:W-:Y:S01]  /*1a1b0*/  NOP ;  /* 0x0000000000007918 */ /* 0x004fe20000000000 */
.L_x_33:
[----:B------:R-:W-:Y:S05]  /*1a1c0*/  BSYNC B0 ;  /* 0x0000000000007941 */ /* 0x000fea0003800000 */
.L_x_32:
[----:B------:R-:W-:-:S07]  /*1a1d0*/  VIADD R8, R8, 0xffffffff ;  /* 0xffffffff08087836 */ /* 0x000fce0000000000 */
.L_x_31:
[----:B-----5:R-:W-:Y:S01]  /*1a1e0*/  IADD3 R4, R4, 0x100, RZ ;  /* 0x0000010004047810 */ /* 0x020fe20007ffe0ff */
[----:B------:R-:W-:Y:S01]  /*1a1f0*/  IMAD.MOV.U32 R3, RZ, RZ, R6 ;  /* 0x000000ffff037224 */ /* 0x000fe200078e0006 */
[----:B------:R-:W-:Y:S01]  /*1a200*/  MOV R9, R7 ;  /* 0x0000000700097202 */ /* 0x000fe20000000f00 */
[----:B------:R-:W-:Y:S06]  /*1a210*/  @P1 BRA `(.L_x_36) ;  /* 0xffffff0800241947 */ /* 0x000fec000383ffff */
.L_x_24:
[----:B------:R-:W-:-:S13]  /*1a220*/  ISETP.GE.AND P1, PT, R188, 0x1, PT ;  /* 0x00000001bc00780c */ /* 0x000fda0003f26270 */
[----:B------:R-:W-:Y:S05]  /*1a230*/  @!P1 BRA `(.L_x_37) ;  /* 0x0000010800609947 */ /* 0x000fea0003800000 */
[----:B-----5:R-:W-:Y:S02]  /*1a240*/  MOV R9, R7 ;  /* 0x0000000700097202 */ /* 0x020fe40000000f00 */
[----:B------:R-:W-:Y:S02]  /*1a250*/  MOV R3, R6 ;  /* 0x0000000600037202 */ /* 0x000fe40000000f00 */
[----:B------:R-:W-:-:S07]  /*1a260*/  LOP3.LUT R177, R217, 0x1f, RZ, 0xc0, !PT ;  /* 0x0000001fd9b17812 */ /* 0x000fce00078ec0ff */
.L_x_50:
[----:B------:R-:W-:Y:S01]  /*1a270*/  IMAD R7, R0, 0x8, R216 ;  /* 0x0000000800077824 */ /* 0x000fe200078e02d8 */
[----:B------:R-:W-:-:S07]  /*1a280*/  SHF.L.U32 R2, R10, 0x1f, RZ ;  /* 0x0000001f0a027819 */ /* 0x000fce00000006ff */
[----:B------:R-:W-:Y:S05]  /*1a290*/  YIELD ;  /* 0x0000000000007946 */ /* 0x000fea0003800000 */
[----:B------:R-:W1:Y:S02]  /*1a2a0*/  SYNCS.PHASECHK.TRANS64.TRYWAIT P1, [R7+URZ+0x88000], R2 ;  /* 0x08800002070075a7 */ /* 0x000e64000802017f */
[----:B-1----:R-:W-:Y:S05]  /*1a2b0*/  @!P1 BRA `(.L_x_38) ;  /* 0x0000014000109947 */ /* 0x002fea0003800000 */
.L_x_96:
[----:B------:R-:W-:Y:S05]  /*1a2c0*/  WARPSYNC.ALL ;  /* 0x0000000000007948 */ /* 0x000fea0003800000 */
[----:B------:R-:W-:Y:S01]  /*1a2d0*/  R2UR UR6, R214 ;  /* 0x00000000d60672ca */ /* 0x000fe200000e0000 */
[----:B------:R-:W-:Y:S01]  /*1a2e0*/  IMAD.MOV.U32 R15, RZ, RZ, 0x40000040 ;  /* 0x40000040ff0f7424 */ /* 0x000fe200078e00ff */
[----:B------:R-:W-:Y:S01]  /*1a2f0*/  MOV R13, 0x40000040 ;  /* 0x40000040000d7802 */ /* 0x000fe20000000f00 */
[----:B------:R-:W-:Y:S01]  /*1a300*/  IMAD.MOV.U32 R21, RZ, RZ, 0x40000040 ;  /* 0x40000040ff157424 */ /* 0x000fe200078e00ff */
[----:B------:R-:W-:Y:S01]  /*1a310*/  MOV R11, UR39 ;  /* 0x00000027000b7c02 */ /* 0x000fe20008000f00 */
[----:B------:R-:W-:Y:S01]  /*1a320*/  IMAD.MOV.U32 R27, RZ, RZ, 0x40000040 ;  /* 0x40000040ff1b7424 */ /* 0x000fe200078e00ff */
[----:B-1----:R-:W-:Y:S01]  /*1a330*/  MOV R7, UR38 ;  /* 0x0000002600077c02 */ /* 0x002fe20008000f00 */
[----:B------:R-:W-:Y:S01]  /*1a340*/  IMAD.MOV.U32 R33, RZ, RZ, 0x40000040 ;  /* 0x40000040ff217424 */ /* 0x000fe200078e00ff */
[----:B------:R-:W-:Y:S01]  /*1a350*/  R2UR UR39, R15 ;  /* 0x000000000f2772ca */ /* 0x000fe200000e0000 */
[----:B------:R-:W-:Y:S01]  /*1a360*/  IMAD.MOV.U32 R23, RZ, RZ, 0x40000040 ;  /* 0x40000040ff177424 */ /* 0x000fe200078e00ff */
[----:B------:R-:W-:-:S02]  /*1a370*/  R2UR UR9, R13 ;  /* 0x000000000d0972ca */ /* 0x000fc400000e0000 */
[----:B------:R-:W-:Y:S02]  /*1a380*/  R2UR UR7, R21 ;  /* 0x00000000150772ca */ /* 0x000fe400000e0000 */
[----:B------:R-:W-:Y:S02]  /*1a390*/  LEA R20, R0, UR6, 0xd ;  /* 0x0000000600147c11 */ /* 0x000fe4000f8e68ff */
[----:B------:R-:W-:Y:S02]  /*1a3a0*/  MOV R6, UR37 ;  /* 0x0000002500067c02 */ /* 0x000fe40008000f00 */
[C---:B------:R-:W-:Y:S01]  /*1a3b0*/  IADD3 R14, R20.reuse, 0x4, RZ ;  /* 0x00000004140e7810 */ /* 0x040fe20007ffe0ff */
[C---:B------:R-:W-:Y:S01]  /*1a3c0*/  VIADD R32, R20.reuse, 0x1800 ;  /* 0x0000180014207836 */ /* 0x040fe20000000000 */
[----:B------:R-:W-:Y:S02]  /*1a3d0*/  IADD3 R12, R20, 0x2, RZ ;  /* 0x00000002140c7810 */ /* 0x000fe40007ffe0ff */
[----:B------:R-:W-:-:S02]  /*1a3e0*/  R2UR UR38, R14 ;  /* 0x000000000e2672ca */ /* 0x000fc400000e0000 */
[----:B------:R-:W-:Y:S02]  /*1a3f0*/  R2UR UR8, R12 ;  /* 0x000000000c0872ca */ /* 0x000fe400000e0000 */
[C---:B------:R-:W-:Y:S02]  /*1a400*/  IADD3 R24, R20.reuse, 0x800, RZ ;  /* 0x0000080014187810 */ /* 0x040fe40007ffe0ff */
[C---:B------:R-:W-:Y:S02]  /*1a410*/  IADD3 R26, R20.reuse, 0x802, RZ ;  /* 0x00000802141a7810 */ /* 0x040fe40007ffe0ff */
[----:B------:R-:W-:Y:S02]  /*1a420*/  R2UR UR6, R20 ;  /* 0x00000000140672ca */ /* 0x000fe400000e0000 */
[----:B------:R-:W-:Y:S02]  /*1a430*/  MOV R2, UR36 ;  /* 0x0000002400027c02 */ /* 0x000fe40008000f00 */
[----:B------:R-:W-:-:S02]  /*1a440*/  R2UR UR10, R24 ;  /* 0x00000000180a72ca */ /* 0x000fc400000e0000 */
[----:B------:R-:W-:Y:S01]  /*1a450*/  R2UR UR14, R26 ;  /* 0x000000001a0e72ca */ /* 0x000fe200000e0000 */
[----:B------:R-:W-:Y:S01]  /*1a460*/  VIADD R26, R20, 0x1002 ;  /* 0x00001002141a7836 */ /* 0x000fe20000000000 */
[----:B------:R-:W-:Y:S02]  /*1a470*/  R2UR UR36, R212 ;  /* 0x00000000d42472ca */ /* 0x000fe400000e0000 */
[----:B------:R-:W-:Y:S02]  /*1a480*/  R2UR UR37, R213 ;  /* 0x00000000d52572ca */ /* 0x000fe400000e0000 */
[----:B------:R-:W-:Y:S02]  /*1a490*/  MOV R25, 0x40000040 ;  /* 0x4000004000197802 */ /* 0x000fe40000000f00 */
[C---:B------:R-:W-:Y:S02]  /*1a4a0*/  IADD3 R24, R20.reuse, 0x1000, RZ ;  /* 0x0000100014187810 */ /* 0x040fe40007ffe0ff */
[----:B------:R-:W-:-:S02]  /*1a4b0*/  IADD3 R28, R20, 0x1004, RZ ;  /* 0x00001004141c7810 */ /* 0x000fc40007ffe0ff */
[C---:B------:R-:W-:Y:S02]  /*1a4c0*/  IADD3 R30, R20.reuse, 0x1006, RZ ;  /* 0x00001006141e7810 */ /* 0x040fe40007ffe0ff */
[C---:B------:R-:W-:Y:S02]  /*1a4d0*/  IADD3 R34, R20.reuse, 0x1802, RZ ;  /* 0x0000180214227810 */ /* 0x040fe40007ffe0ff */
[----:B------:R-:W-:Y:S02]  /*1a4e0*/  IADD3 R36, R20, 0x1804, RZ ;  /* 0x0000180414247810 */ /* 0x000fe40007ffe0ff */
[----:B------:R-:W-:Y:S02]  /*1a4f0*/  MOV R29, 0x40000040 ;  /* 0x40000040001d7802 */ /* 0x000fe40000000f00 */
[----:B------:R-:W-:Y:S02]  /*1a500*/  MOV R31, 0x40000040 ;  /* 0x40000040001f7802 */ /* 0x000fe40000000f00 */
[----:B------:R-:W-:-:S02]  /*1a510*/  MOV R35, 0x40000040 ;  /* 0x4000004000237802 */ /* 0x000fc40000000f00 */
[----:B------:R-:W-:Y:S02]  /*1a520*/  MOV R37, 0x40000040 ;  /* 0x4000004000257802 */ /* 0x000fe40000000f00 */
[----:B------:R-:W-:Y:S02]  /*1a530*/  R2UR UR11, R25 ;  /* 0x00000000190b72ca */ /* 0x000fe400000e0000 */
[----:B------:R-:W-:Y:S02]  /*1a540*/  R2UR UR15, R27 ;  /* 0x000000001b0f72ca */ /* 0x000fe400000e0000 */
[----:B------:R-:W-:Y:S02]  /*1a550*/  R2UR UR26, R24 ;  /* 0x00000000181a72ca */ /* 0x000fe400000e0000 */
[----:B------:R-:W-:Y:S02]  /*1a560*/  R2UR UR27, R25 ;  /* 0x00000000191b72ca */ /* 0x000fe400000e0000 */
[----:B------:R-:W-:-:S02]  /*1a570*/  R2UR UR30, R26 ;  /* 0x000000001a1e72ca */ /* 0x000fc400000e0000 */
[----:B------:R-:W-:Y:S02]  /*1a580*/  R2UR UR31, R27 ;  /* 0x000000001b1f72ca */ /* 0x000fe400000e0000 */
        /* <DEDUP_REMOVED lines=10> */
[----:B------:R-:W-:Y:S01]  /*1a630*/  MOV R13, UR39 ;  /* 0x00000027000d7c02 */ /* 0x000fe20008000f00 */
[----:B------:R-:W-:Y:S01]  /*1a640*/  WARPGROUP.ARRIVE ;  /* 0x00000000000079c5 */ /* 0x000fe20000000000 */
[----:B------:R-:W-:Y:S01]  /*1a650*/  MOV R12, UR38 ;  /* 0x00000026000c7c02 */ /* 0x000fe20008000f00 */
[----:B------:R-:W-:Y:S01]  /*1a660*/  UMOV UR38, UR8 ;  /* 0x0000000800267c82 */ /* 0x000fe20008000000 */
[----:B------:R-:W-:Y:S01]  /*1a670*/  UMOV UR39, UR9 ;  /* 0x0000000900277c82 */ /* 0x000fe20008000000 */
[----:B------:R-:W-:Y:S01]  /*1a680*/  MOV R14, UR38 ;  /* 0x00000026000e7c02 */ /* 0x000fe20008000f00 */
[----:B------:R-:W-:Y:S01]  /*1a690*/  UMOV UR38, UR6 ;  /* 0x0000000600267c82 */ /* 0x000fe20008000000 */
[----:B------:R-:W-:Y:S01]  /*1a6a0*/  MOV R15, UR39 ;  /* 0x00000027000f7c02 */ /* 0x000fe20008000f00 */
[----:B------:R-:W-:Y:S01]  /*1a6b0*/  UMOV UR39, UR7 ;  /* 0x0000000700277c82 */ /* 0x000fe20008000000 */
[----:B------:R-:W-:Y:S01]  /*1a6c0*/  IADD3 R22, R20, 0x6, RZ ;  /* 0x0000000614167810 */ /* 0x000fe20007ffe0ff */
[----:B------:R-:W-:Y:S01]  /*1a6d0*/  HGMMA.64x256x16.F32.BF16 R24, gdesc[UR36], RZ, !UPT, gsb0 ;  /* 0x03e00000241879f0 */ /* 0x000fe2000c0018ff */
        /* <DEDUP_REMOVED lines=10> */
[----:B------:R-:W-:Y:S02]  /*1a780*/  IADD3 R22, R20, 0x804, RZ ;  /* 0x0000080414167810 */ /* 0x000fe40007ffe0ff */
[----:B------:R-:W-:Y:S02]  /*1a790*/  R2UR UR19, R23 ;  /* 0x00000000171372ca */ /* 0x000fe400000e0000 */
[----:B------:R-:W-:-:S02]  /*1a7a0*/  R2UR UR18, R22 ;  /* 0x00000000161272ca */ /* 0x000fc400000e0000 */
[----:B------:R-:W-:Y:S02]  /*1a7b0*/  R2UR UR16, R194 ;  /* 0x00000000c21072ca */ /* 0x000fe400000e0000 */
[----:B------:R-:W-:Y:S02]  /*1a7c0*/  R2UR UR17, R195 ;  /* 0x00000000c31172ca */ /* 0x000fe400000e0000 */
[C---:B------:R-:W-:Y:S01]  /*1a7d0*/  IADD3 R22, R20.reuse, 0x806, RZ ;  /* 0x0000080614167810 */ /* 0x040fe20007ffe0ff */
[----:B------:R-:W-:Y:S01]  /*1a7e0*/  VIADD R20, R20, 0x1806 ;  /* 0x0000180614147836 */ /* 0x000fe20000000000 */
        /* <DEDUP_REMOVED lines=11> */
[----:B------:R-:W-:Y:S01]  /*1a8a0*/  R2UR UR59, R21 ;  /* 0x00000000153b72ca */ /* 0x000fe200000e0000 */
[----:B------:R-:W-:Y:S02]  /*1a8b0*/  WARPGROUP.DEPBAR.LE gsb0, 0x0 ;  /* 0x00008000000079c5 */ /* 0x000fe40000010000 */
[----:B------:R-:W-:-:S06]  /*1a8c0*/  WARPGROUP.ARRIVE ;  /* 0x00000000000079c5 */ /* 0x000fcc0000000000 */
[----:B------:R-:W-:Y:S01]  /*1a8d0*/  HGMMA.64x256x16.F32.BF16 R24, gdesc[UR36], R24, gsb0 ;  /* 0x03e00000241879f0 */ /* 0x000fe20008001818 */
[----:B------:R-:W-:Y:S02]  /*1a8e0*/  R2UR UR39, R13 ;  /* 0x000000000d2772ca */ /* 0x000fe400000e0000 */
[----:B------:R-:W-:Y:S02]  /*1a8f0*/  R2UR UR38, R12 ;  /* 0x000000000c2672ca */ /* 0x000fe400000e0000 */
[----:B------:R-:W-:Y:S02]  /*1a900*/  R2UR UR36, R208 ;  /* 0x00000000d02472ca */ /* 0x000fe400000e0000 */
[----:B------:R-:W-:Y:S01]  /*1a910*/  R2UR UR37, R209 ;  /* 0x00000000d12572ca */ /* 0x000fe200000e0000 */
[----:B------:R-:W-:Y:S02]  /*1a920*/  WARPGROUP.DEPBAR.LE gsb0, 0x0 ;  /* 0x00008000000079c5 */ /* 0x000fe40000010000 */
[----:B------:R-:W-:-:S15]  /*1a930*/  WARPGROUP.ARRIVE ;  /* 0x00000000000079c5 */ /* 0x000fde0000000000 */
[----:B------:R-:W-:-:S03]  /*1a940*/  NOP ;  /* 0x0000000000007918 */ /* 0x000fc60000000000 */
        /* <DEDUP_REMOVED lines=9> */
[----:B------:R-:W-:-:S13]  /*1a9e0*/  R2UR UR6, R215 ;  /* 0x00000000d70672ca */ /* 0x000fda00000e0000 */
[----:B------:R-:W-:Y:S01]  /*1a9f0*/  ISETP.NE.AND P1, PT, RZ, UR6, PT ;  /* 0x00000006ff007c0c */ /* 0x000fe2000bf25270 */
[----:B------:R-:W-:Y:S02]  /*1aa00*/  WARPGROUP.DEPBAR.LE gsb0, 0x0 ;  /* 0x00008000000079c5 */ /* 0x000fe40000010000 */
[----:B------:R-:W-:-:S11]  /*1aa10*/  WARPGROUP.ARRIVE ;  /* 0x00000000000079c5 */ /* 0x000fd60000000000 */
        /* <DEDUP_REMOVED lines=49> */
[----:B------:R-:W-:Y:S01]  /*1ad30*/  IMAD R2, R5, 0x8, R216 ;  /* 0x0000000805027824 */ /* 0x000fe200078e02d8 */
[----:B------:R-:W-:Y:S02]  /*1ad40*/  SHF.L.U32 R6, R160, 0x1f, RZ ;  /* 0x0000001fa0067819 */ /* 0x000fe400000006ff */
[----:B------:R-:W-:Y:S02]  /*1ad50*/  ISETP.NE.AND P3, PT, R192, RZ, PT ;  /* 0x000000ffc000720c */ /* 0x000fe40003f65270 */
[----:B------:R-:W1:Y:S02]  /*1ad60*/  SYNCS.PHASECHK.TRANS64.TRYWAIT P2, [R2+URZ+0x88020], R6 ;  /* 0x08802006020075a7 */ /* 0x000e64000804017f */
[----:B-1----:R-:W-:Y:S09]  /*1ad70*/  @!P2 BRA `(.L_x_41) ;  /* 0x000001340074a947 */ /* 0x002ff20003800000 */
.L_x_97:
[----:B------:R-:W-:Y:S05]  /*1ad80*/  @P3 BRA `(.L_x_42) ;  /* 0x0000000000143947 */ /* 0x000fea0003800000 */
[----:B------:R-:W-:Y:S02]  /*1ad90*/  ISETP.NE.AND P2, PT, R177, RZ, PT ;  /* 0x000000ffb100720c */ /* 0x000fe40003f45270 */
[----:B-1----:R-:W-:-:S04]  /*1ada0*/  MOV R6, 0x20000 ;  /* 0x0002000000067802 */ /* 0x002fc80000000f00 */
[----:B------:R2:W-:Y:S07]  /*1adb0*/  SYNCS.ARRIVE.TRANS64 RZ, [R2+URZ+0x88000], R6 ;  /* 0x0880000602ff79a7 */ /* 0x0005ee000800003f */
[----:B------:R-:W-:Y:S05]  /*1adc0*/  @!P2 BRA `(.L_x_42) ;  /* 0x000000000004a947 */ /* 0x000fea0003800000 */
[----:B------:R-:W-:Y:S01]  /*1add0*/  BPT.TRAP 0x1 ;  /* 0x000000040000795c */ /* 0x000fe20000300000 */
.L_x_42:
[----:B------:R-:W-:Y:S01]  /*1ade0*/  R2UR UR25, R2 ;  /* 0x00000000021972ca */ /* 0x000fe200000e0000 */
[----:B------:R-:W-:Y:S01]  /*1adf0*/  ULDC.64 UR6, c[0x0][0x198] ;  /* 0x0000660000067ab9 */ /* 0x000fe20000000a00 */
[C---:B-12---:R-:W-:Y:S01]  /*1ae00*/  LEA R2, R5.reuse, R216, 0x11 ;  /* 0x000000d805027211 */ /* 0x046fe200078e88ff */
        /* <DEDUP_REMOVED lines=10> */
[----:B------:R-:W-:Y:S01]  /*1aeb0*/  UIADD3 UR25, UR25, 0x88000, URZ ;  /* 0x0008800019197890 */ /* 0x000fe2000fffe03f */
[C---:B------:R-:W-:Y:S01]  /*1aec0*/  ISETP.NE.AND P2, PT, R5.reuse, 0x4, PT ;  /* 0x000000040500780c */ /* 0x040fe20003f45270 */
[----:B------:R-:W-:Y:S01]  /*1aed0*/  UMOV UR10, 0x40 ;  /* 0x00000040000a7882 */ /* 0x000fe20000000000 */
[----:B------:R-:W-:Y:S01]  /*1aee0*/  UMOV UR12, UR36 ;  /* 0x00000024000c7c82 */ /* 0x000fe20008000000 */
[----:B------:R-:W-:Y:S01]  /*1aef0*/  USHF.L.U32 UR27, UR27, 0x8, URZ ;  /* 0x000000081b1b7899 */ /* 0x000fe2000800063f */
[----:B------:R-:W-:Y:S01]  /*1af00*/  SEL R2, RZ, 0x1, P2 ;  /* 0x00000001ff027807 */ /* 0x000fe20001000000 */
[----:B------:R-:W-:Y:S01]  /*1af10*/  UIADD3 UR24, UR14, 0x8000, URZ ;  /* 0x000080000e187890 */ /* 0x000fe2000fffe03f */
[----:B------:R-:W-:Y:S01]  /*1af20*/  SEL R5, R5, RZ, P2 ;  /* 0x000000ff05057207 */ /* 0x000fe20001000000 */
[----:B------:R-:W-:Y:S01]  /*1af30*/  UIADD3 UR8, UR14, 0x10000, URZ ;  /* 0x000100000e087890 */ /* 0x000fe2000fffe03f */
[----:B------:R-:W-:Y:S01]  /*1af40*/  LOP3.LUT R160, R160, R2, RZ, 0x3c, !PT ;  /* 0x00000002a0a07212 */ /* 0x000fe200078e3cff */
[----:B------:R-:W-:Y:S01]  /*1af50*/  UMOV UR13, UR37 ;  /* 0x00000025000d7c82 */ /* 0x000fe20008000000 */
[----:B------:R-:W-:Y:S01]  /*1af60*/  UMOV UR9, UR25 ;  /* 0x0000001900097c82 */ /* 0x000fe20008000000 */
[----:B------:R-:W-:Y:S01]  /*1af70*/  UMOV UR11, UR27 ;  /* 0x0000001b000b7c82 */ /* 0x000fe20008000000 */
[----:B------:R-:W-:-:S02]  /*1af80*/  UIADD3 UR16, UR14, 0x18000, URZ ;  /* 0x000180000e107890 */ /* 0x000fc4000fffe03f */
[----:B------:R-:W-:Y:S01]  /*1af90*/  UTMALDG.4D [UR24], [UR6], desc[UR22] ;  /* 0x00001618060075b4 */ /* 0x000fe20008019000 */
[----:B------:R-:W-:Y:S01]  /*1afa0*/  UMOV UR18, 0x80 ;  /* 0x0000008000127882 */ /* 0x000fe20000000000 */
[----:B------:R-:W-:Y:S01]  /*1afb0*/  UMOV UR20, UR36 ;  /* 0x0000002400147c82 */ /* 0x000fe20008000000 */
[----:B------:R-:W-:Y:S01]  /*1afc0*/  UMOV UR21, UR37 ;  /* 0x0000002500157c82 */ /* 0x000fe20008000000 */
[----:B------:R-:W-:Y:S01]  /*1afd0*/  UMOV UR17, UR25 ;  /* 0x0000001900117c82 */ /* 0x000fe20008000000 */
[----:B------:R-:W-:Y:S01]  /*1afe0*/  UMOV UR19, UR27 ;  /* 0x0000001b00137c82 */ /* 0x000fe20008000000 */
[----:B------:R1:W-:Y:S01]  /*1aff0*/  UTMALDG.4D [UR8], [UR6], desc[UR22] ;  /* 0x00001608060075b4 */ /* 0x0003e20008019000 */
[----:B------:R2:W-:Y:S01]  /*1b000*/  UTMALDG.4D [UR16], [UR6], desc[UR22] ;  /* 0x00001610060075b4 */ /* 0x0005e20008019000 */
[----:B-1----:R-:W-:Y:S01]  /*1b010*/  UIADD3 UR8, UR14, 0x20000, URZ ;  /* 0x000200000e087890 */ /* 0x002fe2000fffe03f */
[----:B------:R-:W-:-:S08]  /*1b020*/  UMOV UR10, 0xc0 ;  /* 0x000000c0000a7882 */ /* 0x000fd00000000000 */
[----:B------:R2:W-:Y:S02]  /*1b030*/  UTMALDG.4D [UR8], [UR6], desc[UR22] ;  /* 0x00001608060075b4 */ /* 0x0005e40008019000 */
[----:B--2---:R-:W-:Y:S01]  /*1b040*/  NOP ;  /* 0x0000000000007918 */ /* 0x004fe20000000000 */
.L_x_40:
[----:B------:R-:W-:-:S07]  /*1b050*/  IADD3 R8, R8, -0x1, RZ ;  /* 0xffffffff08087810 */ /* 0x000fce0007ffe0ff */
.L_x_39:
[----:B------:R-:W-:Y:S01]  /*1b060*/  IADD3 R0, R0, 0x1, RZ ;  /* 0x0000000100007810 */ /* 0x000fe20007ffe0ff */
[----:B------:R-:W-:Y:S05]  /*1b070*/  WARPSYNC.ALL ;  /* 0x0000000000007948 */ /* 0x000fea0003800000 */
[----:B------:R-:W-:-:S04]  /*1b080*/  ISETP.NE.AND P2, PT, R0, 0x4, PT ;  /* 0x000000040000780c */ /* 0x000fc80003f45270 */
[----:B------:R-:W-:Y:S02]  /*1b090*/  SEL R2, RZ, 0x1, P2 ;  /* 0x00000001ff027807 */ /* 0x000fe40001000000 */
[----:B------:R-:W-:Y:S02]  /*1b0a0*/  SEL R173, R0, RZ, P2 ;  /* 0x000000ff00ad7207 */ /* 0x000fe40001000000 */
[----:B------:R-:W-:Y:S01]  /*1b0b0*/  LOP3.LUT R176, R10, R2, RZ, 0x3c, !PT ;  /* 0x000000020ab07212 */ /* 0x000fe200078e3cff */
[C---:B------:R-:W-:Y:S01]  /*1b0c0*/  VIADD R0, R4.reuse, 0x1 ;  /* 0x0000000104007836 */ /* 0x040fe20000000000 */
[C---:B------:R-:W-:Y:S01]  /*1b0d0*/  ISETP.GE.AND P5, PT, R4.reuse, UR60, PT ;  /* 0x0000003c04007c0c */ /* 0x040fe2000bfa6270 */
[----:B------:R-:W-:Y:S01]  /*1b0e0*/  BSSY B0, `(.L_x_43) ;  /* 0x000018d000007945 */ /* 0x000fe20003800000 */
[----:B------:R-:W-:Y:S02]  /*1b0f0*/  IADD3 R2, R4, 0x99, RZ ;  /* 0x0000009904027810 */ /* 0x000fe40007ffe0ff */
[----:B------:R-:W-:-:S02]  /*1b100*/  ISETP.GE.AND P2, PT, R0, UR60, PT ;  /* 0x0000003c00007c0c */ /* 0x000fc4000bf46270 */
[----:B------:R-:W-:Y:S02]  /*1b110*/  IADD3 R0, R4, 0x8, RZ ;  /* 0x0000000804007810 */ /* 0x000fe40007ffe0ff */
[----:B------:R-:W-:Y:S02]  /*1b120*/  FSEL R24, R24, -INF , !P5 ;  /* 0xff80000018187808 */ /* 0x000fe40006800000 */
[----:B------:R-:W-:Y:S02]  /*1b130*/  ISETP.GE.AND P4, PT, R0, UR60, PT ;  /* 0x0000003c00007c0c */ /* 0x000fe4000bf86270 */
[----:B------:R-:W-:Y:S02]  /*1b140*/  IADD3 R0, R4, 0x9, RZ ;  /* 0x0000000904007810 */ /* 0x000fe40007ffe0ff */
[----:B------:R-:W-:Y:S02]  /*1b150*/  FSEL R26, R26, -INF , !P5 ;  /* 0xff8000001a1a7808 */ /* 0x000fe40006800000 */
[----:B------:R-:W-:Y:S01]  /*1b160*/  ISETP.GE.AND P3, PT, R0, UR60, PT ;  /* 0x0000003c00007c0c */ /* 0x000fe2000bf66270 */
[----:B------:R-:W-:Y:S01]  /*1b170*/  VIADD R0, R4, 0x10 ;  /* 0x0000001004007836 */ /* 0x000fe20000000000 */
[----:B------:R-:W-:-:S02]  /*1b180*/  FSEL R25, R25, -INF , !P2 ;  /* 0xff80000019197808 */ /* 0x000fc40005000000 */
[----:B------:R-:W-:Y:S02]  /*1b190*/  FSEL R27, R27, -INF , !P2 ;  /* 0xff8000001b1b7808 */ /* 0x000fe40005000000 */
[----:B------:R-:W-:Y:S02]  /*1b1a0*/  ISETP.GE.AND P6, PT, R0, UR60, PT ;  /* 0x0000003c00007c0c */ /* 0x000fe4000bfc6270 */
[----:B------:R-:W-:Y:S02]  /*1b1b0*/  IADD3 R0, R4, 0x11, RZ ;  /* 0x0000001104007810 */ /* 0x000fe40007ffe0ff */
[----:B------:R-:W-:Y:S02]  /*1b1c0*/  FSEL R28, R28, -INF , !P4 ;  /* 0xff8000001c1c7808 */ /* 0x000fe40006000000 */
[----:B------:R-:W-:Y:S02]  /*1b1d0*/  ISETP.GE.AND P5, PT, R0, UR60, PT ;  /* 0x0000003c00007c0c */ /* 0x000fe4000bfa6270 */
[----:B------:R-:W-:-:S02]  /*1b1e0*/  IADD3 R0, R4, 0x18, RZ ;  /* 0x0000001804007810 */ /* 0x000fc40007ffe0ff */
[----:B------:R-:W-:Y:S02]  /*1b1f0*/  FSEL R30, R30, -INF , !P4 ;  /* 0xff8000001e1e7808 */ /* 0x000fe40006000000 */
[----:B------:R-:W-:Y:S01]  /*1b200*/  ISETP.GE.AND P2, PT, R0, UR60, PT ;  /* 0x0000003c00007c0c */ /* 0x000fe2000bf46270 */
[----:B------:R-:W-:Y:S01]  /*1b210*/  VIADD R0, R4, 0x19 ;  /* 0x0000001904007836 */ /* 0x000fe20000000000 */
[----:B------:R-:W-:Y:S02]  /*1b220*/  FSEL R29, R29, -INF , !P3 ;  /* 0xff8000001d1d7808 */ /* 0x000fe40005800000 */
[----:B------:R-:W-:Y:S02]  /*1b230*/  FSEL R31, R31, -INF , !P3 ;  /* 0xff8000001f1f7808 */ /* 0x000fe40005800000 */
[----:B------:R-:W-:Y:S02]  /*1b240*/  ISETP.GE.AND P4, PT, R0, UR60, PT ;  /* 0x0000003c00007c0c */ /* 0x000fe4000bf86270 */
[----:B------:R-:W-:-:S02]  /*1b250*/  IADD3 R0, R4, 0x20, RZ ;  /* 0x0000002004007810 */ /* 0x000fc40007ffe0ff */
        /* <DEDUP_REMOVED lines=11> */
[----:B------:R-:W-:Y:S02]  /*1b310*/  FSEL R38, R38, -INF , !P2 ;  /* 0xff80000026267808 */ /* 0x000fe40005000000 */
[----:B------:R-:W-:-:S02]  /*1b320*/  ISETP.GE.AND P2, PT, R0, UR60, PT ;  /* 0x0000003c00007c0c */ /* 0x000fc4000bf46270 */
[----:B------:R-:W-:Y:S02]  /*1b330*/  IADD3 R0, R4, 0x30, RZ ;  /* 0x0000003004007810 */ /* 0x000fe40007ffe0ff */
[----:B------:R-:W-:Y:S02]  /*1b340*/  FSEL R37, R37, -INF , !P4 ;  /* 0xff80000025257808 */ /* 0x000fe40006000000 */
[----:B------:R-:W-:Y:S02]  /*1b350*/  FSEL R39, R39, -INF , !P4 ;  /* 0xff80000027277808 */ /* 0x000fe40006000000 */
[----:B------:R-:W-:Y:S01]  /*1b360*/  ISETP.GE.AND P4, PT, R0, UR60, PT ;  /* 0x0000003c00007c0c */ /* 0x000fe2000bf86270 */
[----:B------:R-:W-:Y:S01]  /*1b370*/  VIADD R0, R4, 0x31 ;  /* 0x0000003104007836 */ /* 0x000fe20000000000 */
[----:B------:R-:W-:Y:S02]  /*1b380*/  FSEL R40, R40, -INF , !P3 ;  /* 0xff80000028287808 */ /* 0x000fe40005800000 */
[----:B------:R-:W-:-:S02]  /*1b390*/  FSEL R42, R42, -INF , !P3 ;  /* 0xff8000002a2a7808 */ /* 0x000fc40005800000 */
[----:B------:R-:W-:Y:S02]  /*1b3a0*/  ISETP.GE.AND P3, PT, R0, UR60, PT ;  /* 0x0000003c00007c0c */ /* 0x000fe4000bf66270 */
[----:B------:R-:W-:Y:S02]  /*1b3b0*/  IADD3 R0, R4, 0x38, RZ ;  /* 0x0000003804007810 */ /* 0x000fe40007ffe0ff */
[----:B------:R-:W-:Y:S02]  /*1b3c0*/  FSEL R41, R41, -INF , !P6 ;  /* 0xff80000029297808 */ /* 0x000fe40007000000 */
[----:B------:R-:W-:Y:S02]  /*1b3d0*/  FSEL R43, R43, -INF , !P6 ;  /* 0xff8000002b2b7808 */ /* 0x000fe40007000000 */
[----:B------:R-:W-:Y:S02]  /*1b3e0*/  ISETP.GE.AND P6, PT, R0, UR60, PT ;  /* 0x0000003c00007c0c */ /* 0x000fe4000bfc6270 */
[----:B------:R-:W-:-:S02]  /*1b3f0*/  IADD3 R0, R4, 0x39, RZ ;  /* 0x0000003904007810 */ /* 0x000fc40007ffe0ff */
[----:B------:R-:W-:Y:S02]  /*1b400*/  FSEL R44, R44, -INF , !P5 ;  /* 0xff8000002c2c7808 */ /* 0x000fe40006800000 */
[----:B------:R-:W-:Y:S02]  /*1b410*/  FSEL R46, R46, -INF , !P5 ;  /* 0xff8000002e2e7808 */ /* 0x000fe40006800000 */
[----:B------:R-:W-:Y:S01]  /*1b420*/  ISETP.GE.AND P5, PT, R0, UR60, PT ;  /* 0x0000003c00007c0c */ /* 0x000fe2000bfa6270 */
[----:B------:R-:W-:Y:S01]  /*1b430*/  VIADD R0, R4, 0x40 ;  /* 0x0000004004007836 */ /* 0x000fe20000000000 */
[----:B------:R-:W-:Y:S02]  /*1b440*/  FSEL R45, R45, -INF , !P2 ;  /* 0xff8000002d2d7808 */ /* 0x000fe40005000000 */
[----:B------:R-:W-:Y:S02]  /*1b450*/  FSEL R47, R47, -INF , !P2 ;  /* 0xff8000002f2f7808 */ /* 0x000fe40005000000 */
[----:B------:R-:W-:-:S02]  /*1b460*/  ISETP.GE.AND P2, PT, R0, UR60, PT ;  /* 0x0000003c00007c0c */ /* 0x000fc4000bf46270 */
[----:B------:R-:W-:Y:S02]  /*1b470*/  IADD3 R0, R4, 0x41, RZ ;  /* 0x0000004104007810 */ /* 0x000fe40007ffe0ff */
[----:B------:R-:W-:Y:S02]  /*1b480*/  FSEL R48, R48, -INF , !P4 ;  /* 0xff80000030307808 */ /* 0x000fe40006000000 */
[----:B------:R-:W-:Y:S02]  /*1b490*/  FSEL R50, R50, -INF , !P4 ;  /* 0xff80000032327808 */ /* 0x000fe40006000000 */
[----:B------:R-:W-:Y:S02]  /*1b4a0*/  ISETP.GE.AND P4, PT, R0, UR60, PT ;  /* 0x0000003c00007c0c */ /* 0x000fe4000bf86270 */
[----:B------:R-:W-:Y:S02]  /*1b4b0*/  IADD3 R0, R4, 0x48, RZ ;  /* 0x0000004804007810 */ /* 0x000fe40007ffe0ff */
[----:B------:R-:W-:-:S02]  /*1b4c0*/  FSEL R49, R49, -INF , !P3 ;  /* 0xff80000031317808 */ /* 0x000fc40005800000 */
        /* <DEDUP_REMOVED lines=8> */
[----:B------:R-:W-:Y:S02]  /*1b550*/  FSEL R55, R55, -INF , !P5 ;  /* 0xff80000037377808 */ /* 0x000fe40006800000 */
[----:B------:R-:W-:Y:S02]  /*1b560*/  ISETP.GE.AND P5, PT, R0, UR60, PT ;  /* 0x0000003c00007c0c */ /* 0x000fe4000bfa6270 */
[----:B------:R-:W-:Y:S02]  /*1b570*/  IADD3 R0, R4, 0x51, RZ ;  /* 0x0000005104007810 */ /* 0x000fe40007ffe0ff */
[----:B------:R-:W-:Y:S02]  /*1b580*/  FSEL R56, R56, -INF , !P2 ;  /* 0xff80000038387808 */ /* 0x000fe40005000000 */
[----:B------:R-:W-:-:S02]  /*1b590*/  FSEL R58, R58, -INF , !P2 ;  /* 0xff8000003a3a7808 */ /* 0x000fc40005000000 */
[----:B------:R-:W-:Y:S01]  /*1b5a0*/  ISETP.GE.AND P2, PT, R0, UR60, PT ;  /* 0x0000003c00007c0c */ /* 0x000fe2000bf46270 */
[----:B------:R-:W-:Y:S01]  /*1b5b0*/  VIADD R0, R4, 0x58 ;  /* 0x0000005804007836 */ /* 0x000fe20000000000 */
[----:B------:R-:W-:Y:S02]  /*1b5c0*/  FSEL R57, R57, -INF , !P4 ;  /* 0xff80000039397808 */ /* 0x000fe40006000000 */
[----:B------:R-:W-:Y:S02]  /*1b5d0*/  FSEL R59, R59, -INF , !P4 ;  /* 0xff8000003b3b7808 */ /* 0x000fe40006000000 */
[----:B------:R-:W-:Y:S02]  /*1b5e0*/  ISETP.GE.AND P4, PT, R0, UR60, PT ;  /* 0x0000003c00007c0c */ /* 0x000fe4000bf86270 */
[----:B------:R-:W-:Y:S02]  /*1b5f0*/  IADD3 R0, R4, 0x59, RZ ;  /* 0x0000005904007810 */ /* 0x000fe40007ffe0ff */
[----:B------:R-:W-:-:S02]  /*1b600*/  FSEL R60, R60, -INF , !P3 ;  /* 0xff8000003c3c7808 */ /* 0x000fc40005800000 */
[----:B------:R-:W-:Y:S02]  /*1b610*/  FSEL R62, R62, -INF , !P3 ;  /* 0xff8000003e3e7808 */ /* 0x000fe40005800000 */
[----:B------:R-:W-:Y:S02]  /*1b620*/  ISETP.GE.AND P3, PT, R0, UR60, PT ;  /* 0x0000003c00007c0c */ /* 0x000fe4000bf66270 */
[----:B------:R-:W-:Y:S02]  /*1b630*/  IADD3 R0, R4, 0x60, RZ ;  /* 0x0000006004007810 */ /* 0x000fe40007ffe0ff */
[----:B------:R-:W-:Y:S02]  /*1b640*/  FSEL R61, R61, -INF , !P6 ;  /* 0xff8000003d3d7808 */ /* 0x000fe40007000000 */
        /* <DEDUP_REMOVED lines=80> */
[----:B------:R-:W-:Y:S02]  /*1bb50*/  FMNMX R0, R45, R0, !PT ;  /* 0x000000002d007209 */ /* 0x000fe40007800000 */
[----:B------:R-:W-:Y:S02]  /*1bb60*/  FSEL R165, R94, -INF , !P6 ;  /* 0xff8000005ea57808 */ /* 0x000fe40007000000 */
[----:B------:R-:W-:Y:S02]  /*1bb70*/  FMNMX R0, R48, R0, !PT ;  /* 0x0000000030007209 */ /* 0x000fe40007800000 */
[----:B------:R-:W-:Y:S01]  /*1bb80*/  ISETP.GE.AND P6, PT, R2, UR60, PT ;  /* 0x0000003c02007c0c */ /* 0x000fe2000bfc6270 */
[----:B------:R-:W-:Y:S01]  /*1bb90*/  VIADD R2, R4, 0xa0 ;  /* 0x000000a004027836 */ /* 0x000fe20000000000 */
[----:B------:R-:W-:Y:S02]  /*1bba0*/  FMNMX R0, R49, R0, !PT ;  /* 0x0000000031007209 */ /* 0x000fe40007800000 */
[----:B------:R-:W-:-:S02]  /*1bbb0*/  FSEL R93, R93, -INF , !P5 ;  /* 0xff8000005d5d7808 */ /* 0x000fc40006800000 */
[----:B------:R-:W-:Y:S02]  /*1bbc0*/  FMNMX R0, R17, R0, !PT ;  /* 0x0000000011007209 */ /* 0x000fe40007800000 */
[----:B------:R-:W-:Y:S02]  /*1bbd0*/  FSEL R95, R95, -INF , !P5 ;  /* 0xff8000005f5f7808 */ /* 0x000fe40006800000 */
        /* <DEDUP_REMOVED lines=21> */
[----:B------:R-:W-:-:S02]  /*1bd30*/  ISETP.GE.AND P5, PT, R2, UR60, PT ;  /* 0x0000003c02007c0c */ /* 0x000fc4000bfa6270 */
[----:B------:R-:W-:Y:S02]  /*1bd40*/  IADD3 R2, R4, 0xa1, RZ ;  /* 0x000000a104027810 */ /* 0x000fe40007ffe0ff */
[----:B------:R-:W-:Y:S02]  /*1bd50*/  FMNMX R0, R66, R6, !PT ;  /* 0x0000000642007209 */ /* 0x000fe40007800000 */
[----:B------:R-:W-:Y:S02]  /*1bd60*/  FMNMX R6, R76, R7, !PT ;  /* 0x000000074c067209 */ /* 0x000fe40007800000 */
[----:B------:R-:W-:Y:S02]  /*1bd70*/  FSEL R171, R96, -INF , !P2 ;  /* 0xff80000060ab7808 */ /* 0x000fe40005000000 */
[----:B------:R-:W-:Y:S02]  /*1bd80*/  FSEL R172, R98, -INF , !P2 ;  /* 0xff80000062ac7808 */ /* 0x000fe40005000000 */
[----:B------:R-:W-:-:S02]  /*1bd90*/  ISETP.GE.AND P2, PT, R2, UR60, PT ;  /* 0x0000003c02007c0c */ /* 0x000fc4000bf46270 */
[----:B------:R-:W-:Y:S02]  /*1bda0*/  IADD3 R2, R4, 0xa8, RZ ;  /* 0x000000a804027810 */ /* 0x000fe40007ffe0ff */
[----:B------:R-:W-:Y:S02]  /*1bdb0*/  FMNMX R0, R67, R0, !PT ;  /* 0x0000000043007209 */ /* 0x000fe40007800000 */
[----:B------:R-:W-:Y:S02]  /*1bdc0*/  FMNMX R6, R77, R6, !PT ;  /* 0x000000064d067209 */ /* 0x000fe40007800000 */
[----:B------:R-:W-:Y:S02]  /*1bdd0*/  FSEL R167, R97, -INF , !P4 ;  /* 0xff80000061a77808 */ /* 0x000fe40006000000 */
[----:B------:R-:W-:Y:S02]  /*1bde0*/  FSEL R169, R99, -INF , !P4 ;  /* 0xff80000063a97808 */ /* 0x000fe40006000000 */
[----:B------:R-:W-:Y:S01]  /*1bdf0*/  ISETP.GE.AND P4, PT, R2, UR60, PT ;  /* 0x0000003c02007c0c */ /* 0x000fe2000bf86270 */
[----:B------:R-:W-:Y:S01]  /*1be00*/  VIADD R2, R4, 0xa9 ;  /* 0x000000a904027836 */ /* 0x000fe20000000000 */
[----:B------:R-:W-:-:S02]  /*1be10*/  FMNMX R7, R70, R0, !PT ;  /* 0x0000000046077209 */ /* 0x000fc40007800000 */
[----:B------:R-:W-:Y:S02]  /*1be20*/  FMNMX R0, R80, R6, !PT ;  /* 0x0000000650007209 */ /* 0x000fe40007800000 */
[----:B------:R-:W-:Y:S02]  /*1be30*/  FMNMX R6, R71, R7, !PT ;  /* 0x0000000747067209 */ /* 0x000fe40007800000 */
[----:B------:R-:W-:Y:S02]  /*1be40*/  FSEL R168, R100, -INF , !P3 ;  /* 0xff80000064a87808 */ /* 0x000fe40005800000 */
[----:B------:R-:W-:Y:S02]  /*1be50*/  FSEL R170, R102, -INF , !P3 ;  /* 0xff80000066aa7808 */ /* 0x000fe40005800000 */
        /* <DEDUP_REMOVED lines=128> */
[----:B------:R-:W-:Y:S02]  /*1c660*/  FMNMX R2, R99, R6, !PT ;  /* 0x0000000663027209 */ /* 0x000fe40007800000 */
        /* <DEDUP_REMOVED lines=12> */
[----:B------:R-:W-:Y:S02]  /*1c730*/  IADD3 R0, R4, 0xf9, RZ ;  /* 0x000000f904007810 */ /* 0x000fe40007ffe0ff */
[----:B------:R-:W-:Y:S02]  /*1c740*/  FSEL R145, R145, -INF , !P2 ;  /* 0xff80000091917808 */ /* 0x000fe40005000000 */
[----:B------:R-:W-:Y:S02]  /*1c750*/  FMNMX R6, R144, R6, !PT ;  /* 0x0000000690067209 */ /* 0x000fe40007800000 */
[----:B------:R-:W-:Y:S02]  /*1c760*/  FMNMX R2, R134, R2, !PT ;  /* 0x0000000286027209 */ /* 0x000fe40007800000 */
[----:B------:R-:W-:-:S02]  /*1c770*/  FSEL R142, R142, -INF , !P3 ;  /* 0xff8000008e8e7808 */ /* 0x000fc40005800000 */
[----:B------:R-:W-:Y:S02]  /*1c780*/  ISETP.GE.AND P3, PT, R0, UR60, PT ;  /* 0x0000003c00007c0c */ /* 0x000fe4000bf66270 */
[----:B------:R-:W-:Y:S02]  /*1c790*/  FSEL R148, R148, -INF , !P4 ;  /* 0xff80000094947808 */ /* 0x000fe40006000000 */
[----:B------:R-:W-:Y:S02]  /*1c7a0*/  FMNMX R6, R145, R6, !PT ;  /* 0x0000000691067209 */ /* 0x000fe40007800000 */
[----:B------:R-:W-:Y:S02]  /*1c7b0*/  FMNMX R2, R135, R2, !PT ;  /* 0x0000000287027209 */ /* 0x000fe40007800000 */
[----:B------:R-:W-:Y:S02]  /*1c7c0*/  FSEL R149, R149, -INF , !P3 ;  /* 0xff80000095957808 */ /* 0x000fe40005800000 */
[----:B------:R-:W-:-:S02]  /*1c7d0*/  FMNMX R0, R148, R6, !PT ;  /* 0x0000000694007209 */ /* 0x000fc40007800000 */
[----:B------:R-:W-:Y:S02]  /*1c7e0*/  FMNMX R2, R138, R2, !PT ;  /* 0x000000028a027209 */ /* 0x000fe40007800000 */
[----:B------:R-:W-:Y:S02]  /*1c7f0*/  FMNMX R0, R149, R0, !PT ;  /* 0x0000000095007209 */ /* 0x000fe40007800000 */
[----:B------:R-:W-:Y:S02]  /*1c800*/  FMNMX R6, R139, R2, !PT ;  /* 0x000000028b067209 */ /* 0x000fe40007800000 */
[----:B------:R-:W-:Y:S01]  /*1c810*/  FSEL R143, R143, -INF , !P6 ;  /* 0xff8000008f8f7808 */ /* 0x000fe20007000000 */
[----:B------:R-:W1:Y:S01]  /*1c820*/  SHFL.BFLY PT, R2, R0, 0x1, 0x1f ;  /* 0x0c201f0000027f89 */ /* 0x000e6200000e0000 */
[----:B------:R-:W-:Y:S02]  /*1c830*/  FMNMX R6, R142, R6, !PT ;  /* 0x000000068e067209 */ /* 0x000fe40007800000 */
[----:B------:R-:W-:-:S02]  /*1c840*/  FSEL R146, R146, -INF , !P5 ;  /* 0xff80000092927808 */ /* 0x000fc40006800000 */
[----:B------:R-:W-:Y:S02]  /*1c850*/  FMNMX R6, R143, R6, !PT ;  /* 0x000000068f067209 */ /* 0x000fe40007800000 */
[----:B------:R-:W-:Y:S02]  /*1c860*/  FSEL R147, R147, -INF , !P2 ;  /* 0xff80000093937808 */ /* 0x000fe40005000000 */
[----:B------:R-:W-:Y:S02]  /*1c870*/  FMNMX R6, R146, R6, !PT ;  /* 0x0000000692067209 */ /* 0x000fe40007800000 */
[----:B------:R-:W-:Y:S02]  /*1c880*/  FSEL R150, R150, -INF , !P4 ;  /* 0xff80000096967808 */ /* 0x000fe40006000000 */
[----:B------:R-:W-:Y:S02]  /*1c890*/  FMNMX R6, R147, R6, !PT ;  /* 0x0000000693067209 */ /* 0x000fe40007800000 */
[----:B------:R-:W-:-:S02]  /*1c8a0*/  FSEL R151, R151, -INF , !P3 ;  /* 0xff80000097977808 */ /* 0x000fc40005800000 */
[----:B------:R-:W-:-:S04]  /*1c8b0*/  FMNMX R6, R150, R6, !PT ;  /* 0x0000000696067209 */ /* 0x000fc80007800000 */
[----:B------:R-:W-:Y:S02]  /*1c8c0*/  FMNMX R6, R151, R6, !PT ;  /* 0x0000000697067209 */ /* 0x000fe40007800000 */
[----:B-1----:R-:W-:-:S03]  /*1c8d0*/  FMNMX R2, R0, R2, !PT ;  /* 0x0000000200027209 */ /* 0x002fc60007800000 */
[----:B------:R-:W1:Y:S04]  /*1c8e0*/  SHFL.BFLY PT, R0, R6, 0x1, 0x1f ;  /* 0x0c201f0006007f89 */ /* 0x000e6800000e0000 */
[----:B------:R-:W2:Y:S01]  /*1c8f0*/  SHFL.BFLY PT, R7, R2, 0x2, 0x1f ;  /* 0x0c401f0002077f89 */ /* 0x000ea200000e0000 */
[----:B-1----:R-:W-:Y:S02]  /*1c900*/  FMNMX R6, R6, R0, !PT ;  /* 0x0000000006067209 */ /* 0x002fe40007800000 */
[----:B--2---:R-:W-:-:S03]  /*1c910*/  FMNMX R7, R2, R7, !PT ;  /* 0x0000000702077209 */ /* 0x004fc60007800000 */
[----:B------:R-:W1:Y:S01]  /*1c920*/  SHFL.BFLY PT, R0, R6, 0x2, 0x1f ;  /* 0x0c401f0006007f89 */ /* 0x000e6200000e0000 */
[----:B------:R-:W-:Y:S02]  /*1c930*/  SHF.L.U32 R2, R176, 0x1f, RZ ;  /* 0x0000001fb0027819 */ /* 0x000fe400000006ff */
[----:B-1----:R-:W-:Y:S02]  /*1c940*/  FMNMX R6, R6, R0, !PT ;  /* 0x0000000006067209 */ /* 0x002fe40007800000 */
[----:B------:R-:W-:-:S04]  /*1c950*/  LEA R0, R161, UR61, 0x3 ;  /* 0x0000003da1007c11 */ /* 0x000fc8000f8e18ff */
[----:B------:R-:W-:-:S04]  /*1c960*/  PRMT R0, RZ, 0x654, R0 ;  /* 0x00000654ff007816 */ /* 0x000fc80000000000 */
[----:B------:R1:W-:Y:S02]  /*1c970*/  SYNCS.ARRIVE.TRANS64.RED.A1T0 RZ, [R0+URZ], RZ ;  /* 0x000000ff00ff79a7 */ /* 0x0003e4000810043f */
[----:B-1----:R-:W-:-:S04]  /*1c980*/  IMAD R0, R173, 0x8, R216 ;  /* 0x00000008ad007824 */ /* 0x002fc800078e02d8 */
[----:B------:R-:W1:Y:S02]  /*1c990*/  SYNCS.PHASECHK.TRANS64.TRYWAIT P2, [R0+URZ+0x88000], R2 ;  /* 0x08800002000075a7 */ /* 0x000e64000804017f */
[----:B-1----:R-:W-:Y:S05]  /*1c9a0*/  @!P2 BRA `(.L_x_44) ;  /* 0x00000118007ca947 */ /* 0x002fea0003800000 */
.L_x_98:
[----:B------:R-:W-:Y:S05]  /*1c9b0*/  BSYNC B0 ;  /* 0x0000000000007941 */ /* 0x000fea0003800000 */
.L_x_43:
[----:B------:R-:W2:Y:S04]  /*1c9c0*/  LDL.LU R217, [R1+0xec] ;  /* 0x0000ec0001d97983 */ /* 0x000ea80000300800 */
[----:B------:R-:W3:Y:S04]  /*1c9d0*/  LDL.LU R177, [R1+0xf0] ;  /* 0x0000f00001b17983 */ /* 0x000ee80000300800 */
[----:B------:R-:W4:Y:S04]  /*1c9e0*/  LDL.LU R252, [R1+0xf4] ;  /* 0x0000f40001fc7983 */ /* 0x000f280000300800 */
        /* <DEDUP_REMOVED lines=66> */
[----:B------:R1:W-:Y:S04]  /*1ce10*/  STL [R1+0x60c], R128 ;  /* 0x00060c8001007387 */ /* 0x0003e80000100800 */
[----:B-1----:R-:W4:Y:S04]  /*1ce20*/  LDL.LU R128, [R1+0xe8] ;  /* 0x0000e80001807983 */ /* 0x002f280000300800 */
        /* <DEDUP_REMOVED lines=66> */
[----:B------:R1:W-:Y:S01]  /*1d250*/  STL [R1+0x38c], R207 ;  /* 0x00038ccf01007387 */ /* 0x0003e20000100800 */
[----:B------:R-:W-:-:S03]  /*1d260*/  FSETP.NEU.AND P2, PT, R6, -INF , PT ;  /* 0xff8000000600780b */ /* 0x000fc60003f4d000 */
[----:B-1----:R-:W4:Y:S04]  /*1d270*/  LDL.LU R207, [R1+0x60] ;  /* 0x0000600001cf7983 */ /* 0x002f280000300800 */
[----:B------:R1:W-:Y:S04]  /*1d280*/  STL [R1+0x388], R206 ;  /* 0x000388ce01007387 */ /* 0x0003e80000100800 */
[----:B-1----:R-:W4:Y:S04]  /*1d290*/  LDL.LU R206, [R1+0x5c] ;  /* 0x00005c0001ce7983 */ /* 0x002f280000300800 */
[----:B------:R1:W-:Y:S01]  /*1d2a0*/  STL [R1+0x384], R205 ;  /* 0x000384cd01007387 */ /* 0x0003e20000100800 */
[----:B------:R-:W-:-:S03]  /*1d2b0*/  FSEL R0, R6, RZ, P2 ;  /* 0x000000ff06007208 */ /* 0x000fc60001000000 */
[----:B-1----:R-:W4:Y:S04]  /*1d2c0*/  LDL.LU R205, [R1+0x58] ;  /* 0x0000580001cd7983 */ /* 0x002f280000300800 */
[----:B------:R1:W-:Y:S04]  /*1d2d0*/  STL [R1+0x380], R204 ;  /* 0x000380cc01007387 */ /* 0x0003e80000100800 */
[----:B-1----:R-:W4:Y:S04]  /*1d2e0*/  LDL.LU R204, [R1+0x54] ;  /* 0x0000540001cc7983 */ /* 0x002f280000300800 */
[----:B------:R1:W-:Y:S04]  /*1d2f0*/  STL [R1+0x37c], R203 ;  /* 0x00037ccb01007387 */ /* 0x0003e80000100800 */
[----:B-1----:R-:W4:Y:S04]  /*1d300*/  LDL.LU R203, [R1+0x50] ;  /* 0x0000500001cb7983 */ /* 0x002f280000300800 */
[----:B------:R1:W-:Y:S01]  /*1d310*/  STL [R1+0x378], R202 ;  /* 0x000378ca01007387 */ /* 0x0003e20000100800 */
[----:B------:R-:W-:-:S03]  /*1d320*/  FADD R2, -R0, R3 ;  /* 0x0000000300027221 */ /* 0x000fc60000000100 */
[----:B-1----:R-:W4:Y:S04]  /*1d330*/  LDL.LU R202, [R1+0x4c] ;  /* 0x00004c0001ca7983 */ /* 0x002f280000300800 */
[----:B------:R1:W-:Y:S01]  /*1d340*/  STL [R1+0x374], R201 ;  /* 0x000374c901007387 */ /* 0x0003e20000100800 */
[----:B------:R-:W-:-:S03]  /*1d350*/  FMUL R0, R0, UR39 ;  /* 0x0000002700007c20 */ /* 0x000fc60008400000 */
[----:B-1----:R-:W4:Y:S04]  /*1d360*/  LDL.LU R201, [R1+0x48] ;  /* 0x0000480001c97983 */ /* 0x002f280000300800 */
[----:B------:R1:W-:Y:S01]  /*1d370*/  STL [R1+0x370], R200 ;  /* 0x000370c801007387 */ /* 0x0003e20000100800 */
[----:B------:R-:W-:-:S03]  /*1d380*/  FFMA R26, R26, UR39, -R0 ;  /* 0x000000271a1a7c23 */ /* 0x000fc60008000800 */
[----:B-1----:R-:W4:Y:S04]  /*1d390*/  LDL.LU R200, [R1+0x44] ;  /* 0x0000440001c87983 */ /* 0x002f280000300800 */
[----:B------:R1:W-:Y:S04]  /*1d3a0*/  STL [R1+0x36c], R199 ;  /* 0x00036cc701007387 */ /* 0x0003e80000100800 */
[----:B-1----:R-:W4:Y:S04]  /*1d3b0*/  LDL.LU R199, [R1+0x40] ;  /* 0x0000400001c77983 */ /* 0x002f280000300800 */
[----:B------:R1:W-:Y:S04]  /*1d3c0*/  STL [R1+0x368], R198 ;  /* 0x000368c601007387 */ /* 0x0003e80000100800 */
[----:B-1----:R-:W4:Y:S04]  /*1d3d0*/  LDL.LU R198, [R1+0x3c] ;  /* 0x00003c0001c67983 */ /* 0x002f280000300800 */
[----:B------:R1:W-:Y:S01]  /*1d3e0*/  STL [R1+0x364], R197 ;  /* 0x000364c501007387 */ /* 0x0003e20000100800 */
[----:B------:R-:W-:-:S03]  /*1d3f0*/  FSETP.GEU.AND P4, PT, R26, -126, PT ;  /* 0xc2fc00001a00780b */ /* 0x000fc60003f8e000 */
        /* <DEDUP_REMOVED lines=12> */
[----:B------:R-:W-:-:S03]  /*1d4c0*/  @!P4 FMUL R26, R26, 0.5 ;  /* 0x3f0000001a1ac820 */ /* 0x000fc60000400000 */
[----:B-1----:R-:W4:Y:S04]  /*1d4d0*/  LDL.LU R186, [R1+0x20] ;  /* 0x0000200001ba7983 */ /* 0x002f280000300800 */
[----:B------:R1:W-:Y:S01]  /*1d4e0*/  STL [R1+0x348], R176 ;  /* 0x000348b001007387 */ /* 0x0003e20000100800 */
[----:B------:R-:W-:-:S03]  /*1d4f0*/  R2UR UR6, R193 ;  /* 0x00000000c10672ca */ /* 0x000fc600000e0000 */
[----:B-1----:R-:W4:Y:S04]  /*1d500*/  LDL.LU R176, [R1+0x1c] ;  /* 0x00001c0001b07983 */ /* 0x002f280000300800 */
[----:B------:R1:W-:Y:S04]  /*1d510*/  STL [R1+0x344], R160 ;  /* 0x000344a001007387 */ /* 0x0003e80000100800 */
[----:B-1----:R-:W4:Y:S04]  /*1d520*/  LDL.LU R160, [R1+0x18] ;  /* 0x0000180001a07983 */ /* 0x002f280000300800 */
[----:B------:R1:W-:Y:S01]  /*1d530*/  STL [R1+0x340], R8 ;  /* 0x0003400801007387 */ /* 0x0003e20000100800 */
[----:B------:R2:W-:Y:S03]  /*1d540*/  MUFU.EX2 R157, R26 ;  /* 0x0000001a009d7308 */ /* 0x0005e60000000800 */
        /* <DEDUP_REMOVED lines=8> */
[----:B-1----:R-:W4:Y:S01]  /*1d5d0*/  LDL.LU R6, [R1+0x4] ;  /* 0x0000040001067983 */ /* 0x002f220000300800 */
[----:B------:R-:W-:-:S03]  /*1d5e0*/  FMUL R2, R2, UR39 ;  /* 0x0000002702027c20 */ /* 0x000fc60008400000 */
[----:B--2---:R-:W2:Y:S02]  /*1d5f0*/  LDL.LU R26, [R1] ;  /* 0x00000000011a7983 */ /* 0x004ea40000300800 */
[----:B------:R-:W-:Y:S02]  /*1d600*/  FSETP.GEU.AND P3, PT, R2, -126, PT ;  /* 0xc2fc00000200780b */ /* 0x000fe40003f6e000 */
[----:B------:R-:W-:-:S11]  /*1d610*/  FSETP.NEU.AND P2, PT, R7, -INF , PT ;  /* 0xff8000000700780b */ /* 0x000fd60003f4d000 */
[----:B------:R-:W-:-:S04]  /*1d620*/  @!P3 FMUL R2, R2, 0.5 ;  /* 0x3f0000000202b820 */ /* 0x000fc80000400000 */
[----:B------:R1:W3:Y:S02]  /*1d630*/  MUFU.EX2 R3, R2 ;  /* 0x0000000200037308 */ /* 0x0002e40000000800 */
[----:B-1----:R-:W-:-:S05]  /*1d640*/  FSEL R2, R7, RZ, P2 ;  /* 0x000000ff07027208 */ /* 0x002fca0001000000 */
[C---:B------:R-:W-:Y:S01]  /*1d650*/  FADD R10, -R2.reuse, R9 ;  /* 0x00000009020a7221 */ /* 0x040fe20000000100 */
[----:B------:R-:W-:-:S03]  /*1d660*/  FMUL R2, R2, UR39 ;  /* 0x0000002702027c20 */ /* 0x000fc60008400000 */
[----:B------:R-:W-:Y:S01]  /*1d670*/  FMUL R10, R10, UR39 ;  /* 0x000000270a0a7c20 */ /* 0x000fe20008400000 */
[----:B------:R-:W-:Y:S01]  /*1d680*/  FFMA R24, R24, UR39, -R2 ;  /* 0x0000002718187c23 */ /* 0x000fe20008000802 */
[----:B---3--:R-:W-:-:S03]  /*1d690*/  @!P3 FMUL R3, R3, R3 ;  /* 0x000000030303b220 */ /* 0x008fc60000400000 */
[----:B------:R-:W-:Y:S01]  /*1d6a0*/  FSETP.GEU.AND P2, PT, R10, -126, PT ;  /* 0xc2fc00000a00780b */ /* 0x000fe20003f4e000 */
[-C--:B------:R-:W-:Y:S01]  /*1d6b0*/  FMUL R251, R251, R3.reuse ;  /* 0x00000003fbfb7220 */ /* 0x080fe20000400000 */
[----:B------:R-:W-:Y:S01]  /*1d6c0*/  FSETP.GEU.AND P5, PT, R24, -126, PT ;  /* 0xc2fc00001800780b */ /* 0x000fe20003fae000 */
[-C--:B------:R-:W-:Y:S01]  /*1d6d0*/  FMUL R250, R250, R3.reuse ;  /* 0x00000003fafa7220 */ /* 0x080fe20000400000 */
[-C--:B----4-:R-:W-:Y:S01]  /*1d6e0*/  FMUL R247, R247, R3.reuse ;  /* 0x00000003f7f77220 */ /* 0x090fe20000400000 */
[-C--:B------:R-:W-:Y:S01]  /*1d6f0*/  FMUL R246, R246, R3.reuse ;  /* 0x00000003f6f67220 */ /* 0x080fe20000400000 */
[----:B------:R-:W-:Y:S01]  /*1d700*/  STL [R1+0x3c0], R7 ;  /* 0x0003c00701007387 */ /* 0x000fe20000100800 */
[-C--:B------:R-:W-:Y:S01]  /*1d710*/  FMUL R243, R243, R3.reuse ;  /* 0x00000003f3f37220 */ /* 0x080fe20000400000 */
[-C--:B------:R-:W-:Y:S01]  /*1d720*/  FMUL R242, R242, R3.reuse ;  /* 0x00000003f2f27220 */ /* 0x080fe20000400000 */
[-C--:B------:R-:W-:Y:S01]  /*1d730*/  FMUL R239, R239, R3.reuse ;  /* 0x00000003efef7220 */ /* 0x080fe20000400000 */
[----:B------:R-:W-:Y:S01]  /*1d740*/  STL [R1+0xf8], R251 ;  /* 0x0000f8fb01007387 */ /* 0x000fe20000100800 */
[-C--:B------:R-:W-:Y:S01]  /*1d750*/  FMUL R238, R238, R3.reuse ;  /* 0x00000003eeee7220 */ /* 0x080fe20000400000 */
[-C--:B------:R-:W-:Y:S01]  /*1d760*/  FMUL R235, R235, R3.reuse ;  /* 0x00000003ebeb7220 */ /* 0x080fe20000400000 */
[----:B------:R-:W-:Y:S01]  /*1d770*/  @!P2 FMUL R10, R10, 0.5 ;  /* 0x3f0000000a0aa820 */ /* 0x000fe20000400000 */
[----:B------:R-:W-:Y:S01]  /*1d780*/  STL [R1+0xfc], R250 ;  /* 0x0000fcfa01007387 */ /* 0x000fe20000100800 */
[----:B------:R-:W-:-:S03]  /*1d790*/  FMUL R234, R234, R3 ;  /* 0x00000003eaea7220 */ /* 0x000fc60000400000 */
[----:B------:R-:W-:Y:S01]  /*1d7a0*/  STL [R1+0x108], R247 ;  /* 0x000108f701007387 */ /* 0x000fe20000100800 */
[----:B------:R-:W-:-:S03]  /*1d7b0*/  FMUL R231, R231, R3 ;  /* 0x00000003e7e77220 */ /* 0x000fc60000400000 */
[----:B------:R-:W-:Y:S01]  /*1d7c0*/  STL [R1+0x10c], R246 ;  /* 0x00010cf601007387 */ /* 0x000fe20000100800 */
[----:B------:R-:W-:-:S03]  /*1d7d0*/  FMUL R230, R230, R3 ;  /* 0x00000003e6e67220 */ /* 0x000fc60000400000 */
[----:B------:R-:W-:Y:S01]  /*1d7e0*/  STL [R1+0x118], R243 ;  /* 0x000118f301007387 */ /* 0x000fe20000100800 */
[-C--:B------:R-:W-:Y:S01]  /*1d7f0*/  FMUL R227, R227, R3.reuse ;  /* 0x00000003e3e37220 */ /* 0x080fe20000400000 */
[----:B------:R-:W-:Y:S02]  /*1d800*/  @!P5 FMUL R24, R24, 0.5 ;  /* 0x3f0000001818d820 */ /* 0x000fe40000400000 */
[----:B------:R-:W-:Y:S01]  /*1d810*/  STL [R1+0x11c], R242 ;  /* 0x00011cf201007387 */ /* 0x000fe20000100800 */
[-C--:B------:R-:W-:Y:S01]  /*1d820*/  FMUL R226, R226, R3.reuse ;  /* 0x00000003e2e27220 */ /* 0x080fe20000400000 */
[----:B------:R-:W1:Y:S02]  /*1d830*/  MUFU.EX2 R10, R10 ;  /* 0x0000000a000a7308 */ /* 0x000e640000000800 */
[----:B------:R-:W-:Y:S01]  /*1d840*/  STL [R1+0x128], R239 ;  /* 0x000128ef01007387 */ /* 0x000fe20000100800 */
[----:B------:R-:W-:-:S03]  /*1d850*/  FMUL R118, R118, R3 ;  /* 0x0000000376767220 */ /* 0x000fc60000400000 */
[----:B------:R-:W-:Y:S01]  /*1d860*/  STL [R1+0x12c], R238 ;  /* 0x00012cee01007387 */ /* 0x000fe20000100800 */
[----:B------:R-:W-:-:S03]  /*1d870*/  FMUL R119, R119, R3 ;  /* 0x0000000377777220 */ /* 0x000fc60000400000 */
[----:B------:R-:W-:Y:S01]  /*1d880*/  STL [R1+0x138], R235 ;  /* 0x000138eb01007387 */ /* 0x000fe20000100800 */
[-C--:B------:R-:W-:Y:S01]  /*1d890*/  FMUL R122, R122, R3.reuse ;  /* 0x000000037a7a7220 */ /* 0x080fe20000400000 */
[----:B------:R-:W3:Y:S02]  /*1d8a0*/  MUFU.EX2 R156, R24 ;  /* 0x00000018009c7308 */ /* 0x000ee40000000800 */
        /* <DEDUP_REMOVED lines=26> */
[----:B------:R-:W-:Y:S02]  /*1da50*/  FFMA R29, R29, UR39, -R2 ;  /* 0x000000271d1d7c23 */ /* 0x000fe40008000802 */
[----:B------:R-:W-:Y:S01]  /*1da60*/  STL [R1+0x1a8], R190 ;  /* 0x0001a8be01007387 */ /* 0x000fe20000100800 */
[-C--:B------:R-:W-:Y:S01]  /*1da70*/  FMUL R22, R22, R3.reuse ;  /* 0x0000000316167220 */ /* 0x080fe20000400000 */
[----:B------:R-:W-:Y:S02]  /*1da80*/  FFMA R31, R31, UR39, -R0 ;  /* 0x000000271f1f7c23 */ /* 0x000fe40008000800 */
[----:B------:R-:W-:Y:S01]  /*1da90*/  STL [R1+0x1ac], R189 ;  /* 0x0001acbd01007387 */ /* 0x000fe20000100800 */
[----:B-1----:R-:W-:Y:S01]  /*1daa0*/  @!P2 FMUL R10, R10, R10 ;  /* 0x0000000a0a0aa220 */ /* 0x002fe20000400000 */
[----:B------:R-:W-:-:S02]  /*1dab0*/  FMUL R21, R21, R3 ;  /* 0x0000000315157220 */ /* 0x000fc40000400000 */
[----:B------:R-:W-:Y:S01]  /*1dac0*/  STL [R1+0x1b8], R184 ;  /* 0x0001b8b801007387 */ /* 0x000fe20000100800 */
[----:B------:R-:W-:-:S03]  /*1dad0*/  FMUL R13, R13, R3 ;  /* 0x000000030d0d7220 */ /* 0x000fc60000400000 */
[----:B------:R-:W-:Y:S01]  /*1dae0*/  STL [R1+0x1bc], R183 ;  /* 0x0001bcb701007387 */ /* 0x000fe20000100800 */
[----:B------:R-:W-:Y:S01]  /*1daf0*/  FMUL R12, R12, R3 ;  /* 0x000000030c0c7220 */ /* 0x000fe20000400000 */
[----:B---3--:R-:W-:Y:S02]  /*1db00*/  @!P5 FMUL R156, R156, R156 ;  /* 0x0000009c9c9cd220 */ /* 0x008fe40000400000 */
[----:B------:R-:W-:Y:S01]  /*1db10*/  STL [R1+0x1c8], R180 ;  /* 0x0001c8b401007387 */ /* 0x000fe20000100800 */
[----:B------:R-:W-:Y:S01]  /*1db20*/  FSETP.GEU.AND P5, PT, R29, -126, PT ;  /* 0xc2fc00001d00780b */ /* 0x000fe20003fae000 */
[----:B------:R-:W-:Y:S02]  /*1db30*/  FMUL R252, R252, R10 ;  /* 0x0000000afcfc7220 */ /* 0x000fe40000400000 */
[----:B------:R-:W-:Y:S01]  /*1db40*/  STL [R1+0x1cc], R179 ;  /* 0x0001ccb301007387 */ /* 0x000fe20000100800 */
[----:B------:R-:W-:Y:S01]  /*1db50*/  FFMA R9, R27, UR39, -R0 ;  /* 0x000000271b097c23 */ /* 0x000fe20008000800 */
[----:B------:R-:W-:-:S02]  /*1db60*/  FSETP.GEU.AND P3, PT, R31, -126, PT ;  /* 0xc2fc00001f00780b */ /* 0x000fc40003f6e000 */
[----:B------:R-:W-:Y:S01]  /*1db70*/  STL [R1+0x1d8], R154 ;  /* 0x0001d89a01007387 */ /* 0x000fe20000100800 */
[-C--:B------:R-:W-:Y:S01]  /*1db80*/  FMUL R249, R249, R10.reuse ;  /* 0x0000000af9f97220 */ /* 0x080fe20000400000 */
[-C--:B------:R-:W-:Y:S02]  /*1db90*/  FMUL R248, R248, R10.reuse ;  /* 0x0000000af8f87220 */ /* 0x080fe40000400000 */
[----:B------:R-:W-:Y:S01]  /*1dba0*/  STL [R1+0x1dc], R153 ;  /* 0x0001dc9901007387 */ /* 0x000fe20000100800 */
[----:B------:R-:W-:-:S03]  /*1dbb0*/  FMUL R245, R245, R10 ;  /* 0x0000000af5f57220 */ /* 0x000fc60000400000 */
[----:B------:R-:W-:Y:S01]  /*1dbc0*/  STL [R1+0x1e8], R22 ;  /* 0x0001e81601007387 */ /* 0x000fe20000100800 */
[----:B------:R-:W-:-:S03]  /*1dbd0*/  FMUL R244, R244, R10 ;  /* 0x0000000af4f47220 */ /* 0x000fc60000400000 */
[----:B------:R-:W-:Y:S01]  /*1dbe0*/  STL [R1+0x1ec], R21 ;  /* 0x0001ec1501007387 */ /* 0x000fe20000100800 */
[----:B------:R-:W-:-:S03]  /*1dbf0*/  FMUL R241, R241, R10 ;  /* 0x0000000af1f17220 */ /* 0x000fc60000400000 */
[----:B------:R-:W-:Y:S01]  /*1dc00*/  STL [R1+0x1f8], R13 ;  /* 0x0001f80d01007387 */ /* 0x000fe20000100800 */
[----:B------:R-:W-:Y:S01]  /*1dc10*/  FSETP.GEU.AND P6, PT, R9, -126, PT ;  /* 0xc2fc00000900780b */ /* 0x000fe20003fce000 */
        /* <DEDUP_REMOVED lines=14> */
[----:B------:R-:W-:Y:S01]  /*1dd00*/  @!P5 FMUL R29, R29, 0.5 ;  /* 0x3f0000001d1dd820 */ /* 0x000fe20000400000 */
[-C--:B------:R-:W-:Y:S02]  /*1dd10*/  FMUL R116, R116, R10.reuse ;  /* 0x0000000a74747220 */ /* 0x080fe40000400000 */
[----:B------:R-:W-:Y:S01]  /*1dd20*/  STL [R1+0x124], R240 ;  /* 0x000124f001007387 */ /* 0x000fe20000100800 */
[----:B------:R-:W-:Y:S01]  /*1dd30*/  @!P3 FMUL R31, R31, 0.5 ;  /* 0x3f0000001f1fb820 */ /* 0x000fe20000400000 */
[-C--:B------:R-:W-:Y:S02]  /*1dd40*/  FMUL R117, R117, R10.reuse ;  /* 0x0000000a75757220 */ /* 0x080fe40000400000 */
[----:B------:R-:W-:Y:S01]  /*1dd50*/  STL [R1+0x130], R237 ;  /* 0x000130ed01007387 */ /* 0x000fe20000100800 */
[----:B------:R-:W-:-:S03]  /*1dd60*/  FMUL R120, R120, R10 ;  /* 0x0000000a78787220 */ /* 0x000fc60000400000 */
[----:B------:R-:W-:Y:S01]  /*1dd70*/  STL [R1+0x134], R236 ;  /* 0x000134ec01007387 */ /* 0x000fe20000100800 */
[----:B------:R-:W-:-:S03]  /*1dd80*/  FMUL R121, R121, R10 ;  /* 0x0000000a79797220 */ /* 0x000fc60000400000 */
[----:B------:R-:W-:Y:S01]  /*1dd90*/  STL [R1+0x140], R233 ;  /* 0x000140e901007387 */ /* 0x000fe20000100800 */
[-C--:B------:R-:W-:Y:S01]  /*1dda0*/  FMUL R124, R124, R10.reuse ;  /* 0x0000000a7c7c7220 */ /* 0x080fe20000400000 */
[----:B------:R-:W1:Y:S02]  /*1ddb0*/  MUFU.EX2 R126, R29 ;  /* 0x0000001d007e7308 */ /* 0x000e640000000800 */
[----:B------:R-:W-:Y:S01]  /*1ddc0*/  STL [R1+0x144], R232 ;  /* 0x000144e801007387 */ /* 0x000fe20000100800 */
[----:B------:R-:W-:-:S03]  /*1ddd0*/  FMUL R225, R225, R10 ;  /* 0x0000000ae1e17220 */ /* 0x000fc60000400000 */
[----:B------:R-:W-:Y:S01]  /*1dde0*/  STL [R1+0x150], R229 ;  /* 0x000150e501007387 */ /* 0x000fe20000100800 */
[----:B------:R-:W-:Y:S01]  /*1ddf0*/  @!P6 FMUL R9, R9, 0.5 ;  /* 0x3f0000000909e820 */ /* 0x000fe20000400000 */
[----:B------:R-:W3:Y:S02]  /*1de00*/  MUFU.EX2 R125, R31 ;  /* 0x0000001f007d7308 */ /* 0x000ee40000000800 */
        /* <DEDUP_REMOVED lines=12> */
[----:B------:R-:W4:Y:S01]  /*1ded0*/  MUFU.EX2 R9, R9 ;  /* 0x0000000900097308 */ /* 0x000f220000000800 */
        /* <DEDUP_REMOVED lines=14> */
[----:B------:R-:W-:Y:S01]  /*1dfc0*/  FFMA R11, R25, UR39, -R2 ;  /* 0x00000027190b7c23 */ /* 0x000fe20008000802 */
[----:B------:R-:W-:Y:S02]  /*1dfd0*/  FMUL R14, R14, R10 ;  /* 0x0000000a0e0e7220 */ /* 0x000fe40000400000 */
[----:B------:R-:W-:Y:S01]  /*1dfe0*/  STL [R1+0x1c0], R182 ;  /* 0x0001c0b601007387 */ /* 0x000fe20000100800 */
[----:B-1----:R-:W-:-:S03]  /*1dff0*/  @!P5 FMUL R126, R126, R126 ;  /* 0x0000007e7e7ed220 */ /* 0x002fc60000400000 */
[----:B------:R-:W-:Y:S01]  /*1e000*/  STL [R1+0x1c4], R181 ;  /* 0x0001c4b501007387 */ /* 0x000fe20000100800 */
[----:B---3--:R-:W-:-:S03]  /*1e010*/  @!P3 FMUL R125, R125, R125 ;  /* 0x0000007d7d7db220 */ /* 0x008fc60000400000 */
[----:B------:R-:W-:Y:S04]  /*1e020*/  STL [R1+0x1d0], R178 ;  /* 0x0001d0b201007387 */ /* 0x000fe80000100800 */
[----:B------:R-:W-:Y:S01]  /*1e030*/  STL [R1+0x1d4], R155 ;  /* 0x0001d49b01007387 */ /* 0x000fe20000100800 */
[----:B------:R-:W-:-:S03]  /*1e040*/  FSETP.GEU.AND P2, PT, R11, -126, PT ;  /* 0xc2fc00000b00780b */ /* 0x000fc60003f4e000 */
[----:B------:R-:W-:Y:S01]  /*1e050*/  STL [R1+0x1e0], R152 ;  /* 0x0001e09801007387 */ /* 0x000fe20000100800 */
[----:B------:R-:W-:-:S03]  /*1e060*/  FFMA R30, R30, UR39, -R0 ;  /* 0x000000271e1e7c23 */ /* 0x000fc60008000800 */
[----:B------:R-:W-:Y:S01]  /*1e070*/  STL [R1+0x1e4], R23 ;  /* 0x0001e41701007387 */ /* 0x000fe20000100800 */
[----:B------:R-:W-:-:S03]  /*1e080*/  FFMA R28, R28, UR39, -R2 ;  /* 0x000000271c1c7c23 */ /* 0x000fc60008000802 */
[----:B------:R-:W-:Y:S04]  /*1e090*/  STL [R1+0x1f0], R20 ;  /* 0x0001f01401007387 */ /* 0x000fe80000100800 */
[----:B------:R-:W-:Y:S04]  /*1e0a0*/  STL [R1+0x1f4], R14 ;  /* 0x0001f40e01007387 */ /* 0x000fe80000100800 */
[----:B------:R-:W-:Y:S01]  /*1e0b0*/  STL [R1+0x3c4], R173 ;  /* 0x0003c4ad01007387 */ /* 0x000fe20000100800 */
[----:B------:R-:W-:-:S03]  /*1e0c0*/  @!P4 FMUL R157, R157, R157 ;  /* 0x0000009d9d9dc220 */ /* 0x000fc60000400000 */
[----:B------:R-:W-:Y:S01]  /*1e0d0*/  STL.64 [R1+0xa50], R126 ;  /* 0x000a507e01007387 */ /* 0x000fe20000100a00 */
[----:B----4-:R-:W-:-:S03]  /*1e0e0*/  @!P6 FMUL R9, R9, R9 ;  /* 0x000000090909e220 */ /* 0x010fc60000400000 */
[----:B------:R-:W-:Y:S01]  /*1e0f0*/  STL [R1+0xa48], R125 ;  /* 0x000a487d01007387 */ /* 0x000fe20000100800 */
[----:B------:R-:W-:-:S03]  /*1e100*/  FSETP.GEU.AND P4, PT, R30, -126, PT ;  /* 0xc2fc00001e00780b */ /* 0x000fc60003f8e000 */
[----:B------:R-:W-:Y:S01]  /*1e110*/  STL.64 [R1+0xa40], R114 ;  /* 0x000a407201007387 */ /* 0x000fe20000100a00 */
[----:B------:R-:W-:-:S03]  /*1e120*/  FSETP.GEU.AND P6, PT, R28, -126, PT ;  /* 0xc2fc00001c00780b */ /* 0x000fc60003fce000 */
[----:B------:R-:W-:Y:S04]  /*1e130*/  STL.64 [R1+0xa38], R112 ;  /* 0x000a387001007387 */ /* 0x000fe80000100a00 */
[----:B------:R-:W-:Y:S04]  /*1e140*/  STL.64 [R1+0xa30], R110 ;  /* 0x000a306e01007387 */ /* 0x000fe80000100a00 */
[----:B------:R-:W-:Y:S04]  /*1e150*/  STL.64 [R1+0xa28], R108 ;  /* 0x000a286c01007387 */ /* 0x000fe80000100a00 */
[----:B------:R-:W-:Y:S04]  /*1e160*/  STL.64 [R1+0xa20], R106 ;  /* 0x000a206a01007387 */ /* 0x000fe80000100a00 */
[----:B------:R-:W-:Y:S01]  /*1e170*/  STL.64 [R1+0xa18], R104 ;  /* 0x000a186801007387 */ /* 0x000fe20000100a00 */
[----:B------:R-:W-:-:S03]  /*1e180*/  @!P2 FMUL R11, R11, 0.5 ;  /* 0x3f0000000b0ba820 */ /* 0x000fc60000400000 */
[----:B------:R-:W-:Y:S04]  /*1e190*/  STL.64 [R1+0xa10], R102 ;  /* 0x000a106601007387 */ /* 0x000fe80000100a00 */
[----:B------:R-:W-:Y:S04]  /*1e1a0*/  STL.64 [R1+0xa08], R100 ;  /* 0x000a086401007387 */ /* 0x000fe80000100a00 */
[----:B------:R-:W-:Y:S04]  /*1e1b0*/  STL.64 [R1+0xa00], R98 ;  /* 0x000a006201007387 */ /* 0x000fe80000100a00 */
[----:B------:R-:W-:Y:S04]  /*1e1c0*/  STL.64 [R1+0x9f8], R96 ;  /* 0x0009f86001007387 */ /* 0x000fe80000100a00 */
[----:B------:R-:W-:Y:S04]  /*1e1d0*/  STL.64 [R1+0x9f0], R94 ;  /* 0x0009f05e01007387 */ /* 0x000fe80000100a00 */
[----:B------:R-:W-:Y:S01]  /*1e1e0*/  STL.64 [R1+0x9e8], R92 ;  /* 0x0009e85c01007387 */ /* 0x000fe20000100a00 */
[----:B------:R-:W-:-:S03]  /*1e1f0*/  @!P4 FMUL R30, R30, 0.5 ;  /* 0x3f0000001e1ec820 */ /* 0x000fc60000400000 */
[----:B------:R-:W-:Y:S01]  /*1e200*/  STL.64 [R1+0x9e0], R90 ;  /* 0x0009e05a01007387 */ /* 0x000fe20000100a00 */
[----:B------:R-:W1:Y:S01]  /*1e210*/  MUFU.EX2 R11, R11 ;  /* 0x0000000b000b7308 */ /* 0x000e620000000800 */
[----:B------:R-:W-:Y:S02]  /*1e220*/  @!P6 FMUL R28, R28, 0.5 ;  /* 0x3f0000001c1ce820 */ /* 0x000fe40000400000 */
[----:B------:R-:W-:Y:S04]  /*1e230*/  STL.64 [R1+0x9d8], R88 ;  /* 0x0009d85801007387 */ /* 0x000fe80000100a00 */
[----:B------:R-:W-:Y:S04]  /*1e240*/  STL.64 [R1+0x9d0], R86 ;  /* 0x0009d05601007387 */ /* 0x000fe80000100a00 */
[----:B------:R-:W-:Y:S01]  /*1e250*/  STL.64 [R1+0x9c8], R84 ;  /* 0x0009c85401007387 */ /* 0x000fe20000100a00 */
[----:B------:R-:W3:Y:S03]  /*1e260*/  MUFU.EX2 R159, R30 ;  /* 0x0000001e009f7308 */ /* 0x000ee60000000800 */
[----:B------:R-:W-:Y:S04]  /*1e270*/  STL.64 [R1+0x9c0], R82 ;  /* 0x0009c05201007387 */ /* 0x000fe80000100a00 */
[----:B------:R-:W-:Y:S01]  /*1e280*/  STL.64 [R1+0x9b8], R80 ;  /* 0x0009b85001007387 */ /* 0x000fe20000100a00 */
[----:B------:R-:W4:Y:S03]  /*1e290*/  MUFU.EX2 R158, R28 ;  /* 0x0000001c009e7308 */ /* 0x000f260000000800 */
[----:B------:R-:W-:Y:S04]  /*1e2a0*/  STL.64 [R1+0x9b0], R78 ;  /* 0x0009b04e01007387 */ /* 0x000fe80000100a00 */
[----:B------:R-:W-:Y:S04]  /*1e2b0*/  STL.64 [R1+0x9a8], R76 ;  /* 0x0009a84c01007387 */ /* 0x000fe80000100a00 */
[----:B------:R-:W-:Y:S04]  /*1e2c0*/  STL.64 [R1+0x9a0], R74 ;  /* 0x0009a04a01007387 */ /* 0x000fe80000100a00 */
[----:B------:R-:W-:Y:S04]  /*1e2d0*/  STL.64 [R1+0x998], R72 ;  /* 0x0009984801007387 */ /* 0x000fe80000100a00 */
[----:B------:R-:W-:Y:S01]  /*1e2e0*/  STL.64 [R1+0x990], R70 ;  /* 0x0009904601007387 */ /* 0x000fe20000100a00 */
[----:B------:R-:W-:-:S03]  /*1e2f0*/  LEA R52, R173, UR6, 0xd ;  /* 0x00000006ad347c11 */ /* 0x000fc6000f8e68ff */
[----:B------:R-:W-:Y:S01]  /*1e300*/  STL.64 [R1+0x988], R68 ;  /* 0x0009884401007387 */ /* 0x000fe20000100a00 */
[----:B------:R-:W-:-:S03]  /*1e310*/  MOV R53, 0x40000040 ;  /* 0x4000004000357802 */ /* 0x000fc60000000f00 */
[----:B------:R4:W-:Y:S04]  /*1e320*/  STL.64 [R1+0x980], R66 ;  /* 0x0009804201007387 */ /* 0x0009e80000100a00 */
[----:B------:R4:W-:Y:S04]  /*1e330*/  STL.64 [R1+0x978], R64 ;  /* 0x0009784001007387 */ /* 0x0009e80000100a00 */
[----:B------:R4:W-:Y:S04]  /*1e340*/  STL.64 [R1+0x970], R62 ;  /* 0x0009703e01007387 */ /* 0x0009e80000100a00 */
[----:B------:R-:W-:Y:S01]  /*1e350*/  STL.64 [R1+0x968], R60 ;  /* 0x0009683c01007387 */ /* 0x000fe20000100a00 */
[----:B------:R-:W-:-:S03]  /*1e360*/  FMUL R193, R193, R3 ;  /* 0x00000003c1c17220 */ /* 0x000fc60000400000 */
[----:B------:R-:W-:Y:S01]  /*1e370*/  STL.64 [R1+0x960], R58 ;  /* 0x0009603a01007387 */ /* 0x000fe20000100a00 */
[-C--:B------:R-:W-:Y:S01]  /*1e380*/  FMUL R4, R4, R3.reuse ;  /* 0x0000000304047220 */ /* 0x080fe20000400000 */
[-C--:B------:R-:W-:Y:S02]  /*1e390*/  FMUL R160, R160, R3.reuse ;  /* 0x00000003a0a07220 */ /* 0x080fe40000400000 */
[----:B------:R-:W-:Y:S01]  /*1e3a0*/  STL.64 [R1+0x958], R56 ;  /* 0x0009583801007387 */ /* 0x000fe20000100a00 */
[-C--:B------:R-:W-:Y:S01]  /*1e3b0*/  FMUL R176, R176, R3.reuse ;  /* 0x00000003b0b07220 */ /* 0x080fe20000400000 */
[-C--:B------:R-:W-:Y:S01]  /*1e3c0*/  FMUL R192, R192, R3.reuse ;  /* 0x00000003c0c07220 */ /* 0x080fe20000400000 */
[-C--:B------:R-:W-:Y:S01]  /*1e3d0*/  FMUL R194, R194, R3.reuse ;  /* 0x00000003c2c27220 */ /* 0x080fe20000400000 */
[----:B------:R-:W-:Y:S01]  /*1e3e0*/  STL.64 [R1+0x950], R54 ;  /* 0x0009503601007387 */ /* 0x000fe20000100a00 */
        /* <DEDUP_REMOVED lines=23> */
[----:B------:R-:W-:Y:S01]  /*1e560*/  FMUL R217, R217, R3 ;  /* 0x00000003d9d97220 */ /* 0x000fe20000400000 */
[-C--:B--2---:R-:W-:Y:S01]  /*1e570*/  FMUL R26, R26, R10.reuse ;  /* 0x0000000a1a1a7220 */ /* 0x084fe20000400000 */
        /* <DEDUP_REMOVED lines=30> */
[----:B------:R-:W-:Y:S01]  /*1e760*/  STL.64 [R1+0x948], R52 ;  /* 0x0009483401007387 */ /* 0x000fe20000100a00 */
[----:B------:R-:W-:Y:S01]  /*1e770*/  FFMA R3, R3, R16, R157 ;  /* 0x0000001003037223 */ /* 0x000fe2000000009d */
[----:B------:R-:W-:Y:S01]  /*1e780*/  FFMA R10, R10, R18, R156 ;  /* 0x000000120a0a7223 */ /* 0x000fe2000000009c */
[----:B-1----:R-:W-:Y:S01]  /*1e790*/  @!P2 FMUL R11, R11, R11 ;  /* 0x0000000b0b0ba220 */ /* 0x002fe20000400000 */
[----:B------:R-:W-:Y:S01]  /*1e7a0*/  STL.64 [R1+0x940], R50 ;  /* 0x0009403201007387 */ /* 0x000fe20000100a00 */
[----:B------:R-:W-:-:S03]  /*1e7b0*/  FADD R3, R3, R9 ;  /* 0x0000000903037221 */ /* 0x000fc60000000000 */
[----:B------:R-:W-:Y:S01]  /*1e7c0*/  STL.64 [R1+0x938], R48 ;  /* 0x0009383001007387 */ /* 0x000fe20000100a00 */
[----:B------:R-:W-:Y:S01]  /*1e7d0*/  FADD R10, R10, R11 ;  /* 0x0000000b0a0a7221 */ /* 0x000fe20000000000 */
[----:B---3--:R-:W-:Y:S02]  /*1e7e0*/  @!P4 FMUL R159, R159, R159 ;  /* 0x0000009f9f9fc220 */ /* 0x008fe40000400000 */
[----:B------:R-:W-:Y:S01]  /*1e7f0*/  STL.64 [R1+0x930], R46 ;  /* 0x0009302e01007387 */ /* 0x000fe20000100a00 */
[----:B----4-:R-:W-:-:S03]  /*1e800*/  @!P6 FMUL R158, R158, R158 ;  /* 0x0000009e9e9ee220 */ /* 0x010fc60000400000 */
[----:B------:R-:W-:Y:S04]  /*1e810*/  STL.64 [R1+0x928], R44 ;  /* 0x0009282c01007387 */ /* 0x000fe80000100a00 */
[----:B------:R-:W-:Y:S01]  /*1e820*/  STL.64 [R1+0x920], R42 ;  /* 0x0009202a01007387 */ /* 0x000fe20000100a00 */
[----:B------:R-:W-:Y:S05]  /*1e830*/  WARPSYNC.ALL ;  /* 0x0000000000007948 */ /* 0x000fea0003800000 */
[----:B------:R-:W-:Y:S01]  /*1e840*/  STL.64 [R1+0x918], R40 ;  /* 0x0009182801007387 */ /* 0x000fe20000100a00 */
[----:B------:R-:W-:Y:S01]  /*1e850*/  FADD R175, R3, R159 ;  /* 0x0000009f03af7221 */ /* 0x000fe20000000000 */
[----:B------:R-:W-:-:S02]  /*1e860*/  FADD R174, R10, R158 ;  /* 0x0000009e0aae7221 */ /* 0x000fc40000000000 */
[----:B------:R-:W-:Y:S01]  /*1e870*/  STL.64 [R1+0x910], R38 ;  /* 0x0009102601007387 */ /* 0x000fe20000100a00 */
[----:B------:R-:W-:Y:S01]  /*1e880*/  MOV R66, R148 ;  /* 0x0000009400427202 */ /* 0x000fe20000000f00 */
[----:B------:R-:W-:Y:S01]  /*1e890*/  IMAD.MOV.U32 R68, RZ, RZ, R146 ;  /* 0x000000ffff447224 */ /* 0x000fe200078e0092 */
[----:B------:R-:W-:Y:S01]  /*1e8a0*/  MOV R67, R147 ;  /* 0x0000009300437202 */ /* 0x000fe20000000f00 */
[----:B------:R-:W-:Y:S01]  /*1e8b0*/  STL.64 [R1+0x908], R36 ;  /* 0x0009082401007387 */ /* 0x000fe20000100a00 */
[----:B------:R-:W-:Y:S01]  /*1e8c0*/  MOV R69, R145 ;  /* 0x0000009100457202 */ /* 0x000fe20000000f00 */
[----:B------:R-:W-:Y:S01]  /*1e8d0*/  IMAD.MOV.U32 R65, RZ, RZ, R149 ;  /* 0x000000ffff417224 */ /* 0x000fe200078e0095 */
[----:B------:R-:W-:Y:S01]  /*1e8e0*/  R2UR UR6, R52 ;  /* 0x00000000340672ca */ /* 0x000fe200000e0000 */
[----:B------:R-:W-:Y:S01]  /*1e8f0*/  STL.64 [R1+0x900], R34 ;  /* 0x0009002201007387 */ /* 0x000fe20000100a00 */
[----:B------:R-:W-:Y:S01]  /*1e900*/  R2UR UR7, R53 ;  /* 0x00000000350772ca */ /* 0x000fe200000e0000 */
[----:B------:R-:W-:Y:S01]  /*1e910*/  IMAD.MOV.U32 R71, RZ, RZ, R137 ;  /* 0x000000ffff477224 */ /* 0x000fe200078e0089 */
[----:B------:R-:W-:Y:S01]  /*1e920*/  F2FP.BF16.F32.PACK_AB R159, R125, R159 ;  /* 0x0000009f7d9f723e */ /* 0x000fe200000010ff */
[----:B------:R1:W-:Y:S01]  /*1e930*/  STL.64 [R1+0x8f8], R32 ;  /* 0x0008f82001007387 */ /* 0x0003e20000100a00 */
        /* <DEDUP_REMOVED lines=114> */
[----:B------:R-:W-:Y:S02]  /*1f060*/  F2FP.BF16.F32.PACK_AB R157, R9, R157 ;  /* 0x0000009d099d723e */ /* 0x000fe400000010ff */
[----:B------:R-:W-:-:S04]  /*1f070*/  F2FP.BF16.F32.PACK_AB R156, R11, R156 ;  /* 0x0000009c0b9c723e */ /* 0x000fc800000010ff */
[----:B------:R-:W-:-:S06]  /*1f080*/  WARPGROUP.ARRIVE ;  /* 0x00000000000079c5 */ /* 0x000fcc0000000000 */
[----:B------:R-:W-:Y:S01]  /*1f090*/  HGMMA.64x256x16.F32.BF16 R28, R156, gdesc[UR4].tnspB, R28, gsb0 ;  /* 0x43e000049c1c7df0 */ /* 0x000fe2000800181c */
[----:B------:R-:W-:Y:S02]  /*1f0a0*/  STL [R1+0x8f0], R25 ;  /* 0x0008f01901007387 */ /* 0x000fe40000100800 */
        /* <DEDUP_REMOVED lines=66> */
[----:B------:R-:W3:Y:S04]  /*1f4d0*/  LDL.LU R125, [R1+0xa48] ;  /* 0x000a4800017d7983 */ /* 0x000ee80000300800 */
        /* <DEDUP_REMOVED lines=38> */
[----:B------:R-:W3:Y:S04]  /*1f740*/  LDL.LU.64 R38, [R1+0x910] ;  /* 0x0009100001267983 */ /* 0x000ee80000300a00 */
[----:B------:R-:W4:Y:S04]  /*1f750*/  LDL.LU.64 R36, [R1+0x908] ;  /* 0x0009080001247983 */ /* 0x000f280000300a00 */
[----:B------:R-:W3:Y:S04]  /*1f760*/  LDL.LU.64 R34, [R1+0x900] ;  /* 0x0009000001227983 */ /* 0x000ee80000300a00 */
[----:B------:R-:W4:Y:S04]  /*1f770*/  LDL.LU.64 R32, [R1+0x8f8] ;  /* 0x0008f80001207983 */ /* 0x000f280000300a00 */
[----:B------:R-:W4:Y:S04]  /*1f780*/  LDL.LU R25, [R1+0x8f0] ;  /* 0x0008f00001197983 */ /* 0x000f280000300800 */
[----:B--2---:R-:W-:Y:S01]  /*1f790*/  STL.64 [R1+0x8e8], R126 ;  /* 0x0008e87e01007387 */ /* 0x004fe20000100a00 */
[----:B---3--:R-:W-:Y:S01]  /*1f7a0*/  FFMA R34, R34, UR39, -R0 ;  /* 0x0000002722227c23 */ /* 0x008fe20008000800 */
[--C-:B----4-:R-:W-:Y:S01]  /*1f7b0*/  FFMA R32, R32, UR39, -R2.reuse ;  /* 0x0000002720207c23 */ /* 0x110fe20008000802 */
        /* <DEDUP_REMOVED lines=10> */
[--C-:B------:R-:W-:Y:S01]  /*1f860*/  FFMA R36, R36, UR39, -R2.reuse ;  /* 0x0000002724247c23 */ /* 0x100fe20008000802 */
[----:B------:R-:W-:Y:S01]  /*1f870*/  FFMA R37, R37, UR39, -R2 ;  /* 0x0000002725257c23 */ /* 0x000fe20008000802 */
[--C-:B------:R-:W-:Y:S01]  /*1f880*/  FFMA R35, R35, UR39, -R0.reuse ;  /* 0x0000002723237c23 */ /* 0x100fe20008000800 */
[--C-:B------:R-:W-:Y:S01]  /*1f890*/  FFMA R38, R38, UR39, -R0.reuse ;  /* 0x0000002726267c23 */ /* 0x100fe20008000800 */
[----:B------:R-:W-:Y:S01]  /*1f8a0*/  FFMA R39, R39, UR39, -R0 ;  /* 0x0000002727277c23 */ /* 0x000fe20008000800 */
[----:B------:R-:W-:Y:S01]  /*1f8b0*/  FSETP.GEU.AND P4, PT, R36, -126, PT ;  /* 0xc2fc00002400780b */ /* 0x000fe20003f8e000 */
[----:B-1----:R-:W-:Y:S01]  /*1f8c0*/  @!P3 FMUL R124, R124, R124 ;  /* 0x0000007c7c7cb220 */ /* 0x002fe20000400000 */
[----:B------:R-:W-:Y:S01]  /*1f8d0*/  FSETP.GEU.AND P3, PT, R37, -126, PT ;  /* 0xc2fc00002500780b */ /* 0x000fe20003f6e000 */
[----:B--2---:R-:W-:Y:S01]  /*1f8e0*/  @!P6 FMUL R123, R123, R123 ;  /* 0x0000007b7b7be220 */ /* 0x004fe20000400000 */
[----:B------:R-:W-:-:S02]  /*1f8f0*/  FSETP.GEU.AND P2, PT, R35, -126, PT ;  /* 0xc2fc00002300780b */ /* 0x000fc40003f4e000 */
[----:B------:R-:W-:Y:S01]  /*1f900*/  FSETP.GEU.AND P6, PT, R38, -126, PT ;  /* 0xc2fc00002600780b */ /* 0x000fe20003fce000 */
[----:B---3--:R-:W-:Y:S01]  /*1f910*/  @!P5 FMUL R120, R120, R120 ;  /* 0x000000787878d220 */ /* 0x008fe20000400000 */
[----:B------:R-:W-:-:S05]  /*1f920*/  FSETP.GEU.AND P5, PT, R39, -126, PT ;  /* 0xc2fc00002700780b */ /* 0x000fca0003fae000 */
[----:B------:R-:W-:Y:S02]  /*1f930*/  @!P4 FMUL R36, R36, 0.5 ;  /* 0x3f0000002424c820 */ /* 0x000fe40000400000 */
[----:B------:R-:W-:Y:S02]  /*1f940*/  @!P3 FMUL R37, R37, 0.5 ;  /* 0x3f0000002525b820 */ /* 0x000fe40000400000 */
[----:B------:R-:W-:Y:S02]  /*1f950*/  @!P2 FMUL R35, R35, 0.5 ;  /* 0x3f0000002323a820 */ /* 0x000fe40000400000 */
[----:B------:R-:W-:Y:S01]  /*1f960*/  @!P6 FMUL R38, R38, 0.5 ;  /* 0x3f0000002626e820 */ /* 0x000fe20000400000 */
[----:B------:R-:W1:Y:S01]  /*1f970*/  MUFU.EX2 R122, R36 ;  /* 0x00000024007a7308 */ /* 0x000e620000000800 */
[----:B------:R-:W-:-:S07]  /*1f980*/  @!P5 FMUL R39, R39, 0.5 ;  /* 0x3f0000002727d820 */ /* 0x000fce0000400000 */
[----:B------:R-:W2:Y:S08]  /*1f990*/  MUFU.EX2 R121, R37 ;  /* 0x0000002500797308 */ /* 0x000eb00000000800 */
[----:B------:R-:W3:Y:S08]  /*1f9a0*/  MUFU.EX2 R119, R35 ;  /* 0x0000002300777308 */ /* 0x000ef00000000800 */
[----:B------:R-:W4:Y:S08]  /*1f9b0*/  MUFU.EX2 R118, R38 ;  /* 0x0000002600767308 */ /* 0x000f300000000800 */
[----:B------:R-:W4:Y:S01]  /*1f9c0*/  MUFU.EX2 R117, R39 ;  /* 0x0000002700757308 */ /* 0x000f220000000800 */
[----:B-1----:R-:W-:Y:S01]  /*1f9d0*/  @!P4 FMUL R122, R122, R122 ;  /* 0x0000007a7a7ac220 */ /* 0x002fe20000400000 */
[----:B--2---:R-:W-:Y:S01]  /*1f9e0*/  @!P3 FMUL R121, R121, R121 ;  /* 0x000000797979b220 */ /* 0x004fe20000400000 */
[----:B---3--:R-:W-:Y:S01]  /*1f9f0*/  @!P2 FMUL R119, R119, R119 ;  /* 0x000000777777a220 */ /* 0x008fe20000400000 */
[----:B------:R-:W-:Y:S01]  /*1fa00*/  STL.64 [R1+0x8e0], R124 ;  /* 0x0008e07c01007387 */ /* 0x000fe20000100a00 */
[----:B----4-:R-:W-:-:S03]  /*1fa10*/  @!P6 FMUL R118, R118, R118 ;  /* 0x000000767676e220 */ /* 0x010fc60000400000 */
[----:B------:R-:W-:Y:S04]  /*1fa20*/  STL.64 [R1+0x8d8], R122 ;  /* 0x0008d87a01007387 */ /* 0x000fe80000100a00 */
[----:B------:R-:W-:Y:S01]  /*1fa30*/  STL.64 [R1+0x8d0], R120 ;  /* 0x0008d07801007387 */ /* 0x000fe20000100a00 */
[----:B------:R-:W-:-:S03]  /*1fa40*/  @!P5 FMUL R117, R117, R117 ;  /* 0x000000757575d220 */ /* 0x000fc60000400000 */
        /* <DEDUP_REMOVED lines=40> */
[----:B------:R1:W-:Y:S04]  /*1fcd0*/  STL [R1+0x78c], R25 ;  /* 0x00078c1901007387 */ /* 0x0003e80000100800 */
        /* <DEDUP_REMOVED lines=12> */
[----:B------:R-:W-:-:S03]  /*1fda0*/  IADD3 R10, R52, 0x80, RZ ;  /* 0x00000080340a7810 */ /* 0x000fc60007ffe0ff */
        /* <DEDUP_REMOVED lines=56> */
[----:B------:R-:W-:-:S02]  /*20130*/  MOV R11, 0x40000040 ;  /* 0x40000040000b7802 */ /* 0x000fc40000000f00 */
[----:B------:R-:W-:Y:S02]  /*20140*/  R2UR UR6, R10 ;  /* 0x000000000a0672ca */ /* 0x000fe400000e0000 */
[----:B------:R-:W-:Y:S01]  /*20150*/  R2UR UR7, R11 ;  /* 0x000000000b0772ca */ /* 0x000fe200000e0000 */
[----:B------:R-:W-:Y:S04]  /*20160*/  STL [R1+0x788], R19 ;  /* 0x0007881301007387 */ /* 0x000fe80000100800 */
[----:B------:R-:W-:Y:S04]  /*20170*/  STL [R1+0x784], R17 ;  /* 0x0007841101007387 */ /* 0x000fe80000100800 */
[----:B------:R-:W-:Y:S01]  /*20180*/  STL [R1+0x780], R15 ;  /* 0x0007800f01007387 */ /* 0x000fe20000100800 */
        /* <DEDUP_REMOVED lines=109> */
[----:B------:R1:W4:Y:S04]  /*20860*/  LDL.LU R25, [R1+0x78c] ;  /* 0x00078c0001197983 */ /* 0x0003280000300800 */
[----:B------:R1:W4:Y:S04]  /*20870*/  LDL.LU R19, [R1+0x788] ;  /* 0x0007880001137983 */ /* 0x0003280000300800 */
[----:B------:R-:W4:Y:S04]  /*20880*/  LDL.LU R17, [R1+0x784] ;  /* 0x0007840001117983 */ /* 0x000f280000300800 */
[----:B------:R-:W4:Y:S04]  /*20890*/  LDL.LU R15, [R1+0x780] ;  /* 0x00078000010f7983 */ /* 0x000f280000300800 */
[----:B--2---:R-:W2:Y:S04]  /*208a0*/  LDL.LU R129, [R1+0x14] ;  /* 0x0000140001817983 */ /* 0x004ea80000300800 */
        /* <DEDUP_REMOVED lines=36> */
[----:B------:R-:W4:Y:S04]  /*20af0*/  LDL.LU R226, [R1+0xa8] ;  /* 0x0000a80001e27983 */ /* 0x000f280000300800 */
[----:B------:R-:W2:Y:S04]  /*20b00*/  LDL.LU R225, [R1+0xac] ;  /* 0x0000ac0001e17983 */ /* 0x000ea80000300800 */
[----:B------:R-:W3:Y:S04]  /*20b10*/  LDL.LU R224, [R1+0xb0] ;  /* 0x0000b00001e07983 */ /* 0x000ee80000300800 */
[----:B------:R-:W4:Y:S04]  /*20b20*/  LDL.LU R223, [R1+0xb4] ;  /* 0x0000b40001df7983 */ /* 0x000f280000300800 */
[----:B------:R-:W2:Y:S04]  /*20b30*/  LDL.LU R222, [R1+0xb8] ;  /* 0x0000b80001de7983 */ /* 0x000ea80000300800 */
[----:B------:R-:W4:Y:S04]  /*20b40*/  LDL.LU R221, [R1+0xbc] ;  /* 0x0000bc0001dd7983 */ /* 0x000f280000300800 */
[----:B------:R-:W4:Y:S04]  /*20b50*/  LDL.LU R220, [R1+0xc0] ;  /* 0x0000c00001dc7983 */ /* 0x000f280000300800 */
[----:B------:R-:W4:Y:S04]  /*20b60*/  LDL.LU R173, [R1+0xc4] ;  /* 0x0000c40001ad7983 */ /* 0x000f280000300800 */
[----:B------:R-:W4:Y:S04]  /*20b70*/  LDL.LU R219, [R1+0xc8] ;  /* 0x0000c80001db7983 */ /* 0x000f280000300800 */
        /* <DEDUP_REMOVED lines=54> */
[----:B------:R-:W-:-:S03]  /*20ee0*/  MOV R128, R24 ;  /* 0x0000001800807202 */ /* 0x000fc60000000f00 */
[----:B------:R-:W4:Y:S01]  /*20ef0*/  LDL.LU R29, [R1+0x1a4] ;  /* 0x0001a400011d7983 */ /* 0x000f220000300800 */
[----:B------:R-:W-:-:S03]  /*20f00*/  IMAD.MOV.U32 R231, RZ, RZ, R23 ;  /* 0x000000ffffe77224 */ /* 0x000fc600078e0017 */
[----:B------:R-:W4:Y:S01]  /*20f10*/  LDL.LU R28, [R1+0x1a8] ;  /* 0x0001a800011c7983 */ /* 0x000f220000300800 */
[----:B------:R-:W-:-:S03]  /*20f20*/  MOV R232, R22 ;  /* 0x0000001600e87202 */ /* 0x000fc60000000f00 */
[----:B------:R-:W4:Y:S01]  /*20f30*/  LDL.LU R27, [R1+0x1ac] ;  /* 0x0001ac00011b7983 */ /* 0x000f220000300800 */
[----:B------:R-:W-:-:S03]  /*20f40*/  MOV R233, R21 ;  /* 0x0000001500e97202 */ /* 0x000fc60000000f00 */
[----:B------:R-:W4:Y:S01]  /*20f50*/  LDL.LU R26, [R1+0x1b0] ;  /* 0x0001b000011a7983 */ /* 0x000f220000300800 */
[----:B------:R-:W-:-:S03]  /*20f60*/  IMAD.MOV.U32 R234, RZ, RZ, R20 ;  /* 0x000000ffffea7224 */ /* 0x000fc600078e0014 */
        /* <DEDUP_REMOVED lines=19> */
[----:B------:R-:W-:-:S05]  /*210a0*/  FFMA R40, R40, UR39, -R2 ;  /* 0x0000002728287c23 */ /* 0x000fca0008000802 */
[----:B------:R-:W-:Y:S01]  /*210b0*/  FSETP.GEU.AND P3, PT, R40, -126, PT ;  /* 0xc2fc00002800780b */ /* 0x000fe20003f6e000 */
[----:B------:R3:W-:-:S12]  /*210c0*/  STL.64 [R1+0x778], R174 ;  /* 0x000778ae01007387 */ /* 0x0007d80000100a00 */
[----:B------:R-:W-:Y:S01]  /*210d0*/  @!P3 FMUL R40, R40, 0.5 ;  /* 0x3f0000002828b820 */ /* 0x000fe20000400000 */
[----:B---3--:R-:W-:Y:S01]  /*210e0*/  IMAD.MOV.U32 R175, RZ, RZ, R218 ;  /* 0x000000ffffaf7224 */ /* 0x008fe200078e00da */
[----:B------:R-:W-:Y:S01]  /*210f0*/  STL [R1+0x770], R172 ;  /* 0x000770ac01007387 */ /* 0x000fe20000100800 */
[----:B------:R-:W-:-:S03]  /*21100*/  IMAD.MOV.U32 R19, RZ, RZ, 0x40000040 ;  /* 0x40000040ff137424 */ /* 0x000fc600078e00ff */
[----:B------:R2:W-:Y:S04]  /*21110*/  STL.64 [R1+0x768], R170 ;  /* 0x000768aa01007387 */ /* 0x0005e80000100a00 */
[----:B------:R3:W-:Y:S04]  /*21120*/  STL.64 [R1+0x760], R168 ;  /* 0x000760a801007387 */ /* 0x0007e80000100a00 */
[----:B------:R1:W-:Y:S04]  /*21130*/  STL.64 [R1+0x758], R166 ;  /* 0x000758a601007387 */ /* 0x0003e80000100a00 */
[----:B------:R1:W-:Y:S01]  /*21140*/  STL.64 [R1+0x750], R164 ;  /* 0x000750a401007387 */ /* 0x0003e20000100a00 */
[----:B--2---:R-:W-:-:S03]  /*21150*/  MOV R170, R222 ;  /* 0x000000de00aa7202 */ /* 0x004fc60000000f00 */
[----:B------:R2:W-:Y:S01]  /*21160*/  STL.64 [R1+0x748], R162 ;  /* 0x000748a201007387 */ /* 0x0005e20000100a00 */
[----:B---3--:R-:W-:Y:S01]  /*21170*/  IMAD.MOV.U32 R168, RZ, RZ, R224 ;  /* 0x000000ffffa87224 */ /* 0x008fe200078e00e0 */
[----:B----4-:R-:W-:Y:S02]  /*21180*/  MOV R169, R223 ;  /* 0x000000df00a97202 */ /* 0x010fe40000000f00 */
[----:B------:R3:W-:Y:S01]  /*21190*/  STL.64 [R1+0x740], R126 ;  /* 0x0007407e01007387 */ /* 0x0007e20000100a00 */
[----:B-1----:R-:W-:Y:S01]  /*211a0*/  MOV R166, R226 ;  /* 0x000000e200a67202 */ /* 0x002fe20000000f00 */
[----:B------:R-:W-:Y:S01]  /*211b0*/  IMAD.MOV.U32 R171, RZ, RZ, R221 ;  /* 0x000000ffffab7224 */ /* 0x000fe200078e00dd */
[----:B------:R-:W-:Y:S01]  /*211c0*/  MOV R167, R225 ;  /* 0x000000e100a77202 */ /* 0x000fe20000000f00 */
[----:B------:R1:W-:Y:S01]  /*211d0*/  STL.64 [R1+0x738], R124 ;  /* 0x0007387c01007387 */ /* 0x0003e20000100a00 */
[----:B------:R-:W-:Y:S01]  /*211e0*/  MOV R164, R228 ;  /* 0x000000e400a47202 */ /* 0x000fe20000000f00 */
[----:B------:R-:W-:Y:S01]  /*211f0*/  IMAD.MOV.U32 R165, RZ, RZ, R227 ;  /* 0x000000ffffa57224 */ /* 0x000fe200078e00e3 */
[----:B------:R-:W-:Y:S01]  /*21200*/  MOV R172, R220 ;  /* 0x000000dc00ac7202 */ /* 0x000fe20000000f00 */
[----:B--2---:R-:W-:Y:S01]  /*21210*/  IMAD.MOV.U32 R162, RZ, RZ, R230 ;  /* 0x000000ffffa27224 */ /* 0x004fe200078e00e6 */
[----:B------:R-:W-:-:S02]  /*21220*/  MOV R163, R229 ;  /* 0x000000e500a37202 */ /* 0x000fc40000000f00 */
[----:B------:R-:W-:Y:S02]  /*21230*/  MOV R174, R219 ;  /* 0x000000db00ae7202 */ /* 0x000fe40000000f00 */
[----:B---3--:R-:W-:Y:S02]  /*21240*/  MOV R126, R232 ;  /* 0x000000e8007e7202 */ /* 0x008fe40000000f00 */
[----:B------:R-:W-:Y:S01]  /*21250*/  MOV R127, R231 ;  /* 0x000000e7007f7202 */ /* 0x000fe20000000f00 */
[----:B-1----:R-:W-:Y:S01]  /*21260*/  IMAD.MOV.U32 R125, RZ, RZ, R233 ;  /* 0x000000ffff7d7224 */ /* 0x002fe200078e00e9 */
[----:B------:R-:W-:Y:S02]  /*21270*/  MOV R124, R234 ;  /* 0x000000ea007c7202 */ /* 0x000fe40000000f00 */
[----:B------:R-:W-:Y:S02]  /*21280*/  R2UR UR7, R19 ;  /* 0x00000000130772ca */ /* 0x000fe400000e0000 */
[----:B------:R-:W-:-:S02]  /*21290*/  MOV R218, R116 ;  /* 0x0000007400da7202 */ /* 0x000fc40000000f00 */
[----:B------:R-:W1:Y:S02]  /*212a0*/  MUFU.EX2 R116, R40 ;  /* 0x0000002800747308 */ /* 0x000e640000000800 */
[----:B-1----:R-:W-:Y:S01]  /*212b0*/  @!P3 FMUL R116, R116, R116 ;  /* 0x000000747474b220 */ /* 0x002fe20000400000 */
[----:B------:R-:W-:Y:S01]  /*212c0*/  MOV R219, R39 ;  /* 0x0000002700db7202 */ /* 0x000fe20000000f00 */
[----:B------:R-:W-:Y:S01]  /*212d0*/  IMAD.MOV.U32 R220, RZ, RZ, R38 ;  /* 0x000000ffffdc7224 */ /* 0x000fe200078e0026 */
[----:B------:R-:W-:Y:S01]  /*212e0*/  MOV R221, R37 ;  /* 0x0000002500dd7202 */ /* 0x000fe20000000f00 */
[----:B------:R-:W-:Y:S02]  /*212f0*/  IMAD.MOV.U32 R244, RZ, RZ, R10 ;  /* 0x000000fffff47224 */ /* 0x000fe400078e000a */
[----:B------:R-:W-:Y:S01]  /*21300*/  FFMA R10, R41, UR39, -R2 ;  /* 0x00000027290a7c23 */ /* 0x000fe20008000802 */
[----:B------:R-:W-:Y:S01]  /*21310*/  MOV R245, R9 ;  /* 0x0000000900f57202 */ /* 0x000fe20000000f00 */
[----:B------:R-:W-:-:S03]  /*21320*/  FFMA R9, R42, UR39, -R0 ;  /* 0x000000272a097c23 */ /* 0x000fc60008000800 */
[----:B------:R-:W-:Y:S02]  /*21330*/  FSETP.GEU.AND P6, PT, R10, -126, PT ;  /* 0xc2fc00000a00780b */ /* 0x000fe40003fce000 */
[----:B------:R-:W-:-:S11]  /*21340*/  FSETP.GEU.AND P5, PT, R9, -126, PT ;  /* 0xc2fc00000900780b */ /* 0x000fd60003fae000 */
[----:B------:R-:W-:Y:S02]  /*21350*/  @!P6 FMUL R10, R10, 0.5 ;  /* 0x3f0000000a0ae820 */ /* 0x000fe40000400000 */
[----:B------:R-:W-:-:S04]  /*21360*/  @!P5 FMUL R9, R9, 0.5 ;  /* 0x3f0000000909d820 */ /* 0x000fc80000400000 */
[----:B------:R-:W1:Y:S08]  /*21370*/  MUFU.EX2 R10, R10 ;  /* 0x0000000a000a7308 */ /* 0x000e700000000800 */
[----:B------:R-:W2:Y:S01]  /*21380*/  MUFU.EX2 R9, R9 ;  /* 0x0000000900097308 */ /* 0x000ea20000000800 */
[----:B------:R-:W-:Y:S01]  /*21390*/  MOV R240, R14 ;  /* 0x0000000e00f07202 */ /* 0x000fe20000000f00 */
[----:B------:R-:W-:Y:S01]  /*213a0*/  IMAD.MOV.U32 R241, RZ, RZ, R13 ;  /* 0x000000fffff17224 */ /* 0x000fe200078e000d */
[----:B------:R-:W-:Y:S01]  /*213b0*/  MOV R242, R12 ;  /* 0x0000000c00f27202 */ /* 0x000fe20000000f00 */
[----:B------:R-:W-:Y:S01]  /*213c0*/  FFMA R13, R43, UR39, -R0 ;  /* 0x000000272b0d7c23 */ /* 0x000fe20008000800 */
[----:B------:R-:W-:Y:S01]  /*213d0*/  MOV R243, R11 ;  /* 0x0000000b00f37202 */ /* 0x000fe20000000f00 */
[--C-:B------:R-:W-:Y:S01]  /*213e0*/  FFMA R11, R44, UR39, -R2.reuse ;  /* 0x000000272c0b7c23 */ /* 0x100fe20008000802 */
[----:B------:R-:W-:Y:S01]  /*213f0*/  MOV R251, R3 ;  /* 0x0000000300fb7202 */ /* 0x000fe20000000f00 */
[----:B------:R-:W-:Y:S01]  /*21400*/  FFMA R14, R45, UR39, -R2 ;  /* 0x000000272d0e7c23 */ /* 0x000fe20008000802 */
[--C-:B------:R-:W-:Y:S01]  /*21410*/  FFMA R3, R46, UR39, -R0.reuse ;  /* 0x000000272e037c23 */ /* 0x100fe20008000800 */
[----:B------:R-:W-:Y:S01]  /*21420*/  FFMA R12, R47, UR39, -R0 ;  /* 0x000000272f0c7c23 */ /* 0x000fe20008000800 */
[----:B-1----:R-:W-:Y:S01]  /*21430*/  @!P6 FMUL R10, R10, R10 ;  /* 0x0000000a0a0ae220 */ /* 0x002fe20000400000 */
[----:B------:R-:W-:-:S02]  /*21440*/  FSETP.GEU.AND P2, PT, R13, -126, PT ;  /* 0xc2fc00000d00780b */ /* 0x000fc40003f4e000 */
[----:B------:R-:W-:Y:S02]  /*21450*/  FSETP.GEU.AND P4, PT, R11, -126, PT ;  /* 0xc2fc00000b00780b */ /* 0x000fe40003f8e000 */
[----:B------:R-:W-:Y:S01]  /*21460*/  FSETP.GEU.AND P3, PT, R14, -126, PT ;  /* 0xc2fc00000e00780b */ /* 0x000fe20003f6e000 */
[----:B--2---:R-:W-:Y:S01]  /*21470*/  @!P5 FMUL R9, R9, R9 ;  /* 0x000000090909d220 */ /* 0x004fe20000400000 */
[----:B------:R-:W-:Y:S02]  /*21480*/  FSETP.GEU.AND P6, PT, R3, -126, PT ;  /* 0xc2fc00000300780b */ /* 0x000fe40003fce000 */
[----:B------:R-:W-:-:S05]  /*21490*/  FSETP.GEU.AND P5, PT, R12, -126, PT ;  /* 0xc2fc00000c00780b */ /* 0x000fca0003fae000 */
[----:B------:R-:W-:Y:S02]  /*214a0*/  @!P2 FMUL R13, R13, 0.5 ;  /* 0x3f0000000d0da820 */ /* 0x000fe40000400000 */
[----:B------:R-:W-:Y:S02]  /*214b0*/  @!P4 FMUL R11, R11, 0.5 ;  /* 0x3f0000000b0bc820 */ /* 0x000fe40000400000 */
[----:B------:R-:W-:Y:S02]  /*214c0*/  @!P3 FMUL R14, R14, 0.5 ;  /* 0x3f0000000e0eb820 */ /* 0x000fe40000400000 */
[----:B------:R-:W-:Y:S02]  /*214d0*/  @!P6 FMUL R3, R3, 0.5 ;  /* 0x3f0000000303e820 */ /* 0x000fe40000400000 */
[----:B------:R-:W-:Y:S01]  /*214e0*/  @!P5 FMUL R12, R12, 0.5 ;  /* 0x3f0000000c0cd820 */ /* 0x000fe20000400000 */
[----:B------:R-:W1:Y:S08]  /*214f0*/  MUFU.EX2 R13, R13 ;  /* 0x0000000d000d7308 */ /* 0x000e700000000800 */
[----:B------:R-:W2:Y:S08]  /*21500*/  MUFU.EX2 R11, R11 ;  /* 0x0000000b000b7308 */ /* 0x000eb00000000800 */
[----:B------:R-:W3:Y:S08]  /*21510*/  MUFU.EX2 R14, R14 ;  /* 0x0000000e000e7308 */ /* 0x000ef00000000800 */
[----:B------:R-:W4:Y:S08]  /*21520*/  MUFU.EX2 R3, R3 ;  /* 0x0000000300037308 */ /* 0x000f300000000800 */
[----:B------:R-:W4:Y:S01]  /*21530*/  MUFU.EX2 R12, R12 ;  /* 0x0000000c000c7308 */ /* 0x000f220000000800 */
[----:B------:R-:W-:Y:S01]  /*21540*/  IMAD.MOV.U32 R238, RZ, RZ, R18 ;  /* 0x000000ffffee7224 */ /* 0x000fe200078e0012 */
[----:B------:R-:W-:Y:S01]  /*21550*/  IADD3 R18, R52, 0x100, RZ ;  /* 0x0000010034127810 */ /* 0x000fe20007ffe0ff */
[----:B-1----:R-:W-:Y:S01]  /*21560*/  @!P2 FMUL R13, R13, R13 ;  /* 0x0000000d0d0da220 */ /* 0x002fe20000400000 */
[----:B--2---:R-:W-:Y:S01]  /*21570*/  @!P4 FMUL R11, R11, R11 ;  /* 0x0000000b0b0bc220 */ /* 0x004fe20000400000 */
[----:B---3--:R-:W-:Y:S01]  /*21580*/  @!P3 FMUL R14, R14, R14 ;  /* 0x0000000e0e0eb220 */ /* 0x008fe20000400000 */
[----:B------:R-:W-:Y:S01]  /*21590*/  R2UR UR6, R18 ;  /* 0x00000000120672ca */ /* 0x000fe200000e0000 */
[----:B----4-:R-:W-:Y:S01]  /*215a0*/  @!P6 FMUL R3, R3, R3 ;  /* 0x000000030303e220 */ /* 0x010fe20000400000 */
[----:B------:R-:W-:Y:S01]  /*215b0*/  MOV R222, R36 ;  /* 0x0000002400de7202 */ /* 0x000fe20000000f00 */
[----:B------:R-:W-:Y:S01]  /*215c0*/  IMAD.MOV.U32 R223, RZ, RZ, R35 ;  /* 0x000000ffffdf7224 */ /* 0x000fe200078e0023 */
[----:B------:R-:W-:Y:S01]  /*215d0*/  MOV R224, R34 ;  /* 0x0000002200e07202 */ /* 0x000fe20000000f00 */
[----:B------:R-:W-:Y:S01]  /*215e0*/  IMAD.MOV.U32 R226, RZ, RZ, R32 ;  /* 0x000000ffffe27224 */ /* 0x000fe200078e0020 */
[----:B------:R-:W-:Y:S01]  /*215f0*/  MOV R225, R33 ;  /* 0x0000002100e17202 */ /* 0x000fe20000000f00 */
[----:B------:R-:W-:Y:S01]  /*21600*/  @!P5 FMUL R12, R12, R12 ;  /* 0x0000000c0c0cd220 */ /* 0x000fe20000400000 */
        /* <DEDUP_REMOVED lines=17> */
[----:B------:R-:W-:Y:S02]  /*21720*/  F2FP.BF16.F32.PACK_AB R44, R10, R116 ;  /* 0x000000740a2c723e */ /* 0x000fe400000010ff */
[----:B------:R-:W-:Y:S02]  /*21730*/  F2FP.BF16.F32.PACK_AB R45, R13, R9 ;  /* 0x000000090d2d723e */ /* 0x000fe400000010ff */
[----:B------:R-:W-:Y:S02]  /*21740*/  F2FP.BF16.F32.PACK_AB R46, R14, R11 ;  /* 0x0000000b0e2e723e */ /* 0x000fe400000010ff */
[----:B------:R-:W-:-:S04]  /*21750*/  F2FP.BF16.F32.PACK_AB R47, R12, R3 ;  /* 0x000000030c2f723e */ /* 0x000fc800000010ff */
[----:B------:R-:W-:-:S06]  /*21760*/  WARPGROUP.ARRIVE ;  /* 0x00000000000079c5 */ /* 0x000fcc0000000000 */
[----:B------:R-:W-:Y:S01]  /*21770*/  HGMMA.64x256x16.F32.BF16 R124, R44, gdesc[UR4].tnspB, R124, gsb0 ;  /* 0x43e000042c7c7df0 */ /* 0x000fe2000800187c */
[--C-:B------:R-:W-:Y:S01]  /*21780*/  FFMA R16, R48, UR39, -R2.reuse ;  /* 0x0000002730107c23 */ /* 0x100fe20008000802 */
[----:B------:R-:W-:Y:S01]  /*21790*/  FFMA R18, R49, UR39, -R2 ;  /* 0x0000002731127c23 */ /* 0x000fe20008000802 */
        /* <DEDUP_REMOVED lines=15> */
[----:B-1----:R-:W-:Y:S01]  /*21890*/  @!P3 FMUL R16, R16, R16 ;  /* 0x000000101010b220 */ /* 0x002fe20000400000 */
[----:B------:R-:W-:Y:S01]  /*218a0*/  FSETP.GEU.AND P4, PT, R21, -126, PT ;  /* 0xc2fc00001500780b */ /* 0x000fe20003f8e000 */
[----:B--2---:R-:W-:Y:S01]  /*218b0*/  @!P6 FMUL R18, R18, R18 ;  /* 0x000000121212e220 */ /* 0x004fe20000400000 */
[----:B------:R-:W-:-:S02]  /*218c0*/  FSETP.GEU.AND P3, PT, R17, -126, PT ;  /* 0xc2fc00001100780b */ /* 0x000fc40003f6e000 */
[----:B------:R-:W-:Y:S02]  /*218d0*/  FSETP.GEU.AND P6, PT, R19, -126, PT ;  /* 0xc2fc00001300780b */ /* 0x000fe40003fce000 */
[----:B------:R-:W-:Y:S01]  /*218e0*/  FSETP.GEU.AND P2, PT, R51, -126, PT ;  /* 0xc2fc00003300780b */ /* 0x000fe20003f4e000 */
[----:B---3--:R-:W-:Y:S01]  /*218f0*/  @!P5 FMUL R20, R20, R20 ;  /* 0x000000141414d220 */ /* 0x008fe20000400000 */
[----:B------:R-:W-:-:S05]  /*21900*/  FSETP.GEU.AND P5, PT, R22, -126, PT ;  /* 0xc2fc00001600780b */ /* 0x000fca0003fae000 */
[----:B------:R-:W-:Y:S02]  /*21910*/  @!P4 FMUL R21, R21, 0.5 ;  /* 0x3f0000001515c820 */ /* 0x000fe40000400000 */
[----:B------:R-:W-:Y:S02]  /*21920*/  @!P3 FMUL R17, R17, 0.5 ;  /* 0x3f0000001111b820 */ /* 0x000fe40000400000 */
[----:B------:R-:W-:Y:S02]  /*21930*/  @!P6 FMUL R19, R19, 0.5 ;  /* 0x3f0000001313e820 */ /* 0x000fe40000400000 */
[----:B------:R-:W-:Y:S02]  /*21940*/  @!P2 FMUL R51, R51, 0.5 ;  /* 0x3f0000003333a820 */ /* 0x000fe40000400000 */
[----:B------:R-:W-:Y:S02]  /*21950*/  @!P5 FMUL R22, R22, 0.5 ;  /* 0x3f0000001616d820 */ /* 0x000fe40000400000 */
[----:B------:R-:W1:Y:S08]  /*21960*/  MUFU.EX2 R15, R51 ;  /* 0x00000033000f7308 */ /* 0x000e700000000800 */
[----:B------:R-:W2:Y:S08]  /*21970*/  MUFU.EX2 R21, R21 ;  /* 0x0000001500157308 */ /* 0x000eb00000000800 */
[----:B------:R-:W3:Y:S08]  /*21980*/  MUFU.EX2 R17, R17 ;  /* 0x0000001100117308 */ /* 0x000ef00000000800 */
[----:B------:R-:W4:Y:S08]  /*21990*/  MUFU.EX2 R19, R19 ;  /* 0x0000001300137308 */ /* 0x000f300000000800 */
[----:B------:R-:W4:Y:S01]  /*219a0*/  MUFU.EX2 R22, R22 ;  /* 0x0000001600167308 */ /* 0x000f220000000800 */
[----:B------:R-:W-:-:S02]  /*219b0*/  IADD3 R24, R52, 0x180, RZ ;  /* 0x0000018034187810 */ /* 0x000fc40007ffe0ff */
[----:B------:R-:W-:Y:S01]  /*219c0*/  MOV R25, 0x40000040 ;  /* 0x4000004000197802 */ /* 0x000fe20000000f00 */
[----:B-1----:R-:W-:Y:S01]  /*219d0*/  @!P2 FMUL R15, R15, R15 ;  /* 0x0000000f0f0fa220 */ /* 0x002fe20000400000 */
[----:B--2---:R-:W-:Y:S01]  /*219e0*/  @!P4 FMUL R21, R21, R21 ;  /* 0x000000151515c220 */ /* 0x004fe20000400000 */
[----:B---3--:R-:W-:Y:S01]  /*219f0*/  @!P3 FMUL R17, R17, R17 ;  /* 0x000000111111b220 */ /* 0x008fe20000400000 */
[----:B------:R-:W-:Y:S01]  /*21a00*/  R2UR UR6, R24 ;  /* 0x00000000180672ca */ /* 0x000fe200000e0000 */
[----:B----4-:R-:W-:Y:S01]  /*21a10*/  @!P6 FMUL R19, R19, R19 ;  /* 0x000000131313e220 */ /* 0x010fe20000400000 */
[----:B------:R-:W-:Y:S02]  /*21a20*/  R2UR UR7, R25 ;  /* 0x00000000190772ca */ /* 0x000fe400000e0000 */
[----:B------:R-:W-:Y:S01]  /*21a30*/  F2FP.BF16.F32.PACK_AB R32, R18, R16 ;  /* 0x000000101220723e */ /* 0x000fe200000010ff */
[----:B------:R-:W-:Y:S01]  /*21a40*/  @!P5 FMUL R22, R22, R22 ;  /* 0x000000161616d220 */ /* 0x000fe20000400000 */
[----:B------:R-:W-:-:S02]  /*21a50*/  F2FP.BF16.F32.PACK_AB R33, R15, R20 ;  /* 0x000000140f21723e */ /* 0x000fc400000010ff */
[----:B------:R-:W-:Y:S02]  /*21a60*/  F2FP.BF16.F32.PACK_AB R34, R17, R21 ;  /* 0x000000151122723e */ /* 0x000fe400000010ff */
[----:B------:R-:W-:Y:S01]  /*21a70*/  F2FP.BF16.F32.PACK_AB R35, R22, R19 ;  /* 0x000000131623723e */ /* 0x000fe200000010ff */
[----:B------:R-:W-:-:S03]  /*21a80*/  WARPGROUP.DEPBAR.LE gsb0, 0x0 ;  /* 0x00008000000079c5 */ /* 0x000fc60000010000 */
[----:B------:R-:W-:-:S06]  /*21a90*/  WARPGROUP.ARRIVE ;  /* 0x00000000000079c5 */ /* 0x000fcc0000000000 */
[----:B------:R-:W-:Y:S01]  /*21aa0*/  HGMMA.64x256x16.F32.BF16 R124, R32, gdesc[UR4].tnspB, R124, gsb0 ;  /* 0x43e00004207c7df0 */ /* 0x000fe2000800187c */
[----:B------:R-:W-:-:S05]  /*21ab0*/  FFMA R46, R58, UR39, -R0 ;  /* 0x000000273a2e7c23 */ /* 0x000fca0008000800 */
[----:B------:R-:W-:-:S13]  /*21ac0*/  FSETP.GEU.AND P5, PT, R46, -126, PT ;  /* 0xc2fc00002e00780b */ /* 0x000fda0003fae000 */
[----:B------:R-:W-:-:S06]  /*21ad0*/  @!P5 FMUL R46, R46, 0.5 ;  /* 0x3f0000002e2ed820 */ /* 0x000fcc0000400000 */
[----:B------:R-:W1:Y:S01]  /*21ae0*/  MUFU.EX2 R46, R46 ;  /* 0x0000002e002e7308 */ /* 0x000e620000000800 */
[----:B------:R-:W-:Y:S01]  /*21af0*/  FFMA R45, R61, UR39, -R2 ;  /* 0x000000273d2d7c23 */ /* 0x000fe20008000802 */
[--C-:B------:R-:W-:Y:S01]  /*21b00*/  FFMA R44, R62, UR39, -R0.reuse ;  /* 0x000000273e2c7c23 */ /* 0x100fe20008000800 */
[----:B------:R-:W-:Y:S01]  /*21b10*/  FFMA R23, R63, UR39, -R0 ;  /* 0x000000273f177c23 */ /* 0x000fe20008000800 */
[----:B-1----:R-:W-:-:S04]  /*21b20*/  @!P5 FMUL R46, R46, R46 ;  /* 0x0000002e2e2ed220 */ /* 0x002fc80000400000 */
[----:B------:R-:W-:-:S13]  /*21b30*/  FSETP.GEU.AND P5, PT, R23, -126, PT ;  /* 0xc2fc00001700780b */ /* 0x000fda0003fae000 */
[----:B------:R-:W-:-:S06]  /*21b40*/  @!P5 FMUL R23, R23, 0.5 ;  /* 0x3f0000001717d820 */ /* 0x000fcc0000400000 */
[----:B------:R-:W1:Y:S01]  /*21b50*/  MUFU.EX2 R23, R23 ;  /* 0x0000001700177308 */ /* 0x000e620000000800 */
[----:B------:R-:W-:Y:S01]  /*21b60*/  VIADD R24, R52, 0x200 ;  /* 0x0000020034187836 */ /* 0x000fe20000000000 */
[----:B------:R-:W-:-:S04]  /*21b70*/  MOV R25, 0x40000040 ;  /* 0x4000004000197802 */ /* 0x000fc80000000f00 */
[----:B------:R-:W-:Y:S02]  /*21b80*/  R2UR UR6, R24 ;  /* 0x00000000180672ca */ /* 0x000fe400000e0000 */
[----:B------:R-:W-:Y:S01]  /*21b90*/  R2UR UR7, R25 ;  /* 0x00000000190772ca */ /* 0x000fe200000e0000 */
[----:B-1----:R-:W-:Y:S01]  /*21ba0*/  @!P5 FMUL R23, R23, R23 ;  /* 0x000000171717d220 */ /* 0x002fe20000400000 */
[--C-:B------:R-:W-:Y:S01]  /*21bb0*/  FFMA R58, R64, UR39, -R2.reuse ;  /* 0x00000027403a7c23 */ /* 0x100fe20008000802 */
[----:B------:R-:W-:Y:S02]  /*21bc0*/  WARPGROUP.DEPBAR.LE gsb0, 0x0 ;  /* 0x00008000000079c5 */ /* 0x000fe40000010000 */
[--C-:B------:R-:W-:Y:S01]  /*21bd0*/  FFMA R33, R56, UR39, -R2.reuse ;  /* 0x0000002738217c23 */ /* 0x100fe20008000802 */
[----:B------:R-:W-:-:S04]  /*21be0*/  FFMA R34, R57, UR39, -R2 ;  /* 0x0000002739227c23 */ /* 0x000fc80008000802 */
[----:B------:R-:W-:Y:S02]  /*21bf0*/  FSETP.GEU.AND P3, PT, R33, -126, PT ;  /* 0xc2fc00002100780b */ /* 0x000fe40003f6e000 */
[----:B------:R-:W-:-:S11]  /*21c00*/  FSETP.GEU.AND P6, PT, R34, -126, PT ;  /* 0xc2fc00002200780b */ /* 0x000fd60003fce000 */
[----:B------:R-:W-:Y:S02]  /*21c10*/  @!P3 FMUL R33, R33, 0.5 ;  /* 0x3f0000002121b820 */ /* 0x000fe40000400000 */
[----:B------:R-:W-:-:S04]  /*21c20*/  @!P6 FMUL R34, R34, 0.5 ;  /* 0x3f0000002222e820 */ /* 0x000fc80000400000 */
[----:B------:R-:W1:Y:S08]  /*21c30*/  MUFU.EX2 R33, R33 ;  /* 0x0000002100217308 */ /* 0x000e700000000800 */
[----:B------:R-:W2:Y:S01]  /*21c40*/  MUFU.EX2 R34, R34 ;  /* 0x0000002200227308 */ /* 0x000ea20000000800 */
[----:B------:R-:W-:Y:S01]  /*21c50*/  FFMA R32, R59, UR39, -R0 ;  /* 0x000000273b207c23 */ /* 0x000fe20008000800 */
[----:B------:R-:W-:-:S04]  /*21c60*/  FFMA R35, R60, UR39, -R2 ;  /* 0x000000273c237c23 */ /* 0x000fc80008000802 */
[----:B------:R-:W-:Y:S02]  /*21c70*/  FSETP.GEU.AND P2, PT, R32, -126, PT ;  /* 0xc2fc00002000780b */ /* 0x000fe40003f4e000 */
[----:B------:R-:W-:Y:S01]  /*21c80*/  FSETP.GEU.AND P4, PT, R35, -126, PT ;  /* 0xc2fc00002300780b */ /* 0x000fe20003f8e000 */
[----:B-1----:R-:W-:Y:S01]  /*21c90*/  @!P3 FMUL R33, R33, R33 ;  /* 0x000000212121b220 */ /* 0x002fe20000400000 */
[----:B------:R-:W-:Y:S01]  /*21ca0*/  FSETP.GEU.AND P3, PT, R45, -126, PT ;  /* 0xc2fc00002d00780b */ /* 0x000fe20003f6e000 */
[----:B--2---:R-:W-:Y:S01]  /*21cb0*/  @!P6 FMUL R34, R34, R34 ;  /* 0x000000222222e220 */ /* 0x004fe20000400000 */
        /* <DEDUP_REMOVED lines=12> */
[----:B---3--:R-:W-:-:S02]  /*21d80*/  @!P3 FMUL R45, R45, R45 ;  /* 0x0000002d2d2db220 */ /* 0x008fc40000400000 */
[----:B------:R-:W-:Y:S01]  /*21d90*/  F2FP.BF16.F32.PACK_AB R25, R32, R46 ;  /* 0x0000002e2019723e */ /* 0x000fe200000010ff */
[----:B----4-:R-:W-:Y:S02]  /*21da0*/  @!P6 FMUL R44, R44, R44 ;  /* 0x0000002c2c2ce220 */ /* 0x010fe40000400000 */
[----:B------:R-:W-:-:S03]  /*21db0*/  F2FP.BF16.F32.PACK_AB R26, R45, R35 ;  /* 0x000000232d1a723e */ /* 0x000fc600000010ff */
[----:B------:R-:W-:-:S04]  /*21dc0*/  F2FP.BF16.F32.PACK_AB R27, R23, R44 ;  /* 0x0000002c171b723e */ /* 0x000fc800000010ff */
[----:B------:R-:W-:-:S06]  /*21dd0*/  WARPGROUP.ARRIVE ;  /* 0x00000000000079c5 */ /* 0x000fcc0000000000 */
[----:B------:R-:W-:Y:S01]  /*21de0*/  HGMMA.64x256x16.F32.BF16 R124, R24, gdesc[UR4].tnspB, R124, gsb0 ;  /* 0x43e00004187c7df0 */ /* 0x000fe2000800187c */
[----:B------:R-:W-:Y:S01]  /*21df0*/  FFMA R60, R65, UR39, -R2 ;  /* 0x00000027413c7c23 */ /* 0x000fe20008000802 */
[----:B------:R-:W-:Y:S01]  /*21e00*/  FFMA R59, R66, UR39, -R0 ;  /* 0x00000027423b7c23 */ /* 0x000fe20008000800 */
[----:B------:R-:W-:-:S03]  /*21e10*/  FSETP.GEU.AND P3, PT, R58, -126, PT ;  /* 0xc2fc00003a00780b */ /* 0x000fc60003f6e000 */
[----:B------:R-:W-:Y:S02]  /*21e20*/  FSETP.GEU.AND P6, PT, R60, -126, PT ;  /* 0xc2fc00003c00780b */ /* 0x000fe40003fce000 */
[----:B------:R-:W-:-:S08]  /*21e30*/  FSETP.GEU.AND P5, PT, R59, -126, PT ;  /* 0xc2fc00003b00780b */ /* 0x000fd00003fae000 */
[----:B------:R-:W-:-:S03]  /*21e40*/  @!P3 FMUL R58, R58, 0.5 ;  /* 0x3f0000003a3ab820 */ /* 0x000fc60000400000 */
[----:B------:R-:W-:Y:S02]  /*21e50*/  @!P6 FMUL R60, R60, 0.5 ;  /* 0x3f0000003c3ce820 */ /* 0x000fe40000400000 */
[----:B------:R-:W-:Y:S01]  /*21e60*/  @!P5 FMUL R59, R59, 0.5 ;  /* 0x3f0000003b3bd820 */ /* 0x000fe20000400000 */
[----:B------:R-:W1:Y:S08]  /*21e70*/  MUFU.EX2 R58, R58 ;  /* 0x0000003a003a7308 */ /* 0x000e700000000800 */
[----:B------:R-:W2:Y:S08]  /*21e80*/  MUFU.EX2 R60, R60 ;  /* 0x0000003c003c7308 */ /* 0x000eb00000000800 */
[----:B------:R-:W3:Y:S01]  /*21e90*/  MUFU.EX2 R59, R59 ;  /* 0x0000003b003b7308 */ /* 0x000ee20000000800 */
[----:B------:R-:W-:Y:S01]  /*21ea0*/  FFMA R54, R67, UR39, -R0 ;  /* 0x0000002743367c23 */ /* 0x000fe20008000800 */
[--C-:B------:R-:W-:Y:S01]  /*21eb0*/  FFMA R61, R68, UR39, -R2.reuse ;  /* 0x00000027443d7c23 */ /* 0x100fe20008000802 */
[----:B------:R-:W-:Y:S01]  /*21ec0*/  FFMA R56, R69, UR39, -R2 ;  /* 0x0000002745387c23 */ /* 0x000fe20008000802 */
        /* <DEDUP_REMOVED lines=20> */
[----:B-1----:R-:W-:Y:S01]  /*22010*/  @!P2 FMUL R54, R54, R54 ;  /* 0x000000363636a220 */ /* 0x002fe20000400000 */
[----:B--2---:R-:W-:Y:S01]  /*22020*/  @!P4 FMUL R61, R61, R61 ;  /* 0x0000003d3d3dc220 */ /* 0x004fe20000400000 */
[----:B---3--:R-:W-:Y:S01]  /*22030*/  @!P3 FMUL R56, R56, R56 ;  /* 0x000000383838b220 */ /* 0x008fe20000400000 */
[----:B------:R-:W-:Y:S01]  /*22040*/  F2FP.BF16.F32.PACK_AB R28, R60, R58 ;  /* 0x0000003a3c1c723e */ /* 0x000fe200000010ff */
[----:B----4-:R-:W-:Y:S01]  /*22050*/  @!P6 FMUL R55, R55, R55 ;  /* 0x000000373737e220 */ /* 0x010fe20000400000 */
[----:B------:R-:W-:-:S02]  /*22060*/  F2FP.BF16.F32.PACK_AB R29, R54, R59 ;  /* 0x0000003b361d723e */ /* 0x000fc400000010ff */
[----:B------:R-:W-:Y:S01]  /*22070*/  F2FP.BF16.F32.PACK_AB R30, R56, R61 ;  /* 0x0000003d381e723e */ /* 0x000fe200000010ff */
[----:B------:R-:W-:-:S05]  /*22080*/  @!P5 FMUL R57, R57, R57 ;  /* 0x000000393939d220 */ /* 0x000fca0000400000 */
[----:B------:R-:W-:Y:S01]  /*22090*/  F2FP.BF16.F32.PACK_AB R31, R57, R55 ;  /* 0x00000037391f723e */ /* 0x000fe200000010ff */
[----:B------:R-:W-:Y:S02]  /*220a0*/  WARPGROUP.DEPBAR.LE gsb0, 0x0 ;  /* 0x00008000000079c5 */ /* 0x000fe40000010000 */
[----:B------:R-:W-:Y:S01]  /*220b0*/  IMAD.MOV.U32 R25, RZ, RZ, 0x40000040 ;  /* 0x40000040ff197424 */ /* 0x000fe200078e00ff */
[----:B------:R-:W-:-:S04]  /*220c0*/  IADD3 R24, R52, 0x280, RZ ;  /* 0x0000028034187810 */ /* 0x000fc80007ffe0ff */
[----:B------:R-:W-:Y:S02]  /*220d0*/  R2UR UR6, R24 ;  /* 0x00000000180672ca */ /* 0x000fe400000e0000 */
[----:B------:R-:W-:Y:S01]  /*220e0*/  R2UR UR7, R25 ;  /* 0x00000000190772ca */ /* 0x000fe200000e0000 */
[----:B------:R-:W-:-:S12]  /*220f0*/  WARPGROUP.ARRIVE ;  /* 0x00000000000079c5 */ /* 0x000fd80000000000 */
[----:B------:R-:W-:Y:S01]  /*22100*/  HGMMA.64x256x16.F32.BF16 R124, R28, gdesc[UR4].tnspB, R124, gsb0 ;  /* 0x43e000041c7c7df0 */ /* 0x000fe2000800187c */
[----:B------:R-:W-:Y:S01]  /*22110*/  FFMA R63, R72, UR39, -R2 ;  /* 0x00000027483f7c23 */ /* 0x000fe20008000802 */
        /* <DEDUP_REMOVED lines=8> */
[----:B------:R-:W-:Y:S01]  /*221a0*/  FFMA R53, R79, UR39, -R0 ;  /* 0x000000274f357c23 */ /* 0x000fe20008000800 */
[----:B-1----:R-:W-:-:S03]  /*221b0*/  @!P3 FMUL R63, R63, R63 ;  /* 0x0000003f3f3fb220 */ /* 0x002fc60000400000 */
[----:B------:R-:W-:Y:S01]  /*221c0*/  FSETP.GEU.AND P3, PT, R47, -126, PT ;  /* 0xc2fc00002f00780b */ /* 0x000fe20003f6e000 */
[----:B--2---:R-:W-:Y:S01]  /*221d0*/  @!P5 FMUL R62, R62, R62 ;  /* 0x0000003e3e3ed220 */ /* 0x004fe20000400000 */
[----:B------:R-:W-:-:S11]  /*221e0*/  FSETP.GEU.AND P5, PT, R53, -126, PT ;  /* 0xc2fc00003500780b */ /* 0x000fd60003fae000 */
[----:B------:R-:W-:Y:S02]  /*221f0*/  @!P3 FMUL R47, R47, 0.5 ;  /* 0x3f0000002f2fb820 */ /* 0x000fe40000400000 */
[----:B------:R-:W-:-:S04]  /*22200*/  @!P5 FMUL R53, R53, 0.5 ;  /* 0x3f0000003535d820 */ /* 0x000fc80000400000 */
[----:B------:R-:W1:Y:S08]  /*22210*/  MUFU.EX2 R47, R47 ;  /* 0x0000002f002f7308 */ /* 0x000e700000000800 */
[----:B------:R-:W2:Y:S01]  /*22220*/  MUFU.EX2 R53, R53 ;  /* 0x0000003500357308 */ /* 0x000ea20000000800 */
[----:B------:R-:W-:Y:S02]  /*22230*/  IADD3 R24, R52, 0x300, RZ ;  /* 0x0000030034187810 */ /* 0x000fe40007ffe0ff */
[----:B------:R-:W-:-:S02]  /*22240*/  MOV R25, 0x40000040 ;  /* 0x4000004000197802 */ /* 0x000fc40000000f00 */
[----:B------:R-:W-:Y:S02]  /*22250*/  R2UR UR6, R24 ;  /* 0x00000000180672ca */ /* 0x000fe400000e0000 */
[----:B------:R-:W-:Y:S01]  /*22260*/  R2UR UR7, R25 ;  /* 0x00000000190772ca */ /* 0x000fe200000e0000 */
[----:B-1----:R-:W-:Y:S01]  /*22270*/  @!P3 FMUL R47, R47, R47 ;  /* 0x0000002f2f2fb220 */ /* 0x002fe20000400000 */
[----:B--2---:R-:W-:Y:S01]  /*22280*/  @!P5 FMUL R53, R53, R53 ;  /* 0x000000353535d220 */ /* 0x004fe20000400000 */
[----:B------:R-:W-:Y:S02]  /*22290*/  WARPGROUP.DEPBAR.LE gsb0, 0x0 ;  /* 0x00008000000079c5 */ /* 0x000fe40000010000 */
[----:B------:R-:W-:-:S05]  /*222a0*/  FFMA R28, R73, UR39, -R2 ;  /* 0x00000027491c7c23 */ /* 0x000fca0008000802 */
[----:B------:R-:W-:-:S13]  /*222b0*/  FSETP.GEU.AND P6, PT, R28, -126, PT ;  /* 0xc2fc00001c00780b */ /* 0x000fda0003fce000 */
[----:B------:R-:W-:-:S06]  /*222c0*/  @!P6 FMUL R28, R28, 0.5 ;  /* 0x3f0000001c1ce820 */ /* 0x000fcc0000400000 */
[----:B------:R-:W1:Y:S01]  /*222d0*/  MUFU.EX2 R28, R28 ;  /* 0x0000001c001c7308 */ /* 0x000e620000000800 */
[----:B------:R-:W-:Y:S01]  /*222e0*/  FFMA R29, R75, UR39, -R0 ;  /* 0x000000274b1d7c23 */ /* 0x000fe20008000800 */
[----:B------:R-:W-:Y:S01]  /*222f0*/  FFMA R30, R76, UR39, -R2 ;  /* 0x000000274c1e7c23 */ /* 0x000fe20008000802 */
[----:B------:R-:W-:-:S03]  /*22300*/  FFMA R31, R78, UR39, -R0 ;  /* 0x000000274e1f7c23 */ /* 0x000fc60008000800 */
[----:B------:R-:W-:Y:S02]  /*22310*/  FSETP.GEU.AND P2, PT, R29, -126, PT ;  /* 0xc2fc00001d00780b */ /* 0x000fe40003f4e000 */
[----:B------:R-:W-:Y:S01]  /*22320*/  FSETP.GEU.AND P4, PT, R30, -126, PT ;  /* 0xc2fc00001e00780b */ /* 0x000fe20003f8e000 */
[----:B-1----:R-:W-:Y:S01]  /*22330*/  @!P6 FMUL R28, R28, R28 ;  /* 0x0000001c1c1ce220 */ /* 0x002fe20000400000 */
[----:B------:R-:W-:-:S09]  /*22340*/  FSETP.GEU.AND P6, PT, R31, -126, PT ;  /* 0xc2fc00001f00780b */ /* 0x000fd20003fce000 */
[----:B------:R-:W-:Y:S02]  /*22350*/  @!P2 FMUL R29, R29, 0.5 ;  /* 0x3f0000001d1da820 */ /* 0x000fe40000400000 */
[----:B------:R-:W-:-:S04]  /*22360*/  @!P4 FMUL R30, R30, 0.5 ;  /* 0x3f0000001e1ec820 */ /* 0x000fc80000400000 */
[----:B------:R-:W1:Y:S01]  /*22370*/  MUFU.EX2 R29, R29 ;  /* 0x0000001d001d7308 */ /* 0x000e620000000800 */
[----:B------:R-:W-:-:S07]  /*22380*/  @!P6 FMUL R31, R31, 0.5 ;  /* 0x3f0000001f1fe820 */ /* 0x000fce0000400000 */
[----:B------:R-:W2:Y:S08]  /*22390*/  MUFU.EX2 R30, R30 ;  /* 0x0000001e001e7308 */ /* 0x000eb00000000800 */
[----:B------:R-:W3:Y:S01]  /*223a0*/  MUFU.EX2 R31, R31 ;  /* 0x0000001f001f7308 */ /* 0x000ee20000000800 */
[----:B-1----:R-:W-:Y:S01]  /*223b0*/  @!P2 FMUL R29, R29, R29 ;  /* 0x0000001d1d1da220 */ /* 0x002fe20000400000 */
[----:B------:R-:W-:Y:S01]  /*223c0*/  F2FP.BF16.F32.PACK_AB R36, R28, R63 ;  /* 0x0000003f1c24723e */ /* 0x000fe200000010ff */
[----:B--2---:R-:W-:-:S03]  /*223d0*/  @!P4 FMUL R30, R30, R30 ;  /* 0x0000001e1e1ec220 */ /* 0x004fc60000400000 */
[----:B------:R-:W-:Y:S01]  /*223e0*/  F2FP.BF16.F32.PACK_AB R37, R29, R62 ;  /* 0x0000003e1d25723e */ /* 0x000fe200000010ff */
[----:B---3--:R-:W-:Y:S01]  /*223f0*/  @!P6 FMUL R31, R31, R31 ;  /* 0x0000001f1f1fe220 */ /* 0x008fe20000400000 */
[----:B------:R-:W-:-:S04]  /*22400*/  F2FP.BF16.F32.PACK_AB R38, R47, R30 ;  /* 0x0000001e2f26723e */ /* 0x000fc800000010ff */
[----:B------:R-:W-:-:S04]  /*22410*/  F2FP.BF16.F32.PACK_AB R39, R53, R31 ;  /* 0x0000001f3527723e */ /* 0x000fc800000010ff */
[----:B------:R-:W-:-:S06]  /*22420*/  WARPGROUP.ARRIVE ;  /* 0x00000000000079c5 */ /* 0x000fcc0000000000 */
[----:B------:R-:W-:Y:S01]  /*22430*/  HGMMA.64x256x16.F32.BF16 R124, R36, gdesc[UR4].tnspB, R124, gsb0 ;  /* 0x43e00004247c7df0 */ /* 0x000fe2000800187c */
[--C-:B------:R-:W-:Y:S01]  /*22440*/  FFMA R64, R84, UR39, -R2.reuse ;  /* 0x0000002754407c23 */ /* 0x100fe20008000802 */
[----:B------:R-:W-:Y:S01]  /*22450*/  FFMA R66, R85, UR39, -R2 ;  /* 0x0000002755427c23 */ /* 0x000fe20008000802 */
[--C-:B------:R-:W-:Y:S01]  /*22460*/  FFMA R65, R86, UR39, -R0.reuse ;  /* 0x0000002756417c23 */ /* 0x100fe20008000800 */
[----:B------:R-:W-:Y:S02]  /*22470*/  FFMA R67, R87, UR39, -R0 ;  /* 0x0000002757437c23 */ /* 0x000fe40008000800 */
        /* <DEDUP_REMOVED lines=8> */
[----:B------:R-:W-:Y:S02]  /*22500*/  WARPGROUP.DEPBAR.LE gsb0, 0x0 ;  /* 0x00008000000079c5 */ /* 0x000fe40000010000 */
        /* <DEDUP_REMOVED lines=14> */
[----:B------:R-:W-:-:S03]  /*225f0*/  FSETP.GEU.AND P3, PT, R66, -126, PT ;  /* 0xc2fc00004200780b */ /* 0x000fc60003f6e000 */
[----:B------:R-:W-:Y:S01]  /*22600*/  FSETP.GEU.AND P2, PT, R39, -126, PT ;  /* 0xc2fc00002700780b */ /* 0x000fe20003f4e000 */
[----:B--2---:R-:W-:Y:S01]  /*22610*/  @!P6 FMUL R38, R38, R38 ;  /* 0x000000262626e220 */ /* 0x004fe20000400000 */
[----:B------:R-:W-:Y:S01]  /*22620*/  FSETP.GEU.AND P6, PT, R65, -126, PT ;  /* 0xc2fc00004100780b */ /* 0x000fe20003fce000 */
[----:B---3--:R-:W-:Y:S01]  /*22630*/  @!P5 FMUL R37, R37, R37 ;  /* 0x000000252525d220 */ /* 0x008fe20000400000 */
[----:B------:R-:W-:-:S09]  /*22640*/  FSETP.GEU.AND P5, PT, R67, -126, PT ;  /* 0xc2fc00004300780b */ /* 0x000fd20003fae000 */
[----:B------:R-:W-:Y:S01]  /*22650*/  @!P2 FMUL R39, R39, 0.5 ;  /* 0x3f0000002727a820 */ /* 0x000fe20000400000 */
[----:B------:R-:W-:Y:S01]  /*22660*/  @!P3 FMUL R66, R66, 0.5 ;  /* 0x3f0000004242b820 */ /* 0x000fe20000400000 */
[----:B------:R-:W-:-:S04]  /*22670*/  @!P6 FMUL R65, R65, 0.5 ;  /* 0x3f0000004141e820 */ /* 0x000fc80000400000 */
        /* <DEDUP_REMOVED lines=9> */
[----:B------:R-:W-:Y:S02]  /*22710*/  F2FP.BF16.F32.PACK_AB R41, R39, R37 ;  /* 0x000000252729723e */ /* 0x000fe400000010ff */
[----:B------:R-:W-:Y:S01]  /*22720*/  F2FP.BF16.F32.PACK_AB R42, R66, R64 ;  /* 0x00000040422a723e */ /* 0x000fe200000010ff */
[----:B----4-:R-:W-:-:S05]  /*22730*/  @!P5 FMUL R67, R67, R67 ;  /* 0x000000434343d220 */ /* 0x010fca0000400000 */
[----:B------:R-:W-:-:S04]  /*22740*/  F2FP.BF16.F32.PACK_AB R43, R67, R65 ;  /* 0x00000041432b723e */ /* 0x000fc800000010ff */
[----:B------:R-:W-:-:S06]  /*22750*/  WARPGROUP.ARRIVE ;  /* 0x00000000000079c5 */ /* 0x000fcc0000000000 */
[----:B------:R-:W-:Y:S01]  /*22760*/  HGMMA.64x256x16.F32.BF16 R124, R40, gdesc[UR4].tnspB, R124, gsb0 ;  /* 0x43e00004287c7df0 */ /* 0x000fe2000800187c */
[----:B------:R-:W-:Y:S04]  /*22770*/  STL.64 [R1+0x730], R122 ;  /* 0x0007307a01007387 */ /* 0x000fe80000100a00 */
[----:B------:R-:W-:Y:S04]  /*22780*/  STL.64 [R1+0x728], R120 ;  /* 0x0007287801007387 */ /* 0x000fe80000100a00 */
        /* <DEDUP_REMOVED lines=81> */
[----:B---3--:R-:W-:Y:S04]  /*22ca0*/  STL [R1+0x718], R172 ;  /* 0x000718ac01007387 */ /* 0x008fe80000100800 */
[----:B----4-:R-:W-:Y:S04]  /*22cb0*/  STL.64 [R1+0x710], R170 ;  /* 0x000710aa01007387 */ /* 0x010fe80000100a00 */
[----:B------:R-:W-:Y:S04]  /*22cc0*/  STL.64 [R1+0x708], R168 ;  /* 0x000708a801007387 */ /* 0x000fe80000100a00 */
        /* <DEDUP_REMOVED lines=39> */
[----:B------:R-:W-:-:S03]  /*22f40*/  FFMA R40, R163, UR39, -R2 ;  /* 0x00000027a3287c23 */ /* 0x000fc60008000802 */
[----:B------:R-:W2:Y:S01]  /*22f50*/  LDL.LU.64 R154, [R1+0xc8] ;  /* 0x0000c800019a7983 */ /* 0x000ea20000300a00 */
[----:B------:R-:W-:-:S03]  /*22f60*/  FFMA R43, R162, UR39, -R0 ;  /* 0x00000027a22b7c23 */ /* 0x000fc60008000800 */
[----:B------:R-:W2:Y:S01]  /*22f70*/  LDL.LU.64 R156, [R1+0xd0] ;  /* 0x0000d000019c7983 */ /* 0x000ea20000300a00 */
[----:B------:R-:W-:-:S03]  /*22f80*/  FFMA R69, R165, UR39, -R0 ;  /* 0x00000027a5457c23 */ /* 0x000fc60008000800 */
[----:B------:R-:W2:Y:S01]  /*22f90*/  LDL.LU.64 R158, [R1+0xd8] ;  /* 0x0000d800019e7983 */ /* 0x000ea20000300a00 */
[----:B------:R-:W-:-:S03]  /*22fa0*/  FFMA R41, R166, UR39, -R0 ;  /* 0x00000027a6297c23 */ /* 0x000fc60008000800 */
        /* <DEDUP_REMOVED lines=36> */
[----:B------:R-:W-:Y:S01]  /*231f0*/  FFMA R42, R89, UR39, -R2 ;  /* 0x00000027592a7c23 */ /* 0x000fe20008000802 */
[----:B------:R-:W-:-:S02]  /*23200*/  FSETP.GEU.AND P3, PT, R40, -126, PT ;  /* 0xc2fc00002800780b */ /* 0x000fc40003f6e000 */
        /* <DEDUP_REMOVED lines=8> */
[--C-:B------:R-:W-:Y:S01]  /*23290*/  FFMA R68, R92, UR39, -R2.reuse ;  /* 0x000000275c447c23 */ /* 0x100fe20008000802 */
[----:B------:R-:W-:Y:S01]  /*232a0*/  FFMA R70, R93, UR39, -R2 ;  /* 0x000000275d467c23 */ /* 0x000fe20008000802 */
[----:B------:R-:W-:Y:S01]  /*232b0*/  FFMA R71, R95, UR39, -R0 ;  /* 0x000000275f477c23 */ /* 0x000fe20008000800 */
[----:B-1----:R-:W-:Y:S01]  /*232c0*/  @!P3 FMUL R40, R40, R40 ;  /* 0x000000282828b220 */ /* 0x002fe20000400000 */
[----:B------:R-:W-:-:S02]  /*232d0*/  FSETP.GEU.AND P2, PT, R43, -126, PT ;  /* 0xc2fc00002b00780b */ /* 0x000fc40003f4e000 */
[----:B------:R-:W-:Y:S01]  /*232e0*/  FSETP.GEU.AND P4, PT, R68, -126, PT ;  /* 0xc2fc00004400780b */ /* 0x000fe20003f8e000 */
[----:B---3--:R-:W-:Y:S01]  /*232f0*/  @!P6 FMUL R42, R42, R42 ;  /* 0x0000002a2a2ae220 */ /* 0x008fe20000400000 */
[----:B------:R-:W-:Y:S02]  /*23300*/  FSETP.GEU.AND P3, PT, R70, -126, PT ;  /* 0xc2fc00004600780b */ /* 0x000fe40003f6e000 */
[----:B------:R-:W-:Y:S01]  /*23310*/  FSETP.GEU.AND P6, PT, R69, -126, PT ;  /* 0xc2fc00004500780b */ /* 0x000fe20003fce000 */
[----:B----4-:R-:W-:Y:S01]  /*23320*/  @!P5 FMUL R41, R41, R41 ;  /* 0x000000292929d220 */ /* 0x010fe20000400000 */
[----:B------:R-:W-:-:S05]  /*23330*/  FSETP.GEU.AND P5, PT, R71, -126, PT ;  /* 0xc2fc00004700780b */ /* 0x000fca0003fae000 */
[----:B------:R-:W-:Y:S02]  /*23340*/  @!P2 FMUL R43, R43, 0.5 ;  /* 0x3f0000002b2ba820 */ /* 0x000fe40000400000 */
[----:B------:R-:W-:Y:S02]  /*23350*/  @!P4 FMUL R68, R68, 0.5 ;  /* 0x3f0000004444c820 */ /* 0x000fe40000400000 */
[----:B------:R-:W-:Y:S02]  /*23360*/  @!P3 FMUL R70, R70, 0.5 ;  /* 0x3f0000004646b820 */ /* 0x000fe40000400000 */
[----:B------:R-:W-:Y:S02]  /*23370*/  @!P6 FMUL R69, R69, 0.5 ;  /* 0x3f0000004545e820 */ /* 0x000fe40000400000 */
[----:B------:R-:W-:Y:S01]  /*23380*/  @!P5 FMUL R71, R71, 0.5 ;  /* 0x3f0000004747d820 */ /* 0x000fe20000400000 */
[----:B------:R-:W1:Y:S08]  /*23390*/  MUFU.EX2 R43, R43 ;  /* 0x0000002b002b7308 */ /* 0x000e700000000800 */
[----:B------:R-:W3:Y:S08]  /*233a0*/  MUFU.EX2 R68, R68 ;  /* 0x0000004400447308 */ /* 0x000ef00000000800 */
[----:B------:R-:W4:Y:S08]  /*233b0*/  MUFU.EX2 R70, R70 ;  /* 0x0000004600467308 */ /* 0x000f300000000800 */
[----:B------:R-:W4:Y:S08]  /*233c0*/  MUFU.EX2 R69, R69 ;  /* 0x0000004500457308 */ /* 0x000f300000000800 */
[----:B------:R-:W4:Y:S01]  /*233d0*/  MUFU.EX2 R71, R71 ;  /* 0x0000004700477308 */ /* 0x000f220000000800 */
[----:B------:R-:W-:Y:S01]  /*233e0*/  IMAD.MOV.U32 R25, RZ, RZ, 0x40000040 ;  /* 0x40000040ff197424 */ /* 0x000fe200078e00ff */
[----:B------:R-:W-:Y:S01]  /*233f0*/  IADD3 R24, R52, 0x400, RZ ;  /* 0x0000040034187810 */ /* 0x000fe20007ffe0ff */
[----:B-1----:R-:W-:Y:S01]  /*23400*/  @!P2 FMUL R43, R43, R43 ;  /* 0x0000002b2b2ba220 */ /* 0x002fe20000400000 */
[----:B---3--:R-:W-:Y:S01]  /*23410*/  @!P4 FMUL R68, R68, R68 ;  /* 0x000000444444c220 */ /* 0x008fe20000400000 */
[----:B----4-:R-:W-:Y:S01]  /*23420*/  @!P3 FMUL R70, R70, R70 ;  /* 0x000000464646b220 */ /* 0x010fe20000400000 */
[----:B------:R-:W-:Y:S01]  /*23430*/  R2UR UR6, R24 ;  /* 0x00000000180672ca */ /* 0x000fe200000e0000 */
[----:B------:R-:W-:Y:S01]  /*23440*/  @!P6 FMUL R69, R69, R69 ;  /* 0x000000454545e220 */ /* 0x000fe20000400000 */
[----:B------:R-:W-:-:S02]  /*23450*/  R2UR UR7, R25 ;  /* 0x00000000190772ca */ /* 0x000fc400000e0000 */
[----:B------:R-:W-:Y:S01]  /*23460*/  F2FP.BF16.F32.PACK_AB R48, R42, R40 ;  /* 0x000000282a30723e */ /* 0x000fe200000010ff */
[----:B------:R-:W-:Y:S01]  /*23470*/  @!P5 FMUL R71, R71, R71 ;  /* 0x000000474747d220 */ /* 0x000fe20000400000 */
[----:B------:R-:W-:Y:S02]  /*23480*/  F2FP.BF16.F32.PACK_AB R49, R43, R41 ;  /* 0x000000292b31723e */ /* 0x000fe400000010ff */
[----:B------:R-:W-:Y:S02]  /*23490*/  F2FP.BF16.F32.PACK_AB R50, R70, R68 ;  /* 0x000000444632723e */ /* 0x000fe400000010ff */
[----:B------:R-:W-:Y:S01]  /*234a0*/  F2FP.BF16.F32.PACK_AB R51, R71, R69 ;  /* 0x000000454733723e */ /* 0x000fe200000010ff */
[----:B------:R-:W-:Y:S04]  /*234b0*/  STL.64 [R1+0x698], R102 ;  /* 0x0006986601007387 */ /* 0x000fe80000100a00 */
[----:B------:R-:W-:Y:S04]  /*234c0*/  STL.64 [R1+0x690], R100 ;  /* 0x0006906401007387 */ /* 0x000fe80000100a00 */
[----:B------:R-:W-:Y:S01]  /*234d0*/  STL.64 [R1+0x688], R98 ;  /* 0x0006886201007387 */ /* 0x000fe20000100a00 */
[----:B--2---:R-:W-:-:S06]  /*234e0*/  WARPGROUP.ARRIVE ;  /* 0x00000000000079c5 */ /* 0x004fcc0000000000 */
[----:B------:R-:W-:Y:S01]  /*234f0*/  HGMMA.64x256x16.F32.BF16 R104, R48, gdesc[UR4].tnspB, R104, gsb0 ;  /* 0x43e0000430687df0 */ /* 0x000fe20008001868 */
[----:B------:R-:W-:Y:S02]  /*23500*/  STL.64 [R1+0x680], R96 ;  /* 0x0006806001007387 */ /* 0x000fe40000100a00 */
        /* <DEDUP_REMOVED lines=64> */
[----:B------:R-:W4:Y:S04]  /*23910*/  LDL.LU R172, [R1+0x718] ;  /* 0x0007180001ac7983 */ /* 0x000f280000300800 */
[----:B------:R-:W3:Y:S04]  /*23920*/  LDL.LU.64 R170, [R1+0x710] ;  /* 0x0007100001aa7983 */ /* 0x000ee80000300a00 */
[----:B------:R-:W4:Y:S04]  /*23930*/  LDL.LU.64 R168, [R1+0x708] ;  /* 0x0007080001a87983 */ /* 0x000f280000300a00 */
[----:B------:R-:W4:Y:S04]  /*23940*/  LDL.LU R167, [R1+0x704] ;  /* 0x0007040001a77983 */ /* 0x000f280000300800 */
[----:B------:R-:W4:Y:S04]  /*23950*/  LDL.LU R164, [R1+0x700] ;  /* 0x0007000001a47983 */ /* 0x000f280000300800 */
        /* <DEDUP_REMOVED lines=9> */
[----:B------:R-:W-:-:S03]  /*239f0*/  MOV R232, R107 ;  /* 0x0000006b00e87202 */ /* 0x000fc60000000f00 */
[----:B------:R-:W4:Y:S01]  /*23a00*/  LDL.LU.64 R112, [R1+0x6c0] ;  /* 0x0006c00001707983 */ /* 0x000f220000300a00 */
[----:B------:R-:W-:-:S03]  /*23a10*/  MOV R235, R104 ;  /* 0x0000006800eb7202 */ /* 0x000fc60000000f00 */
[----:B------:R-:W4:Y:S01]  /*23a20*/  LDL.LU.64 R110, [R1+0x6b8] ;  /* 0x0006b800016e7983 */ /* 0x000f220000300a00 */
[----:B------:R-:W-:-:S03]  /*23a30*/  MOV R234, R105 ;  /* 0x0000006900ea7202 */ /* 0x000fc60000000f00 */
        /* <DEDUP_REMOVED lines=131> */
[----:B----4-:R-:W-:Y:S01]  /*24270*/  FFMA R50, R167, UR39, -R2 ;  /* 0x00000027a7327c23 */ /* 0x010fe20008000802 */
        /* <DEDUP_REMOVED lines=20> */
[----:B----4-:R-:W-:-:S06]  /*243c0*/  @!P5 FMUL R49, R49, R49 ;  /* 0x000000313131d220 */ /* 0x010fcc0000400000 */
        /* <DEDUP_REMOVED lines=8> */
[----:B------:R-:W-:Y:S01]  /*24450*/  MOV R25, 0x40000040 ;  /* 0x4000004000197802 */ /* 0x000fe20000000f00 */
[----:B------:R-:W-:Y:S01]  /*24460*/  STL.64 [R1+0x678], R174 ;  /* 0x000678ae01007387 */ /* 0x000fe20000100a00 */
[----:B-1----:R-:W-:Y:S01]  /*24470*/  @!P2 FMUL R51, R51, R51 ;  /* 0x000000333333a220 */ /* 0x002fe20000400000 */
[----:B---3--:R-:W-:-:S02]  /*24480*/  @!P4 FMUL R72, R72, R72 ;  /* 0x000000484848c220 */ /* 0x008fc40000400000 */
[----:B------:R1:W-:Y:S01]  /*24490*/  STL.64 [R1+0x670], R126 ;  /* 0x0006707e01007387 */ /* 0x0003e20000100a00 */
[----:B--2---:R-:W-:Y:S01]  /*244a0*/  MOV R164, R231 ;  /* 0x000000e700a47202 */ /* 0x004fe20000000f00 */
[----:B----4-:R-:W-:Y:S02]  /*244b0*/  @!P3 FMUL R74, R74, R74 ;  /* 0x0000004a4a4ab220 */ /* 0x010fe40000400000 */
[----:B------:R2:W-:Y:S01]  /*244c0*/  STL.64 [R1+0x668], R124 ;  /* 0x0006687c01007387 */ /* 0x0005e20000100a00 */
[----:B------:R-:W-:Y:S01]  /*244d0*/  MOV R167, R230 ;  /* 0x000000e600a77202 */ /* 0x000fe20000000f00 */
[----:B------:R-:W-:Y:S01]  /*244e0*/  IMAD.MOV.U32 R168, RZ, RZ, R229 ;  /* 0x000000ffffa87224 */ /* 0x000fe200078e00e5 */
[----:B------:R-:W-:Y:S01]  /*244f0*/  MOV R169, R228 ;  /* 0x000000e400a97202 */ /* 0x000fe20000000f00 */
[----:B------:R-:W-:Y:S01]  /*24500*/  IMAD.MOV.U32 R171, RZ, RZ, R226 ;  /* 0x000000ffffab7224 */ /* 0x000fe200078e00e2 */
[----:B------:R-:W-:Y:S01]  /*24510*/  MOV R170, R227 ;  /* 0x000000e300aa7202 */ /* 0x000fe20000000f00 */
[----:B------:R-:W-:Y:S01]  /*24520*/  @!P6 FMUL R73, R73, R73 ;  /* 0x000000494949e220 */ /* 0x000fe20000400000 */
[----:B-1----:R-:W-:Y:S01]  /*24530*/  MOV R126, R233 ;  /* 0x000000e9007e7202 */ /* 0x002fe20000000f00 */
[----:B------:R-:W-:Y:S01]  /*24540*/  IMAD.MOV.U32 R127, RZ, RZ, R232 ;  /* 0x000000ffff7f7224 */ /* 0x000fe200078e00e8 */
[----:B------:R-:W-:Y:S01]  /*24550*/  MOV R172, R225 ;  /* 0x000000e100ac7202 */ /* 0x000fe20000000f00 */
[----:B------:R-:W-:Y:S01]  /*24560*/  IMAD.MOV.U32 R175, RZ, RZ, R223 ;  /* 0x000000ffffaf7224 */ /* 0x000fe200078e00df */
[----:B--2---:R-:W-:Y:S01]  /*24570*/  MOV R125, R234 ;  /* 0x000000ea007d7202 */ /* 0x004fe20000000f00 */
[----:B------:R-:W-:Y:S01]  /*24580*/  IMAD.MOV.U32 R124, RZ, RZ, R235 ;  /* 0x000000ffff7c7224 */ /* 0x000fe200078e00eb */
[----:B------:R-:W-:-:S02]  /*24590*/  MOV R174, R224 ;  /* 0x000000e000ae7202 */ /* 0x000fc40000000f00 */
[----:B------:R-:W-:Y:S02]  /*245a0*/  R2UR UR7, R25 ;  /* 0x00000000190772ca */ /* 0x000fe400000e0000 */
[----:B------:R-:W-:Y:S02]  /*245b0*/  F2FP.BF16.F32.PACK_AB R25, R51, R49 ;  /* 0x000000313319723e */ /* 0x000fe400000010ff */
[----:B------:R-:W-:Y:S02]  /*245c0*/  MOV R223, R95 ;  /* 0x0000005f00df7202 */ /* 0x000fe40000000f00 */
[----:B------:R-:W-:Y:S01]  /*245d0*/  MOV R224, R93 ;  /* 0x0000005d00e07202 */ /* 0x000fe20000000f00 */
[----:B------:R-:W-:Y:S01]  /*245e0*/  IMAD.MOV.U32 R225, RZ, RZ, R92 ;  /* 0x000000ffffe17224 */ /* 0x000fe200078e005c */
[----:B------:R-:W-:Y:S02]  /*245f0*/  MOV R226, R89 ;  /* 0x0000005900e27202 */ /* 0x000fe40000000f00 */
[----:B------:R-:W-:-:S02]  /*24600*/  MOV R227, R87 ;  /* 0x0000005700e37202 */ /* 0x000fc40000000f00 */
[----:B------:R-:W-:Y:S01]  /*24610*/  MOV R239, R75 ;  /* 0x0000004b00ef7202 */ /* 0x000fe20000000f00 */
[----:B------:R-:W-:-:S05]  /*24620*/  FFMA R75, R103, UR39, -R0 ;  /* 0x00000027674b7c23 */ /* 0x000fca0008000800 */
[----:B------:R-:W-:-:S13]  /*24630*/  FSETP.GEU.AND P5, PT, R75, -126, PT ;  /* 0xc2fc00004b00780b */ /* 0x000fda0003fae000 */
[----:B------:R-:W-:-:S06]  /*24640*/  @!P5 FMUL R75, R75, 0.5 ;  /* 0x3f0000004b4bd820 */ /* 0x000fcc0000400000 */
[----:B------:R-:W1:Y:S01]  /*24650*/  MUFU.EX2 R75, R75 ;  /* 0x0000004b004b7308 */ /* 0x000e620000000800 */
[----:B------:R-:W-:Y:S02]  /*24660*/  IMAD.MOV.U32 R246, RZ, RZ, R24 ;  /* 0x000000fffff67224 */ /* 0x000fe400078e0018 */
[----:B------:R-:W-:Y:S01]  /*24670*/  VIADD R24, R52, 0x480 ;  /* 0x0000048034187836 */ /* 0x000fe20000000000 */
[----:B------:R-:W-:Y:S01]  /*24680*/  MOV R229, R85 ;  /* 0x0000005500e57202 */ /* 0x000fe20000000f00 */
[----:B------:R-:W-:Y:S01]  /*24690*/  IMAD.MOV.U32 R228, RZ, RZ, R86 ;  /* 0x000000ffffe47224 */ /* 0x000fe200078e0056 */
[----:B------:R-:W-:Y:S01]  /*246a0*/  MOV R230, R84 ;  /* 0x0000005400e67202 */ /* 0x000fe20000000f00 */
[----:B------:R-:W-:Y:S01]  /*246b0*/  IMAD.MOV.U32 R231, RZ, RZ, R83 ;  /* 0x000000ffffe77224 */ /* 0x000fe200078e0053 */
[----:B------:R-:W-:Y:S01]  /*246c0*/  R2UR UR6, R24 ;  /* 0x00000000180672ca */ /* 0x000fe200000e0000 */
[----:B------:R-:W-:Y:S01]  /*246d0*/  IMAD.MOV.U32 R234, RZ, RZ, R80 ;  /* 0x000000ffffea7224 */ /* 0x000fe200078e0050 */
[----:B------:R-:W-:Y:S01]  /*246e0*/  MOV R232, R82 ;  /* 0x0000005200e87202 */ /* 0x000fe20000000f00 */
[----:B------:R-:W-:Y:S01]  /*246f0*/  IMAD.MOV.U32 R237, RZ, RZ, R77 ;  /* 0x000000ffffed7224 */ /* 0x000fe200078e004d */
[----:B------:R-:W-:Y:S01]  /*24700*/  MOV R233, R81 ;  /* 0x0000005100e97202 */ /* 0x000fe20000000f00 */
[----:B-1----:R-:W-:Y:S01]  /*24710*/  @!P5 FMUL R75, R75, R75 ;  /* 0x0000004b4b4bd220 */ /* 0x002fe20000400000 */
        /* <DEDUP_REMOVED lines=57> */
[----:B----4-:R-:W-:Y:S01]  /*24ab0*/  @!P6 FMUL R81, R81, R81 ;  /* 0x000000515151e220 */ /* 0x010fe20000400000 */
[----:B------:R-:W-:Y:S01]  /*24ac0*/  @!P5 FMUL R83, R83, R83 ;  /* 0x000000535353d220 */ /* 0x000fe20000400000 */
        /* <DEDUP_REMOVED lines=8> */
[----:B------:R-:W-:Y:S01]  /*24b50*/  @!P5 FMUL R85, R85, 0.5 ;  /* 0x3f0000005555d820 */ /* 0x000fe20000400000 */
[----:B------:R-:W-:Y:S02]  /*24b60*/  WARPGROUP.DEPBAR.LE gsb0, 0x0 ;  /* 0x00008000000079c5 */ /* 0x000fe40000010000 */
[----:B------:R-:W-:Y:S01]  /*24b70*/  IMAD.MOV.U32 R25, RZ, RZ, 0x40000040 ;  /* 0x40000040ff197424 */ /* 0x000fe200078e00ff */
[----:B------:R-:W-:-:S04]  /*24b80*/  IADD3 R24, R52, 0x500, RZ ;  /* 0x0000050034187810 */ /* 0x000fc80007ffe0ff */
[----:B------:R-:W-:Y:S02]  /*24b90*/  R2UR UR6, R24 ;  /* 0x00000000180672ca */ /* 0x000fe400000e0000 */
[----:B------:R-:W-:Y:S02]  /*24ba0*/  R2UR UR7, R25 ;  /* 0x00000000190772ca */ /* 0x000fe400000e0000 */
[----:B------:R-:W-:Y:S02]  /*24bb0*/  F2FP.BF16.F32.PACK_AB R24, R78, R76 ;  /* 0x0000004c4e18723e */ /* 0x000fe400000010ff */
[----:B------:R-:W-:Y:S02]  /*24bc0*/  F2FP.BF16.F32.PACK_AB R25, R79, R77 ;  /* 0x0000004d4f19723e */ /* 0x000fe400000010ff */
[----:B------:R-:W-:Y:S02]  /*24bd0*/  F2FP.BF16.F32.PACK_AB R26, R82, R80 ;  /* 0x00000050521a723e */ /* 0x000fe400000010ff */
[----:B------:R-:W-:-:S04]  /*24be0*/  F2FP.BF16.F32.PACK_AB R27, R83, R81 ;  /* 0x00000051531b723e */ /* 0x000fc800000010ff */
[----:B------:R-:W-:-:S06]  /*24bf0*/  WARPGROUP.ARRIVE ;  /* 0x00000000000079c5 */ /* 0x000fcc0000000000 */
[----:B------:R-:W-:Y:S01]  /*24c00*/  HGMMA.64x256x16.F32.BF16 R124, R24, gdesc[UR4].tnspB, R124, gsb0 ;  /* 0x43e00004187c7df0 */ /* 0x000fe2000800187c */
[----:B------:R-:W1:Y:S08]  /*24c10*/  MUFU.EX2 R84, R84 ;  /* 0x0000005400547308 */ /* 0x000e700000000800 */
[----:B------:R-:W2:Y:S08]  /*24c20*/  MUFU.EX2 R86, R86 ;  /* 0x0000005600567308 */ /* 0x000eb00000000800 */
[----:B------:R-:W3:Y:S01]  /*24c30*/  MUFU.EX2 R85, R85 ;  /* 0x0000005500557308 */ /* 0x000ee20000000800 */
[--C-:B------:R-:W-:Y:S01]  /*24c40*/  FFMA R89, R91, UR39, -R0.reuse ;  /* 0x000000275b597c23 */ /* 0x100fe20008000800 */
[----:B------:R-:W-:Y:S01]  /*24c50*/  FFMA R87, R115, UR39, -R0 ;  /* 0x0000002773577c23 */ /* 0x000fe20008000800 */
[----:B------:R-:W-:Y:S01]  /*24c60*/  FFMA R90, R90, UR39, -R2 ;  /* 0x000000275a5a7c23 */ /* 0x000fe20008000802 */
[----:B------:R-:W-:Y:S01]  /*24c70*/  FFMA R91, R88, UR39, -R0 ;  /* 0x00000027585b7c23 */ /* 0x000fe20008000800 */
        /* <DEDUP_REMOVED lines=24> */
[----:B------:R-:W-:-:S02]  /*24e00*/  WARPGROUP.DEPBAR.LE gsb0, 0x0 ;  /* 0x00008000000079c5 */ /* 0x000fc40000010000 */
[----:B------:R-:W-:Y:S02]  /*24e10*/  IADD3 R24, R52, 0x580, RZ ;  /* 0x0000058034187810 */ /* 0x000fe40007ffe0ff */
[----:B------:R-:W-:Y:S02]  /*24e20*/  MOV R25, 0x40000040 ;  /* 0x4000004000197802 */ /* 0x000fe40000000f00 */
[----:B------:R-:W-:Y:S02]  /*24e30*/  R2UR UR6, R24 ;  /* 0x00000000180672ca */ /* 0x000fe400000e0000 */
[----:B------:R-:W-:Y:S02]  /*24e40*/  R2UR UR7, R25 ;  /* 0x00000000190772ca */ /* 0x000fe400000e0000 */
[----:B------:R-:W-:Y:S02]  /*24e50*/  F2FP.BF16.F32.PACK_AB R24, R86, R84 ;  /* 0x000000545618723e */ /* 0x000fe400000010ff */
[----:B------:R-:W-:-:S02]  /*24e60*/  F2FP.BF16.F32.PACK_AB R25, R87, R85 ;  /* 0x000000555719723e */ /* 0x000fc400000010ff */
[----:B------:R-:W-:Y:S02]  /*24e70*/  F2FP.BF16.F32.PACK_AB R26, R90, R88 ;  /* 0x000000585a1a723e */ /* 0x000fe400000010ff */
[----:B------:R-:W-:-:S04]  /*24e80*/  F2FP.BF16.F32.PACK_AB R27, R91, R89 ;  /* 0x000000595b1b723e */ /* 0x000fc800000010ff */
[----:B------:R-:W-:-:S06]  /*24e90*/  WARPGROUP.ARRIVE ;  /* 0x00000000000079c5 */ /* 0x000fcc0000000000 */
[----:B------:R-:W-:Y:S01]  /*24ea0*/  HGMMA.64x256x16.F32.BF16 R124, R24, gdesc[UR4].tnspB, R124, gsb0 ;  /* 0x43e00004187c7df0 */ /* 0x000fe2000800187c */
[----:B------:R-:W-:Y:S04]  /*24eb0*/  STL.64 [R1+0x660], R122 ;  /* 0x0006607a01007387 */ /* 0x000fe80000100a00 */
[----:B------:R-:W-:Y:S04]  /*24ec0*/  STL.64 [R1+0x658], R120 ;  /* 0x0006587801007387 */ /* 0x000fe80000100a00 */
[----:B------:R-:W-:Y:S04]  /*24ed0*/  STL.64 [R1+0x650], R118 ;  /* 0x0006507601007387 */ /* 0x000fe80000100a00 */
[----:B------:R-:W-:Y:S01]  /*24ee0*/  STL.64 [R1+0x648], R116 ;  /* 0x0006487401007387 */ /* 0x000fe20000100a00 */
        /* <DEDUP_REMOVED lines=71> */
[----:B------:R-:W4:Y:S01]  /*25360*/  LDL.LU.64 R116, [R1+0x648] ;  /* 0x0006480001747983 */ /* 0x000f220000300a00 */
[----:B------:R-:W-:-:S03]  /*25370*/  FFMA R95, R99, UR39, -R0 ;  /* 0x00000027635f7c23 */ /* 0x000fc60008000800 */
[----:B--2---:R-:W-:Y:S04]  /*25380*/  STL.64 [R1+0x640], R174 ;  /* 0x000640ae01007387 */ /* 0x004fe80000100a00 */
[----:B---3--:R-:W-:Y:S04]  /*25390*/  STL [R1+0x638], R126 ;  /* 0x0006387e01007387 */ /* 0x008fe80000100800 */
[----:B----4-:R-:W-:Y:S04]  /*253a0*/  STL.64 [R1+0x630], R124 ;  /* 0x0006307c01007387 */ /* 0x010fe80000100a00 */
[----:B------:R-:W-:Y:S01]  /*253b0*/  STL.64 [R1+0x628], R122 ;  /* 0x0006287a01007387 */ /* 0x000fe20000100a00 */
[----:B------:R-:W-:-:S03]  /*253c0*/  FFMA R99, R127, UR39, -R0 ;  /* 0x000000277f637c23 */ /* 0x000fc60008000800 */
        /* <DEDUP_REMOVED lines=94> */
[----:B------:R3:W4:Y:S08]  /*259b0*/  MUFU.EX2 R96, R24 ;  /* 0x0000001800607308 */ /* 0x0007300000000800 */
[----:B------:R-:W4:Y:S08]  /*259c0*/  MUFU.EX2 R98, R98 ;  /* 0x0000006200627308 */ /* 0x000f300000000800 */
[----:B------:R-:W4:Y:S08]  /*259d0*/  MUFU.EX2 R97, R97 ;  /* 0x0000006100617308 */ /* 0x000f300000000800 */
[----:B------:R-:W4:Y:S01]  /*259e0*/  MUFU.EX2 R99, R99 ;  /* 0x0000006300637308 */ /* 0x000f220000000800 */
[----:B---3--:R-:W-:Y:S01]  /*259f0*/  VIADD R24, R52, 0x600 ;  /* 0x0000060034187836 */ /* 0x008fe20000000000 */
[----:B------:R-:W-:Y:S01]  /*25a00*/  MOV R25, 0x40000040 ;  /* 0x4000004000197802 */ /* 0x000fe20000000f00 */
[----:B-1----:R-:W-:Y:S01]  /*25a10*/  @!P2 FMUL R95, R95, R95 ;  /* 0x0000005f5f5fa220 */ /* 0x002fe20000400000 */
[----:B----4-:R-:W-:Y:S01]  /*25a20*/  @!P4 FMUL R96, R96, R96 ;  /* 0x000000606060c220 */ /* 0x010fe20000400000 */
[----:B------:R-:W-:Y:S01]  /*25a30*/  @!P3 FMUL R98, R98, R98 ;  /* 0x000000626262b220 */ /* 0x000fe20000400000 */
        /* <DEDUP_REMOVED lines=9> */
[----:B------:R-:W-:Y:S01]  /*25ad0*/  STL.64 [R1+0x610], R116 ;  /* 0x0006107401007387 */ /* 0x000fe20000100a00 */
[----:B--2---:R-:W-:-:S06]  /*25ae0*/  WARPGROUP.ARRIVE ;  /* 0x00000000000079c5 */ /* 0x004fcc0000000000 */
[----:B------:R-:W-:Y:S03]  /*25af0*/  HGMMA.64x256x16.F32.BF16 R120, R24, gdesc[UR4].tnspB, R120, gsb0 ;  /* 0x43e0000418787df0 */ /* 0x000fe60008001878 */
[----:B------:R-:W-:Y:S02]  /*25b00*/  WARPGROUP.DEPBAR.LE gsb0, 0x0 ;  /* 0x00008000000079c5 */ /* 0x000fe40000010000 */
        /* <DEDUP_REMOVED lines=60> */
[----:B------:R-:W-:Y:S01]  /*25ed0*/  STL.64 [R1+0x1f0], R244 ;  /* 0x0001f0f401007387 */ /* 0x000fe20000100a00 */
[----:B------:R-:W-:-:S03]  /*25ee0*/  MOV R250, R122 ;  /* 0x0000007a00fa7202 */ /* 0x000fc60000000f00 */
[----:B------:R3:W-:Y:S01]  /*25ef0*/  STL.64 [R1+0x1f8], R246 ;  /* 0x0001f8f601007387 */ /* 0x0007e20000100a00 */
[----:B-1----:R-:W-:-:S03]  /*25f00*/  MOV R127, R123 ;  /* 0x0000007b007f7202 */ /* 0x002fc60000000f00 */
[----:B--2---:R-:W2:Y:S01]  /*25f10*/  LDL.LU.64 R174, [R1+0x640] ;  /* 0x0006400001ae7983 */ /* 0x004ea20000300a00 */
[----:B------:R-:W-:Y:S01]  /*25f20*/  MOV R252, R120 ;  /* 0x0000007800fc7202 */ /* 0x000fe20000000f00 */
[----:B------:R-:W-:Y:S02]  /*25f30*/  IMAD.MOV.U32 R251, RZ, RZ, R121 ;  /* 0x000000fffffb7224 */ /* 0x000fe400078e0079 */
[----:B------:R-:W4:Y:S04]  /*25f40*/  LDL.LU R126, [R1+0x638] ;  /* 0x00063800017e7983 */ /* 0x000f280000300800 */
[----:B------:R-:W4:Y:S04]  /*25f50*/  LDL.LU.64 R124, [R1+0x630] ;  /* 0x00063000017c7983 */ /* 0x000f280000300a00 */
[----:B------:R-:W4:Y:S04]  /*25f60*/  LDL.LU.64 R122, [R1+0x628] ;  /* 0x00062800017a7983 */ /* 0x000f280000300a00 */
[----:B------:R-:W4:Y:S04]  /*25f70*/  LDL.LU.64 R120, [R1+0x620] ;  /* 0x0006200001787983 */ /* 0x000f280000300a00 */
[----:B------:R-:W4:Y:S04]  /*25f80*/  LDL.LU.64 R118, [R1+0x618] ;  /* 0x0006180001767983 */ /* 0x000f280000300a00 */
[----:B------:R-:W4:Y:S04]  /*25f90*/  LDL.LU.64 R116, [R1+0x610] ;  /* 0x0006100001747983 */ /* 0x000f280000300a00 */
[----:B------:R-:W4:Y:S04]  /*25fa0*/  LDL.LU R249, [R1+0x10] ;  /* 0x0000100001f97983 */ /* 0x000f280000300800 */
[----:B------:R-:W4:Y:S04]  /*25fb0*/  LDL.LU R248, [R1+0x14] ;  /* 0x0000140001f87983 */ /* 0x000f280000300800 */
[----:B---3--:R-:W3:Y:S04]  /*25fc0*/  LDL.LU R247, [R1+0x18] ;  /* 0x0000180001f77983 */ /* 0x008ee80000300800 */
        /* <DEDUP_REMOVED lines=137> */
[----:B------:R-:W-:-:S03]  /*26860*/  IMAD.MOV.U32 R25, RZ, RZ, 0x40000040 ;  /* 0x40000040ff197424 */ /* 0x000fc600078e00ff */
[----:B--2---:R4:W-:Y:S02]  /*26870*/  STL.64 [R1+0x5c8], R174 ;  /* 0x0005c8ae01007387 */ /* 0x0049e40000100a00 */
[----:B------:R-:W-:Y:S02]  /*26880*/  R2UR UR7, R25 ;  /* 0x00000000190772ca */ /* 0x000fe400000e0000 */
[----:B----4-:R-:W-:Y:S02]  /*26890*/  MOV R174, R233 ;  /* 0x000000e900ae7202 */ /* 0x010fe40000000f00 */
[----:B---3--:R-:W-:Y:S01]  /*268a0*/  MOV R175, R232 ;  /* 0x000000e800af7202 */ /* 0x008fe20000000f00 */
[--C-:B------:R-:W-:Y:S01]  /*268b0*/  FFMA R100, R128, UR39, -R2.reuse ;  /* 0x0000002780647c23 */ /* 0x100fe20008000802 */
[----:B------:R-:W-:-:S04]  /*268c0*/  FFMA R102, R129, UR39, -R2 ;  /* 0x0000002781667c23 */ /* 0x000fc80008000802 */
[----:B------:R-:W-:Y:S01]  /*268d0*/  FSETP.GEU.AND P3, PT, R100, -126, PT ;  /* 0xc2fc00006400780b */ /* 0x000fe20003f6e000 */
[----:B------:R-:W-:Y:S01]  /*268e0*/  FFMA R101, R130, UR39, -R0 ;  /* 0x0000002782657c23 */ /* 0x000fe20008000800 */
        /* <DEDUP_REMOVED lines=31> */
[----:B------:R-:W-:Y:S01]  /*26ae0*/  STL.64 [R1+0x5c0], R142 ;  /* 0x0005c08e01007387 */ /* 0x000fe20000100a00 */
[----:B------:R-:W-:Y:S01]  /*26af0*/  IMAD.MOV.U32 R131, RZ, RZ, R246 ;  /* 0x000000ffff837224 */ /* 0x000fe200078e00f6 */
[----:B------:R-:W-:-:S02]  /*26b00*/  MOV R246, R24 ;  /* 0x0000001800f67202 */ /* 0x000fc40000000f00 */
[----:B------:R4:W-:Y:S01]  /*26b10*/  STL.64 [R1+0x5b8], R140 ;  /* 0x0005b88c01007387 */ /* 0x0009e20000100a00 */
[----:B------:R-:W-:Y:S01]  /*26b20*/  IADD3 R24, R52, 0x680, RZ ;  /* 0x0000068034187810 */ /* 0x000fe20007ffe0ff */
[----:B-1----:R-:W-:Y:S02]  /*26b30*/  @!P2 FMUL R103, R103, R103 ;  /* 0x000000676767a220 */ /* 0x002fe40000400000 */
[----:B------:R-:W-:Y:S01]  /*26b40*/  STL.64 [R1+0x5b0], R138 ;  /* 0x0005b08a01007387 */ /* 0x000fe20000100a00 */
[----:B--2---:R-:W-:Y:S01]  /*26b50*/  @!P4 FMUL R107, R107, R107 ;  /* 0x0000006b6b6bc220 */ /* 0x004fe20000400000 */
[----:B---3--:R-:W-:Y:S01]  /*26b60*/  @!P3 FMUL R105, R105, R105 ;  /* 0x000000696969b220 */ /* 0x008fe20000400000 */
[----:B----4-:R-:W-:Y:S01]  /*26b70*/  @!P6 FMUL R104, R104, R104 ;  /* 0x000000686868e220 */ /* 0x010fe20000400000 */
[----:B------:R1:W-:Y:S01]  /*26b80*/  STL.64 [R1+0x5a8], R136 ;  /* 0x0005a88801007387 */ /* 0x0003e20000100a00 */
[----:B------:R-:W-:Y:S01]  /*26b90*/  IMAD.MOV.U32 R128, RZ, RZ, R249 ;  /* 0x000000ffff807224 */ /* 0x000fe200078e00f9 */
[----:B------:R-:W-:-:S02]  /*26ba0*/  MOV R129, R248 ;  /* 0x000000f800817202 */ /* 0x000fc40000000f00 */
[----:B------:R2:W-:Y:S01]  /*26bb0*/  STL [R1+0x5a0], R126 ;  /* 0x0005a07e01007387 */ /* 0x0005e20000100800 */
[----:B------:R-:W-:Y:S01]  /*26bc0*/  @!P5 FMUL R106, R106, R106 ;  /* 0x0000006a6a6ad220 */ /* 0x000fe20000400000 */
[----:B------:R-:W-:Y:S01]  /*26bd0*/  MOV R130, R247 ;  /* 0x000000f700827202 */ /* 0x000fe20000000f00 */
[----:B------:R-:W-:Y:S01]  /*26be0*/  IMAD.MOV.U32 R134, RZ, RZ, R243 ;  /* 0x000000ffff867224 */ /* 0x000fe200078e00f3 */
[----:B------:R3:W-:Y:S01]  /*26bf0*/  STL.64 [R1+0x598], R124 ;  /* 0x0005987c01007387 */ /* 0x0007e20000100a00 */
[----:B------:R-:W-:Y:S01]  /*26c00*/  MOV R132, R245 ;  /* 0x000000f500847202 */ /* 0x000fe20000000f00 */
[----:B------:R-:W-:Y:S01]  /*26c10*/  IMAD.MOV.U32 R140, RZ, RZ, R237 ;  /* 0x000000ffff8c7224 */ /* 0x000fe200078e00ed */
[----:B------:R-:W-:Y:S01]  /*26c20*/  MOV R133, R244 ;  /* 0x000000f400857202 */ /* 0x000fe20000000f00 */
[----:B-1----:R-:W-:Y:S01]  /*26c30*/  IMAD.MOV.U32 R137, RZ, RZ, R240 ;  /* 0x000000ffff897224 */ /* 0x002fe200078e00f0 */
[----:B------:R-:W-:Y:S01]  /*26c40*/  MOV R135, R242 ;  /* 0x000000f200877202 */ /* 0x000fe20000000f00 */
[----:B------:R-:W-:Y:S01]  /*26c50*/  IMAD.MOV.U32 R143, RZ, RZ, R234 ;  /* 0x000000ffff8f7224 */ /* 0x000fe200078e00ea */
[----:B--2---:R-:W-:Y:S01]  /*26c60*/  MOV R126, R250 ;  /* 0x000000fa007e7202 */ /* 0x004fe20000000f00 */
[----:B------:R-:W-:Y:S01]  /*26c70*/  IMAD.MOV.U32 R232, RZ, RZ, R115 ;  /* 0x000000ffffe87224 */ /* 0x000fe200078e0073 */
[----:B------:R-:W-:Y:S01]  /*26c80*/  MOV R136, R241 ;  /* 0x000000f100887202 */ /* 0x000fe20000000f00 */
[----:B------:R-:W-:Y:S01]  /*26c90*/  IMAD.MOV.U32 R241, RZ, RZ, R30 ;  /* 0x000000fffff17224 */ /* 0x000fe200078e001e */
[----:B------:R-:W-:Y:S01]  /*26ca0*/  MOV R138, R239 ;  /* 0x000000ef008a7202 */ /* 0x000fe20000000f00 */
[----:B---3--:R-:W-:Y:S01]  /*26cb0*/  IMAD.MOV.U32 R124, RZ, RZ, R252 ;  /* 0x000000ffff7c7224 */ /* 0x008fe200078e00fc */
        /* <DEDUP_REMOVED lines=8> */
[----:B------:R-:W-:Y:S01]  /*26d40*/  R2UR UR6, R24 ;  /* 0x00000000180672ca */ /* 0x000fe200000e0000 */
        /* <DEDUP_REMOVED lines=13> */
[----:B------:R-:W-:-:S02]  /*26e20*/  F2FP.BF16.F32.PACK_AB R24, R102, R100 ;  /* 0x000000646618723e */ /* 0x000fc400000010ff */
[----:B------:R-:W-:Y:S02]  /*26e30*/  F2FP.BF16.F32.PACK_AB R25, R103, R101 ;  /* 0x000000656719723e */ /* 0x000fe400000010ff */
        /* <DEDUP_REMOVED lines=76> */
[----:B------:R-:W2:Y:S04]  /*27300*/  LDL.LU.64 R138, [R1+0x5b0] ;  /* 0x0005b000018a7983 */ /* 0x000ea80000300a00 */
[----:B------:R-:W3:Y:S04]  /*27310*/  LDL.LU.64 R136, [R1+0x5a8] ;  /* 0x0005a80001887983 */ /* 0x000ee80000300a00 */
[----:B------:R-:W4:Y:S04]  /*27320*/  LDL.LU R126, [R1+0x5a0] ;  /* 0x0005a000017e7983 */ /* 0x000f280000300800 */
[----:B------:R-:W4:Y:S04]  /*27330*/  LDL.LU.64 R124, [R1+0x598] ;  /* 0x00059800017c7983 */ /* 0x000f280000300a00 */
[----:B------:R-:W4:Y:S04]  /*27340*/  LDL.LU.64 R122, [R1+0x590] ;  /* 0x00059000017a7983 */ /* 0x000f280000300a00 */
[----:B------:R-:W4:Y:S04]  /*27350*/  LDL.LU.64 R120, [R1+0x588] ;  /* 0x0005880001787983 */ /* 0x000f280000300a00 */
[----:B------:R-:W4:Y:S04]  /*27360*/  LDL.LU.64 R118, [R1+0x580] ;  /* 0x0005800001767983 */ /* 0x000f280000300a00 */
[----:B------:R-:W4:Y:S01]  /*27370*/  LDL.LU.64 R116, [R1+0x578] ;  /* 0x0005780001747983 */ /* 0x000f220000300a00 */
[----:B------:R-:W-:-:S02]  /*27380*/  IADD3 R24, R52, 0x700, RZ ;  /* 0x0000070034187810 */ /* 0x000fc40007ffe0ff */
[----:B------:R-:W-:Y:S02]  /*27390*/  MOV R25, 0x40000040 ;  /* 0x4000004000197802 */ /* 0x000fe40000000f00 */
[----:B------:R-:W-:Y:S02]  /*273a0*/  R2UR UR6, R24 ;  /* 0x00000000180672ca */ /* 0x000fe400000e0000 */
[----:B------:R-:W-:Y:S01]  /*273b0*/  R2UR UR7, R25 ;  /* 0x00000000190772ca */ /* 0x000fe200000e0000 */
[----:B--2---:R-:W-:Y:S01]  /*273c0*/  FFMA R110, R138, UR39, -R0 ;  /* 0x000000278a6e7c23 */ /* 0x004fe20008000800 */
[--C-:B---3--:R-:W-:Y:S01]  /*273d0*/  FFMA R109, R137, UR39, -R2.reuse ;  /* 0x00000027896d7c23 */ /* 0x108fe20008000802 */
        /* <DEDUP_REMOVED lines=12> */
[--C-:B----4-:R-:W-:Y:S01]  /*274a0*/  FFMA R112, R140, UR39, -R2.reuse ;  /* 0x000000278c707c23 */ /* 0x110fe20008000802 */
        /* <DEDUP_REMOVED lines=20> */
[----:B------:R-:W-:Y:S01]  /*275f0*/  STL [R1+0x570], R126 ;  /* 0x0005707e01007387 */ /* 0x000fe20000100800 */
        /* <DEDUP_REMOVED lines=119> */
[----:B------:R-:W2:Y:S02]  /*27d70*/  LDL.LU.64 R158, [R1+0x1f8] ;  /* 0x0001f800019e7983 */ /* 0x000ea40000300a00 */
[----:B--2---:R-:W-:-:S06]  /*27d80*/  WARPGROUP.ARRIVE ;  /* 0x00000000000079c5 */ /* 0x004fcc0000000000 */
[----:B------:R-:W-:Y:S03]  /*27d90*/  HGMMA.64x256x16.F32.BF16 R32, R24, gdesc[UR4].tnspB, R32, gsb0 ;  /* 0x43e0000418207df0 */ /* 0x000fe60008001820 */
[----:B------:R-:W-:Y:S02]  /*27da0*/  WARPGROUP.DEPBAR.LE gsb0, 0x0 ;  /* 0x00008000000079c5 */ /* 0x000fe40000010000 */
[----:B------:R-:W-:Y:S04]  /*27db0*/  STL.64 [R1], R32 ;  /* 0x0000002001007387 */ /* 0x000fe80000100a00 */
[----:B------:R1:W-:Y:S04]  /*27dc0*/  STL [R1+0x8], R34 ;  /* 0x0000082201007387 */ /* 0x0003e80000100800 */
        /* <DEDUP_REMOVED lines=8> */
[----:B------:R-:W-:Y:S04]  /*27e50*/  STL.64 [R1+0x1c0], R144 ;  /* 0x0001c09001007387 */ /* 0x000fe80000100a00 */
[----:B------:R-:W-:Y:S04]  /*27e60*/  STL.64 [R1+0x1c8], R146 ;  /* 0x0001c89201007387 */ /* 0x000fe80000100a00 */
[----:B------:R-:W-:Y:S04]  /*27e70*/  STL.64 [R1+0x1d0], R148 ;  /* 0x0001d09401007387 */ /* 0x000fe80000100a00 */
[----:B------:R-:W-:Y:S01]  /*27e80*/  STL.64 [R1+0x1d8], R150 ;  /* 0x0001d89601007387 */ /* 0x000fe20000100a00 */
[----:B------:R-:W-:-:S03]  /*27e90*/  MOV R170, R126 ;  /* 0x0000007e00aa7202 */ /* 0x000fc60000000f00 */
[----:B------:R4:W-:Y:S01]  /*27ea0*/  STL.64 [R1+0x1e0], R152 ;  /* 0x0001e09801007387 */ /* 0x0009e20000100a00 */
[----:B------:R-:W-:-:S03]  /*27eb0*/  MOV R172, R124 ;  /* 0x0000007c00ac7202 */ /* 0x000fc60000000f00 */
[----:B------:R4:W-:Y:S01]  /*27ec0*/  STL.64 [R1+0x1e8], R154 ;  /* 0x0001e89a01007387 */ /* 0x0009e20000100a00 */
[----:B------:R-:W-:-:S03]  /*27ed0*/  IMAD.MOV.U32 R171, RZ, RZ, R125 ;  /* 0x000000ffffab7224 */ /* 0x000fc600078e007d */
[----:B------:R4:W-:Y:S01]  /*27ee0*/  STL.64 [R1+0x1f0], R156 ;  /* 0x0001f09c01007387 */ /* 0x0009e20000100a00 */
[----:B------:R-:W-:Y:S01]  /*27ef0*/  IMAD.MOV.U32 R179, RZ, RZ, R122 ;  /* 0x000000ffffb37224 */ /* 0x000fe200078e007a */
[----:B------:R-:W-:Y:S02]  /*27f00*/  MOV R178, R123 ;  /* 0x0000007b00b27202 */ /* 0x000fe40000000f00 */
[----:B------:R4:W-:Y:S01]  /*27f10*/  STL.64 [R1+0x1f8], R158 ;  /* 0x0001f89e01007387 */ /* 0x0009e20000100a00 */
        /* <DEDUP_REMOVED lines=8> */
[----:B------:R-:W-:-:S03]  /*27fa0*/  MOV R184, R117 ;  /* 0x0000007500b87202 */ /* 0x000fc60000000f00 */
[----:B------:R-:W4:Y:S01]  /*27fb0*/  LDL.LU.64 R120, [R1+0x558] ;  /* 0x0005580001787983 */ /* 0x000f220000300a00 */
[----:B------:R-:W-:Y:S01]  /*27fc0*/  MOV R189, R114 ;  /* 0x0000007200bd7202 */ /* 0x000fe20000000f00 */
[----:B------:R-:W-:Y:S01]  /*27fd0*/  IMAD.MOV.U32 R190, RZ, RZ, R113 ;  /* 0x000000ffffbe7224 */ /* 0x000fe200078e0071 */
[----:B------:R-:W-:Y:S01]  /*27fe0*/  MOV R187, R115 ;  /* 0x0000007300bb7202 */ /* 0x000fe20000000f00 */
        /* <DEDUP_REMOVED lines=117> */
[----:B------:R-:W4:Y:S04]  /*28740*/  LDL.LU.64 R40, [R1+0x418] ;  /* 0x0004180001287983 */ /* 0x000f280000300a00 */
[----:B------:R-:W4:Y:S04]  /*28750*/  LDL.LU.64 R38, [R1+0x410] ;  /* 0x0004100001267983 */ /* 0x000f280000300a00 */
[----:B------:R-:W4:Y:S04]  /*28760*/  LDL.LU.64 R36, [R1+0x408] ;  /* 0x0004080001247983 */ /* 0x000f280000300a00 */
[----:B-1----:R-:W4:Y:S04]  /*28770*/  LDL.LU.64 R34, [R1+0x400] ;  /* 0x0004000001227983 */ /* 0x002f280000300a00 */
[----:B------:R-:W4:Y:S04]  /*28780*/  LDL.LU.64 R32, [R1+0x3f8] ;  /* 0x0003f80001207983 */ /* 0x000f280000300a00 */
        /* <DEDUP_REMOVED lines=19> */
[----:B------:R-:W4:Y:S04]  /*288c0*/  LDL.LU R166, [R1+0x1cc] ;  /* 0x0001cc0001a67983 */ /* 0x000f280000300800 */
        /* <DEDUP_REMOVED lines=9> */
[----:B------:R-:W3:Y:S04]  /*28960*/  LDL.LU R146, [R1+0x3ec] ;  /* 0x0003ec0001927983 */ /* 0x000ee80000300800 */
        /* <DEDUP_REMOVED lines=8> */
[----:B------:R-:W-:Y:S01]  /*289f0*/  FADD R126, R174, R126 ;  /* 0x0000007eae7e7221 */ /* 0x000fe20000000000 */
[----:B------:R-:W-:-:S02]  /*28a00*/  FADD R125, R175, R125 ;  /* 0x0000007daf7d7221 */ /* 0x000fc40000000000 */
[----:B------:R-:W2:Y:S01]  /*28a10*/  LDL.LU R159, [R1+0x1fc] ;  /* 0x0001fc00019f7983 */ /* 0x000ea20000300800 */
[----:B------:R-:W-:Y:S01]  /*28a20*/  FADD R126, R126, R124 ;  /* 0x0000007c7e7e7221 */ /* 0x000fe20000000000 */
[----:B------:R-:W-:Y:S02]  /*28a30*/  FADD R125, R125, R120 ;  /* 0x000000787d7d7221 */ /* 0x000fe40000000000 */
[----:B------:R-:W2:Y:S01]  /*28a40*/  LDL.LU R151, [R1+0x3d8] ;  /* 0x0003d80001977983 */ /* 0x000ea20000300800 */
[----:B------:R-:W-:-:S04]  /*28a50*/  FADD R126, R126, R123 ;  /* 0x0000007b7e7e7221 */ /* 0x000fc80000000000 */
[----:B------:R-:W-:-:S04]  /*28a60*/  FADD R126, R126, R122 ;  /* 0x0000007a7e7e7221 */ /* 0x000fc80000000000 */
[----:B------:R-:W-:-:S04]  /*28a70*/  FADD R126, R126, R121 ;  /* 0x000000797e7e7221 */ /* 0x000fc80000000000 */
[----:B------:R-:W-:-:S04]  /*28a80*/  FADD R126, R126, R116 ;  /* 0x000000747e7e7221 */ /* 0x000fc80000000000 */
[----:B------:R-:W-:Y:S01]  /*28a90*/  FADD R126, R126, R10 ;  /* 0x0000000a7e7e7221 */ /* 0x000fe20000000000 */
[----:B------:R-:W-:-:S04]  /*28aa0*/  FADD R125, R125, R119 ;  /* 0x000000777d7d7221 */ /* 0x000fc80000000000 */
[----:B------:R-:W-:-:S04]  /*28ab0*/  FADD R125, R125, R118 ;  /* 0x000000767d7d7221 */ /* 0x000fc80000000000 */
        /* <DEDUP_REMOVED lines=26> */
[----:B----4-:R-:W-:-:S05]  /*28c60*/  FFMA R25, R145, UR39, -R2 ;  /* 0x0000002791197c23 */ /* 0x010fca0008000802 */
[----:B------:R-:W-:-:S13]  /*28c70*/  FSETP.GEU.AND P6, PT, R25, -126, PT ;  /* 0xc2fc00001900780b */ /* 0x000fda0003fce000 */
[----:B------:R-:W-:-:S04]  /*28c80*/  @!P6 FMUL R25, R25, 0.5 ;  /* 0x3f0000001919e820 */ /* 0x000fc80000400000 */
[----:B------:R-:W1:Y:S01]  /*28c90*/  MUFU.EX2 R10, R25 ;  /* 0x00000019000a7308 */ /* 0x000e620000000800 */
[----:B---3--:R-:W-:Y:S01]  /*28ca0*/  FFMA R146, R146, UR39, -R0 ;  /* 0x0000002792927c23 */ /* 0x008fe20008000800 */
[----:B--2---:R-:W-:Y:S01]  /*28cb0*/  FFMA R148, R148, UR39, -R2 ;  /* 0x0000002794947c23 */ /* 0x004fe20008000802 */
[----:B------:R-:W-:-:S03]  /*28cc0*/  FFMA R147, R147, UR39, -R0 ;  /* 0x0000002793937c23 */ /* 0x000fc60008000800 */
[----:B------:R-:W-:Y:S02]  /*28cd0*/  FSETP.GEU.AND P5, PT, R146, -126, PT ;  /* 0xc2fc00009200780b */ /* 0x000fe40003fae000 */
[----:B------:R-:W-:Y:S02]  /*28ce0*/  FSETP.GEU.AND P4, PT, R148, -126, PT ;  /* 0xc2fc00009400780b */ /* 0x000fe40003f8e000 */
[----:B------:R-:W-:Y:S01]  /*28cf0*/  FSETP.GEU.AND P2, PT, R147, -126, PT ;  /* 0xc2fc00009300780b */ /* 0x000fe20003f4e000 */
[----:B------:R-:W-:Y:S01]  /*28d00*/  FFMA R150, R150, UR39, -R0 ;  /* 0x0000002796967c23 */ /* 0x000fe20008000800 */
[----:B-1----:R-:W-:-:S04]  /*28d10*/  @!P6 FMUL R10, R10, R10 ;  /* 0x0000000a0a0ae220 */ /* 0x002fc80000400000 */
[----:B------:R-:W-:-:S05]  /*28d20*/  FSETP.GEU.AND P6, PT, R150, -126, PT ;  /* 0xc2fc00009600780b */ /* 0x000fca0003fce000 */
[----:B------:R-:W-:Y:S01]  /*28d30*/  @!P4 FMUL R148, R148, 0.5 ;  /* 0x3f0000009494c820 */ /* 0x000fe20000400000 */
[----:B------:R-:W-:Y:S01]  /*28d40*/  @!P5 FMUL R146, R146, 0.5 ;  /* 0x3f0000009292d820 */ /* 0x000fe20000400000 */
[----:B------:R-:W-:-:S06]  /*28d50*/  @!P2 FMUL R147, R147, 0.5 ;  /* 0x3f0000009393a820 */ /* 0x000fcc0000400000 */
[----:B------:R-:W-:Y:S01]  /*28d60*/  @!P6 FMUL R150, R150, 0.5 ;  /* 0x3f0000009696e820 */ /* 0x000fe20000400000 */
[----:B------:R-:W-:Y:S08]  /*28d70*/  MUFU.EX2 R148, R148 ;  /* 0x0000009400947308 */ /* 0x000ff00000000800 */
[----:B------:R-:W1:Y:S08]  /*28d80*/  MUFU.EX2 R150, R150 ;  /* 0x0000009600967308 */ /* 0x000e700000000800 */
[----:B------:R-:W2:Y:S08]  /*28d90*/  MUFU.EX2 R146, R146 ;  /* 0x0000009200927308 */ /* 0x000eb00000000800 */
[----:B------:R-:W3:Y:S01]  /*28da0*/  MUFU.EX2 R147, R147 ;  /* 0x0000009300937308 */ /* 0x000ee20000000800 */
[----:B-1----:R-:W-:Y:S01]  /*28db0*/  @!P6 FMUL R150, R150, R150 ;  /* 0x000000969696e220 */ /* 0x002fe20000400000 */
[----:B------:R-:W-:-:S04]  /*28dc0*/  @!P4 FMUL R148, R148, R148 ;  /* 0x000000949494c220 */ /* 0x000fc80000400000 */
[----:B------:R-:W-:Y:S01]  /*28dd0*/  STL [R1+0x334], R150 ;  /* 0x0003349601007387 */ /* 0x000fe20000100800 */
[----:B--2---:R-:W-:-:S03]  /*28de0*/  @!P5 FMUL R146, R146, R146 ;  /* 0x000000929292d220 */ /* 0x004fc60000400000 */
[----:B------:R-:W-:Y:S01]  /*28df0*/  STL [R1+0x330], R148 ;  /* 0x0003309401007387 */ /* 0x000fe20000100800 */
[----:B---3--:R-:W-:-:S05]  /*28e00*/  @!P2 FMUL R147, R147, R147 ;  /* 0x000000939393a220 */ /* 0x008fca0000400000 */
[----:B------:R-:W-:Y:S04]  /*28e10*/  STL.64 [R1+0x328], R146 ;  /* 0x0003289201007387 */ /* 0x000fe80000100a00 */
[----:B------:R-:W-:Y:S04]  /*28e20*/  STL.64 [R1+0x320], R114 ;  /* 0x0003207201007387 */ /* 0x000fe80000100a00 */
[----:B------:R-:W-:Y:S04]  /*28e30*/  STL.64 [R1+0x318], R112 ;  /* 0x0003187001007387 */ /* 0x000fe80000100a00 */
[----:B------:R-:W-:Y:S04]  /*28e40*/  STL.64 [R1+0x310], R110 ;  /* 0x0003106e01007387 */ /* 0x000fe80000100a00 */
[----:B------:R-:W-:Y:S04]  /*28e50*/  STL.64 [R1+0x308], R108 ;  /* 0x0003086c01007387 */ /* 0x000fe80000100a00 */
[----:B------:R-:W-:Y:S04]  /*28e60*/  STL.64 [R1+0x300], R106 ;  /* 0x0003006a01007387 */ /* 0x000fe80000100a00 */
[----:B------:R-:W-:Y:S01]  /*28e70*/  STL.64 [R1+0x2f8], R104 ;  /* 0x0002f86801007387 */ /* 0x000fe20000100a00 */
[----:B------:R-:W-:-:S03]  /*28e80*/  FADD R126, R126, R60 ;  /* 0x0000003c7e7e7221 */ /* 0x000fc60000000000 */
[----:B------:R-:W-:Y:S04]  /*28e90*/  STL.64 [R1+0x2f0], R102 ;  /* 0x0002f06601007387 */ /* 0x000fe80000100a00 */
[----:B------:R-:W-:Y:S04]  /*28ea0*/  STL.64 [R1+0x2e8], R100 ;  /* 0x0002e86401007387 */ /* 0x000fe80000100a00 */
[----:B------:R-:W-:Y:S04]  /*28eb0*/  STL.64 [R1+0x2e0], R98 ;  /* 0x0002e06201007387 */ /* 0x000fe80000100a00 */
[----:B------:R-:W-:Y:S01]  /*28ec0*/  STL.64 [R1+0x2d8], R96 ;  /* 0x0002d86001007387 */ /* 0x000fe20000100a00 */
[----:B------:R-:W-:-:S03]  /*28ed0*/  FADD R126, R126, R61 ;  /* 0x0000003d7e7e7221 */ /* 0x000fc60000000000 */
[----:B------:R-:W-:Y:S01]  /*28ee0*/  STL.64 [R1+0x2d0], R94 ;  /* 0x0002d05e01007387 */ /* 0x000fe20000100a00 */
[----:B------:R-:W-:-:S03]  /*28ef0*/  FADD R12, R125, R55 ;  /* 0x000000377d0c7221 */ /* 0x000fc60000000000 */
        /* <DEDUP_REMOVED lines=23> */
[----:B------:R-:W-:Y:S04]  /*29070*/  STL [R1+0x230], R47 ;  /* 0x0002302f01007387 */ /* 0x000fe80000100800 */
[----:B------:R-:W-:Y:S04]  /*29080*/  STL.64 [R1+0x228], R42 ;  /* 0x0002282a01007387 */ /* 0x000fe80000100a00 */
[----:B------:R-:W-:Y:S04]  /*29090*/  STL.64 [R1+0x220], R40 ;  /* 0x0002202801007387 */ /* 0x000fe80000100a00 */
[----:B------:R-:W-:Y:S04]  /*290a0*/  STL.64 [R1+0x218], R38 ;  /* 0x0002182601007387 */ /* 0x000fe80000100a00 */
[----:B------:R1:W-:Y:S04]  /*290b0*/  STL.64 [R1+0x210], R36 ;  /* 0x0002102401007387 */ /* 0x0003e80000100a00 */
[----:B------:R-:W2:Y:S04]  /*290c0*/  LDL.LU R32, [R1] ;  /* 0x0000000001207983 */ /* 0x000ea80000300800 */
[----:B------:R-:W2:Y:S04]  /*290d0*/  LDL.LU R33, [R1+0x4] ;  /* 0x0000040001217983 */ /* 0x000ea80000300800 */
[----:B------:R-:W2:Y:S01]  /*290e0*/  LDL.LU R34, [R1+0x8] ;  /* 0x0000080001227983 */ /* 0x000ea20000300800 */
[----:B------:R-:W-:Y:S01]  /*290f0*/  MOV R35, R31 ;  /* 0x0000001f00237202 */ /* 0x000fe20000000f00 */
[----:B-1----:R-:W-:Y:S01]  /*29100*/  IMAD.MOV.U32 R37, RZ, RZ, R29 ;  /* 0x000000ffff257224 */ /* 0x002fe200078e001d */
[----:B------:R-:W-:Y:S01]  /*29110*/  MOV R36, R30 ;  /* 0x0000001e00247202 */ /* 0x000fe20000000f00 */
[----:B------:R-:W3:Y:S01]  /*29120*/  LDL.LU R31, [R1+0x3d4] ;  /* 0x0003d400011f7983 */ /* 0x000ee20000300800 */
[----:B------:R-:W-:-:S03]  /*29130*/  MOV R38, R28 ;  /* 0x0000001c00267202 */ /* 0x000fc60000000f00 */
[----:B------:R-:W3:Y:S04]  /*29140*/  LDL.LU R30, [R1+0x3d0] ;  /* 0x0003d000011e7983 */ /* 0x000ee80000300800 */
[----:B------:R-:W4:Y:S04]  /*29150*/  LDL.LU R29, [R1+0x3cc] ;  /* 0x0003cc00011d7983 */ /* 0x000f280000300800 */
[----:B------:R-:W4:Y:S01]  /*29160*/  LDL.LU R28, [R1+0x3c8] ;  /* 0x0003c800011c7983 */ /* 0x000f220000300800 */
[----:B------:R-:W-:-:S05]  /*29170*/  FFMA R24, R144, UR39, -R2 ;  /* 0x0000002790187c23 */ /* 0x000fca0008000802 */
[----:B------:R-:W-:-:S13]  /*29180*/  FSETP.GEU.AND P3, PT, R24, -126, PT ;  /* 0xc2fc00001800780b */ /* 0x000fda0003f6e000 */
[----:B------:R-:W-:-:S04]  /*29190*/  @!P3 FMUL R24, R24, 0.5 ;  /* 0x3f0000001818b820 */ /* 0x000fc80000400000 */
[----:B------:R-:W1:Y:S01]  /*291a0*/  MUFU.EX2 R9, R24 ;  /* 0x0000001800097308 */ /* 0x000e620000000800 */
[----:B------:R-:W-:Y:S01]  /*291b0*/  FFMA R0, R151, UR39, -R0 ;  /* 0x0000002797007c23 */ /* 0x000fe20008000800 */
[----:B------:R-:W-:-:S04]  /*291c0*/  FFMA R2, R149, UR39, -R2 ;  /* 0x0000002795027c23 */ /* 0x000fc80008000802 */
[----:B------:R-:W-:Y:S01]  /*291d0*/  FSETP.GEU.AND P5, PT, R0, -126, PT ;  /* 0xc2fc00000000780b */ /* 0x000fe20003fae000 */
[----:B-1----:R-:W-:Y:S01]  /*291e0*/  @!P3 FMUL R9, R9, R9 ;  /* 0x000000090909b220 */ /* 0x002fe20000400000 */
[----:B------:R-:W-:-:S11]  /*291f0*/  FSETP.GEU.AND P3, PT, R2, -126, PT ;  /* 0xc2fc00000200780b */ /* 0x000fd60003f6e000 */
[----:B------:R-:W-:-:S06]  /*29200*/  @!P5 FMUL R0, R0, 0.5 ;  /* 0x3f0000000000d820 */ /* 0x000fcc0000400000 */
[----:B------:R-:W1:Y:S01]  /*29210*/  MUFU.EX2 R0, R0 ;  /* 0x0000000000007308 */ /* 0x000e620000000800 */
[----:B------:R-:W-:-:S07]  /*29220*/  @!P3 FMUL R2, R2, 0.5 ;  /* 0x3f0000000202b820 */ /* 0x000fce0000400000 */
[----:B------:R1:W1:Y:S01]  /*29230*/  MUFU.EX2 R18, R2 ;  /* 0x0000000200127308 */ /* 0x0002620000000800 */
[----:B------:R-:W-:Y:S01]  /*29240*/  IMAD.MOV.U32 R3, RZ, RZ, 0x40000040 ;  /* 0x40000040ff037424 */ /* 0x000fe200078e00ff */
[----:B------:R-:W-:Y:S01]  /*29250*/  F2FP.BF16.F32.PACK_AB R25, R147, R146 ;  /* 0x000000929319723e */ /* 0x000fe200000010ff */
[----:B-1----:R-:W-:Y:S01]  /*29260*/  @!P5 FMUL R0, R0, R0 ;  /* 0x000000000000d220 */ /* 0x002fe20000400000 */
[----:B------:R-:W-:Y:S01]  /*29270*/  IADD3 R2, R52, 0x780, RZ ;  /* 0x0000078034027810 */ /* 0x000fe20007ffe0ff */
[----:B------:R-:W-:Y:S01]  /*29280*/  IMAD.MOV.U32 R40, RZ, RZ, R7 ;  /* 0x000000ffff287224 */ /* 0x000fe200078e0007 */
[----:B------:R-:W-:Y:S01]  /*29290*/  R2UR UR7, R3 ;  /* 0x00000000030772ca */ /* 0x000fe200000e0000 */
[----:B------:R-:W-:Y:S01]  /*292a0*/  @!P3 FMUL R18, R18, R18 ;  /* 0x000000121212b220 */ /* 0x000fe20000400000 */
[----:B------:R-:W-:Y:S01]  /*292b0*/  R2UR UR6, R2 ;  /* 0x00000000020672ca */ /* 0x000fe200000e0000 */
        /* <DEDUP_REMOVED lines=62> */
[----:B------:R1:W5:Y:S01]  /*296a0*/  LDL.LU R173, [R1+0x3c4] ;  /* 0x0003c40001ad7983 */ /* 0x0003620000300800 */
[----:B------:R-:W-:-:S02]  /*296b0*/  MOV R83, R246 ;  /* 0x000000f600537202 */ /* 0x000fc40000000f00 */
[----:B------:R-:W-:Y:S01]  /*296c0*/  MOV R84, R245 ;  /* 0x000000f500547202 */ /* 0x000fe20000000f00 */
[----:B------:R1:W5:Y:S01]  /*296d0*/  LDL.LU R7, [R1+0x3c0] ;  /* 0x0003c00001077983 */ /* 0x0003620000300800 */
[----:B------:R-:W-:Y:S02]  /*296e0*/  MOV R86, R243 ;  /* 0x000000f300567202 */ /* 0x000fe40000000f00 */
[----:B------:R-:W-:Y:S01]  /*296f0*/  MOV R87, R242 ;  /* 0x000000f200577202 */ /* 0x000fe20000000f00 */
[----:B------:R1:W5:Y:S01]  /*29700*/  LDL.LU R6, [R1+0x3bc] ;  /* 0x0003bc0001067983 */ /* 0x0003620000300800 */
[----:B------:R-:W-:Y:S02]  /*29710*/  MOV R89, R240 ;  /* 0x000000f000597202 */ /* 0x000fe40000000f00 */
[----:B------:R-:W-:Y:S01]  /*29720*/  MOV R90, R239 ;  /* 0x000000ef005a7202 */ /* 0x000fe20000000f00 */
[----:B------:R1:W5:Y:S01]  /*29730*/  LDL.LU R193, [R1+0x3b8] ;  /* 0x0003b80001c17983 */ /* 0x0003620000300800 */
[----:B------:R-:W-:-:S02]  /*29740*/  MOV R92, R237 ;  /* 0x000000ed005c7202 */ /* 0x000fc40000000f00 */
[----:B------:R-:W-:Y:S01]  /*29750*/  MOV R93, R236 ;  /* 0x000000ec005d7202 */ /* 0x000fe20000000f00 */
[----:B------:R-:W4:Y:S01]  /*29760*/  LDL.LU R161, [R1+0x3b4] ;  /* 0x0003b40001a17983 */ /* 0x000f220000300800 */
        /* <DEDUP_REMOVED lines=40> */
[----:B------:R-:W-:Y:S01]  /*299f0*/  F2FP.BF16.F32.PACK_AB R24, R10, R9 ;  /* 0x000000090a18723e */ /* 0x000fe200000010ff */
        /* <DEDUP_REMOVED lines=17> */
[----:B------:R1:W5:Y:S01]  /*29b10*/  LDL.LU R4, [R1+0x338] ;  /* 0x0003380001047983 */ /* 0x0003620000300800 */
[----:B--2---:R-:W-:-:S06]  /*29b20*/  WARPGROUP.ARRIVE ;  /* 0x00000000000079c5 */ /* 0x004fcc0000000000 */
[----:B------:R-:W-:Y:S01]  /*29b30*/  HGMMA.64x256x16.F32.BF16 R32, R24, gdesc[UR4].tnspB, R32, gsb0 ;  /* 0x43e0000418207df0 */ /* 0x000fe20008001820 */
[----:B---3--:R-:W-:Y:S04]  /*29b40*/  STL.64 [R1+0x208], R30 ;  /* 0x0002081e01007387 */ /* 0x008fe80000100a00 */
        /* <DEDUP_REMOVED lines=67> */
[----:B------:R-:W3:Y:S04]  /*29f80*/  LDL.LU R148, [R1+0x330] ;  /* 0x0003300001947983 */ /* 0x000ee80000300800 */
[----:B------:R-:W4:Y:S04]  /*29f90*/  LDL.LU.64 R146, [R1+0x328] ;  /* 0x0003280001927983 */ /* 0x000f280000300a00 */
[----:B------:R-:W2:Y:S04]  /*29fa0*/  LDL.LU.64 R114, [R1+0x320] ;  /* 0x0003200001727983 */ /* 0x000ea80000300a00 */
[----:B------:R-:W3:Y:S04]  /*29fb0*/  LDL.LU.64 R112, [R1+0x318] ;  /* 0x0003180001707983 */ /* 0x000ee80000300a00 */
        /* <DEDUP_REMOVED lines=25> */
[----:B------:R-:W2:Y:S04]  /*2a150*/  LDL.LU R53, [R1+0x248] ;  /* 0x0002480001357983 */ /* 0x000ea80000300800 */
[----:B------:R-:W3:Y:S04]  /*2a160*/  LDL.LU.64 R50, [R1+0x240] ;  /* 0x0002400001327983 */ /* 0x000ee80000300a00 */
[----:B------:R-:W3:Y:S04]  /*2a170*/  LDL.LU.64 R48, [R1+0x238] ;  /* 0x0002380001307983 */ /* 0x000ee80000300a00 */
[----:B------:R-:W2:Y:S04]  /*2a180*/  LDL.LU R47, [R1+0x230] ;  /* 0x00023000012f7983 */ /* 0x000ea80000300800 */
[----:B------:R-:W3:Y:S04]  /*2a190*/  LDL.LU.64 R42, [R1+0x228] ;  /* 0x00022800012a7983 */ /* 0x000ee80000300a00 */
[----:B------:R-:W3:Y:S04]  /*2a1a0*/  LDL.LU.64 R40, [R1+0x220] ;  /* 0x0002200001287983 */ /* 0x000ee80000300a00 */
[----:B------:R-:W3:Y:S04]  /*2a1b0*/  LDL.LU.64 R38, [R1+0x218] ;  /* 0x0002180001267983 */ /* 0x000ee80000300a00 */
[----:B------:R-:W3:Y:S04]  /*2a1c0*/  LDL.LU.64 R36, [R1+0x210] ;  /* 0x0002100001247983 */ /* 0x000ee80000300a00 */
[----:B------:R-:W2:Y:S04]  /*2a1d0*/  LDL.LU.64 R30, [R1+0x208] ;  /* 0x00020800011e7983 */ /* 0x000ea80000300a00 */
[----:B------:R-:W4:Y:S01]  /*2a1e0*/  LDL.LU.64 R28, [R1+0x200] ;  /* 0x00020000011c7983 */ /* 0x000f220000300a00 */
[----:B------:R-:W1:Y:S01]  /*2a1f0*/  S2R R217, SR_TID.X ;  /* 0x0000000000d97919 */ /* 0x000e620000002100 */
[----:B------:R-:W-:-:S04]  /*2a200*/  IADD3 R161, R161, 0x1, RZ ;  /* 0x00000001a1a17810 */ /* 0x000fc80007ffe0ff */
[----:B------:R-:W-:-:S04]  /*2a210*/  ISETP.NE.AND P2, PT, R161, 0x4, PT ;  /* 0x00000004a100780c */ /* 0x000fc80003f45270 */
[----:B------:R-:W-:-:S04]  /*2a220*/  SEL R161, R161, RZ, P2 ;  /* 0x000000ffa1a17207 */ /* 0x000fc80001000000 */
[----:B------:R-:W-:-:S04]  /*2a230*/  LEA R2, R161, UR61, 0x3 ;  /* 0x0000003da1027c11 */ /* 0x000fc8000f8e18ff */
[----:B------:R-:W-:-:S04]  /*2a240*/  PRMT R2, RZ, 0x654, R2 ;  /* 0x00000654ff027816 */ /* 0x000fc80000000002 */
[----:B------:R1:W-:Y:S02]  /*2a250*/  SYNCS.ARRIVE.TRANS64.RED.A1T0 RZ, [R2+URZ], RZ ;  /* 0x000000ff02ff79a7 */ /* 0x0003e4000810043f */
[----:B-1----:R-:W-:Y:S01]  /*2a260*/  LOP3.LUT R177, R217, 0x1f, RZ, 0xc0, !PT ;  /* 0x0000001fd9b17812 */ /* 0x002fe200078ec0ff */
[----:B----4-:R-:W-:Y:S01]  /*2a270*/  FADD R63, R63, R28 ;  /* 0x0000001c3f3f7221 */ /* 0x010fe20000000000 */
[----:B------:R-:W-:-:S03]  /*2a280*/  FADD R62, R62, R29 ;  /* 0x0000001d3e3e7221 */ /* 0x000fc60000000000 */
[----:B--2---:R-:W-:Y:S01]  /*2a290*/  FADD R30, R63, R30 ;  /* 0x0000001e3f1e7221 */ /* 0x004fe20000000000 */
[----:B------:R-:W-:-:S03]  /*2a2a0*/  FADD R62, R62, R31 ;  /* 0x0000001f3e3e7221 */ /* 0x000fc60000000000 */
[----:B------:R-:W-:Y:S01]  /*2a2b0*/  FADD R47, R30, R47 ;  /* 0x0000002f1e2f7221 */ /* 0x000fe20000000000 */
[----:B------:R-:W-:-:S03]  /*2a2c0*/  FADD R62, R62, R53 ;  /* 0x000000353e3e7221 */ /* 0x000fc60000000000 */
[----:B---3--:R-:W-:Y:S01]  /*2a2d0*/  FADD R47, R47, R36 ;  /* 0x000000242f2f7221 */ /* 0x008fe20000000000 */
        /* <DEDUP_REMOVED lines=71> */
[----:B------:R-:W-:Y:S06]  /*2a750*/  @P1 BRA `(.L_x_45) ;  /* 0x0000000000e01947 */ /* 0x000fec0003800000 */
[----:B-----5:R-:W-:Y:S01]  /*2a760*/  ISETP.LT.OR P1, PT, R8, 0x1, !P0 ;  /* 0x000000010800780c */ /* 0x020fe20004721670 */
[----:B------:R-:W-:-:S12]  /*2a770*/  BSSY B0, `(.L_x_46) ;  /* 0x0000035000007945 */ /* 0x000fd80003800000 */
[----:B------:R-:W-:Y:S05]  /*2a780*/  @P1 BRA `(.L_x_47) ;  /* 0x0000000000cc1947 */ /* 0x000fea0003800000 */
[----:B------:R-:W-:Y:S01]  /*2a790*/  IMAD R0, R5, 0x8, R216 ;  /* 0x0000000805007824 */ /* 0x000fe200078e02d8 */
[----:B------:R-:W-:Y:S02]  /*2a7a0*/  SHF.L.U32 R3, R160, 0x1f, RZ ;  /* 0x0000001fa0037819 */ /* 0x000fe400000006ff */
[----:B------:R-:W-:Y:S02]  /*2a7b0*/  ISETP.NE.AND P2, PT, R192, RZ, PT ;  /* 0x000000ffc000720c */ /* 0x000fe40003f45270 */
[----:B------:R-:W1:Y:S02]  /*2a7c0*/  SYNCS.PHASECHK.TRANS64.TRYWAIT P1, [R0+URZ+0x88020], R3 ;  /* 0x08802003000075a7 */ /* 0x000e64000802017f */
[----:B-1----:R-:W-:Y:S09]  /*2a7d0*/  @!P1 BRA `(.L_x_48) ;  /* 0x0000003c00049947 */ /* 0x002ff20003800000 */
.L_x_99:
[----:B------:R-:W-:Y:S05]  /*2a7e0*/  @P2 BRA `(.L_x_49) ;  /* 0x0000000000142947 */ /* 0x000fea0003800000 */
[----:B------:R-:W-:Y:S02]  /*2a7f0*/  ISETP.NE.AND P1, PT, R177, RZ, PT ;  /* 0x000000ffb100720c */ /* 0x000fe40003f25270 */
[----:B-1----:R-:W-:-:S04]  /*2a800*/  MOV R3, 0x20000 ;  /* 0x0002000000037802 */ /* 0x002fc80000000f00 */
[----:B------:R2:W-:Y:S07]  /*2a810*/  SYNCS.ARRIVE.TRANS64 RZ, [R0+URZ+0x88000], R3 ;  /* 0x0880000300ff79a7 */ /* 0x0005ee000800003f */
[----:B------:R-:W-:Y:S05]  /*2a820*/  @!P1 BRA `(.L_x_49) ;  /* 0x0000000000049947 */ /* 0x000fea0003800000 */
[----:B------:R-:W-:Y:S01]  /*2a830*/  BPT.TRAP 0x1 ;  /* 0x000000040000795c */ /* 0x000fe20000300000 */
.L_x_49:
[C---:B------:R-:W-:Y:S01]  /*2a840*/  LEA R2, R5.reuse, R216, 0x11 ;  /* 0x000000d805027211 */ /* 0x040fe200078e88ff */
        /* <DEDUP_REMOVED lines=22> */
[----:B------:R-:W-:Y:S01]  /*2a9b0*/  UMOV UR13, UR37 ;  /* 0x00000025000d7c82 */ /* 0x000fe20008000000 */
[----:B------:R-:W-:Y:S01]  /*2a9c0*/  UMOV UR9, UR25 ;  /* 0x0000001900097c82 */ /* 0x000fe20008000000 */
[----:B------:R-:W-:Y:S01]  /*2a9d0*/  UMOV UR11, UR27 ;  /* 0x0000001b000b7c82 */ /* 0x000fe20008000000 */
[----:B------:R-:W-:Y:S01]  /*2a9e0*/  UIADD3 UR16, UR14, 0x18000, URZ ;  /* 0x000180000e107890 */ /* 0x000fe2000fffe03f */
[----:B------:R-:W-:Y:S01]  /*2a9f0*/  LOP3.LUT R160, R160, R3, RZ, 0x3c, !PT ;  /* 0x00000003a0a07212 */ /* 0x000fe200078e3cff */
        /* <DEDUP_REMOVED lines=12> */
.L_x_47:
[----:B------:R-:W-:Y:S05]  /*2aac0*/  BSYNC B0 ;  /* 0x0000000000007941 */ /* 0x000fea0003800000 */
.L_x_46:
[----:B------:R-:W-:-:S07]  /*2aad0*/  IADD3 R8, R8, -0x1, RZ ;  /* 0xffffffff08087810 */ /* 0x000fce0007ffe0ff */
.L_x_45:
[----:B-----5:R-:W-:Y:S01]  /*2aae0*/  ISETP.GT.AND P3, PT, R188, 0x1, PT ;  /* 0x00000001bc00780c */ /* 0x020fe20003f64270 */
[----:B------:R-:W-:Y:S01]  /*2aaf0*/  VIADD R0, R173, 0x1 ;  /* 0x00000001ad007836 */ /* 0x000fe20000000000 */
[----:B------:R-:W-:Y:S01]  /*2ab00*/  IADD3 R161, R161, 0x1, RZ ;  /* 0x00000001a1a17810 */ /* 0x000fe20007ffe0ff */
[----:B------:R-:W-:Y:S01]  /*2ab10*/  VIADD R4, R4, 0x100 ;  /* 0x0000010004047836 */ /* 0x000fe20000000000 */
[----:B------:R-:W-:Y:S02]  /*2ab20*/  IADD3 R188, R188, -0x1, RZ ;  /* 0xffffffffbcbc7810 */ /* 0x000fe40007ffe0ff */
[----:B------:R-:W-:Y:S02]  /*2ab30*/  ISETP.NE.AND P1, PT, R0, 0x4, PT ;  /* 0x000000040000780c */ /* 0x000fe40003f25270 */
[----:B------:R-:W-:Y:S02]  /*2ab40*/  ISETP.NE.AND P2, PT, R161, 0x4, PT ;  /* 0x00000004a100780c */ /* 0x000fe40003f45270 */
[----:B------:R-:W-:-:S02]  /*2ab50*/  SEL R3, RZ, 0x1, P1 ;  /* 0x00000001ff037807 */ /* 0x000fc40000800000 */
[----:B------:R-:W-:Y:S02]  /*2ab60*/  MOV R9, R7 ;  /* 0x0000000700097202 */ /* 0x000fe40000000f00 */
[----:B------:R-:W-:Y:S02]  /*2ab70*/  LOP3.LUT R10, R176, R3, RZ, 0x3c, !PT ;  /* 0x00000003b00a7212 */ /* 0x000fe400078e3cff */
[----:B------:R-:W-:Y:S02]  /*2ab80*/  MOV R3, R6 ;  /* 0x0000000600037202 */ /* 0x000fe40000000f00 */
[----:B------:R-:W-:Y:S02]  /*2ab90*/  SEL R0, R0, RZ, P1 ;  /* 0x000000ff00007207 */ /* 0x000fe40000800000 */
[----:B------:R-:W-:Y:S01]  /*2aba0*/  SEL R161, R161, RZ, P2 ;  /* 0x000000ffa1a17207 */ /* 0x000fe20001000000 */
[----:B------:R-:W-:Y:S06]  /*2abb0*/  @P3 BRA `(.L_x_50) ;  /* 0xfffffef400ac3947 */ /* 0x000fec000383ffff */
.L_x_37:
[----:B------:R-:W-:Y:S05]  /*2abc0*/  WARPSYNC.ALL ;  /* 0x0000000000007948 */ /* 0x000fea0003800000 */
[----:B------:R-:W1:Y:S01]  /*2abd0*/  SHFL.BFLY PT, R3, R18, 0x1, 0x1f ;  /* 0x0c201f0012037f89 */ /* 0x000e6200000e0000 */
[----:B------:R-:W-:Y:S01]  /*2abe0*/  BSSY B0, `(.L_x_51) ;  /* 0x0000023000007945 */ /* 0x000fe20003800000 */
[----:B------:R-:W-:Y:S01]  /*2abf0*/  IMAD.MOV.U32 R4, RZ, RZ, 0x7f800000 ;  /* 0x7f800000ff047424 */ /* 0x000fe200078e00ff */
[----:B------:R-:W-:Y:S01]  /*2ac00*/  MOV R9, 0x3f800000 ;  /* 0x3f80000000097802 */ /* 0x000fe20000000f00 */
[----:B-----5:R-:W2:Y:S01]  /*2ac10*/  SHFL.BFLY PT, R5, R16, 0x1, 0x1f ;  /* 0x0c201f0010057f89 */ /* 0x020ea200000e0000 */
[----:B-1----:R-:W-:Y:S01]  /*2ac20*/  FADD R3, R3, R18 ;  /* 0x0000001203037221 */ /* 0x002fe20000000000 */
[----:B--2---:R-:W-:-:S04]  /*2ac30*/  FADD R15, R5, R16 ;  /* 0x00000010050f7221 */ /* 0x004fc80000000000 */
[----:B------:R-:W1:Y:S01]  /*2ac40*/  SHFL.BFLY PT, R0, R3, 0x2, 0x1f ;  /* 0x0c401f0003007f89 */ /* 0x000e6200000e0000 */
[----:B------:R-:W-:-:S03]  /*2ac50*/  IMAD.MOV.U32 R5, RZ, RZ, 0x7f800000 ;  /* 0x7f800000ff057424 */ /* 0x000fc600078e00ff */
[----:B------:R-:W2:Y:S01]  /*2ac60*/  SHFL.BFLY PT, R20, R15, 0x2, 0x1f ;  /* 0x0c401f000f147f89 */ /* 0x000ea200000e0000 */
[C---:B-1----:R-:W-:Y:S01]  /*2ac70*/  FSETP.NE.AND P0, PT, R3.reuse, -R0, PT ;  /* 0x800000000300720b */ /* 0x042fe20003f05000 */
[----:B------:R-:W-:Y:S01]  /*2ac80*/  FADD R11, R3, R0 ;  /* 0x00000000030b7221 */ /* 0x000fe20000000000 */
[----:B------:R-:W-:Y:S01]  /*2ac90*/  MOV R0, 0x3f800000 ;  /* 0x3f80000000007802 */ /* 0x000fe20000000f00 */
[----:B--2---:R-:W-:-:S10]  /*2aca0*/  FADD R8, R15, R20 ;  /* 0x000000140f087221 */ /* 0x004fd40000000000 */
[----:B------:R-:W-:Y:S05]  /*2acb0*/  @!P0 BRA `(.L_x_52) ;  /* 0x0000000000548947 */ /* 0x000fea0003800000 */
[----:B------:R-:W-:Y:S01]  /*2acc0*/  IADD3 R0, R11, 0x1800000, RZ ;  /* 0x018000000b007810 */ /* 0x000fe20007ffe0ff */
[----:B------:R-:W-:Y:S03]  /*2acd0*/  BSSY B1, `(.L_x_53) ;  /* 0x000000c000017945 */ /* 0x000fe60003800000 */
[----:B------:R-:W-:-:S04]  /*2ace0*/  LOP3.LUT R0, R0, 0x7f800000, RZ, 0xc0, !PT ;  /* 0x7f80000000007812 */ /* 0x000fc800078ec0ff */
[----:B------:R-:W-:-:S13]  /*2acf0*/  ISETP.GT.U32.AND P0, PT, R0, 0x1ffffff, PT ;  /* 0x01ffffff0000780c */ /* 0x000fda0003f04070 */
[----:B------:R-:W-:Y:S05]  /*2ad00*/  @P0 BRA `(.L_x_54) ;  /* 0x0000000000100947 */ /* 0x000fea0003800000 */
[----:B------:R-:W-:Y:S02]  /*2ad10*/  MOV R2, R11 ;  /* 0x0000000b00027202 */ /* 0x000fe40000000f00 */
[----:B------:R-:W-:-:S07]  /*2ad20*/  MOV R10, 0x2ad40 ;  /* 0x0002ad40000a7802 */ /* 0x000fce0000000f00 */
[----:B------:R-:W-:Y:S05]  /*2ad30*/  CALL.REL.NOINC `($__internal_0_$__cuda_sm20_rcp_rn_f32_slowpath) ;  /* 0x0000003400c07944 */ /* 0x000fea0003c00000 */
[----:B------:R-:W-:Y:S05]  /*2ad40*/  BRA `(.L_x_55) ;  /* 0x0000000000107947 */ /* 0x000fea0003800000 */
.L_x_54:
[----:B------:R-:W1:Y:S02]  /*2ad50*/  MUFU.RCP R0, R11 ;  /* 0x0000000b00007308 */ /* 0x000e640000001000 */
[----:B-1----:R-:W-:-:S04]  /*2ad60*/  FFMA R2, R11, R0, -1 ;  /* 0xbf8000000b027423 */ /* 0x002fc80000000000 */
[----:B------:R-:W-:-:S04]  /*2ad70*/  FADD.FTZ R3, -R2, -RZ ;  /* 0x800000ff02037221 */ /* 0x000fc80000010100 */
[----:B------:R-:W-:-:S07]  /*2ad80*/  FFMA R0, R0, R3, R0 ;  /* 0x0000000300007223 */ /* 0x000fce0000000000 */
.L_x_55:
[----:B------:R-:W-:Y:S05]  /*2ad90*/  BSYNC B1 ;  /* 0x0000000000017941 */ /* 0x000fea0003800000 */
.L_x_53:
[----:B------:R-:W-:Y:S01]  /*2ada0*/  FSETP.GEU.AND P0, PT, |R11|, 1.175494350822287508e-38, PT ;  /* 0x008000000b00780b */ /* 0x000fe20003f0e200 */
[----:B------:R-:W-:-:S12]  /*2adb0*/  ULDC UR6, c[0x0][0x600] ;  /* 0x0001800000067ab9 */ /* 0x000fd80000000800 */
[----:B------:R-:W-:-:S04]  /*2adc0*/  @!P0 FMUL R11, R11, 16777216 ;  /* 0x4b8000000b0b8820 */ /* 0x000fc80000400000 */
[----:B------:R-:W1:Y:S02]  /*2add0*/  MUFU.LG2 R2, R11 ;  /* 0x0000000b00027308 */ /* 0x000e640000000c00 */
[----:B-1----:R-:W-:-:S04]  /*2ade0*/  @!P0 FADD R2, R2, -24 ;  /* 0xc1c0000002028421 */ /* 0x002fc80000000000 */
[----:B------:R-:W-:-:S04]  /*2adf0*/  FMUL R2, R2, 0.69314718246459960938 ;  /* 0x3f31721802027820 */ /* 0x000fc80000400000 */
[----:B------:R-:W-:-:S07]  /*2ae00*/  FFMA R5, R7, UR6, R2 ;  /* 0x0000000607057c23 */ /* 0x000fce0008000002 */
.L_x_52:
[----:B------:R-:W-:Y:S05]  /*2ae10*/  BSYNC B0 ;  /* 0x0000000000007941 */ /* 0x000fea0003800000 */
.L_x_51:
[----:B------:R-:W2:Y:S01]  /*2ae20*/  LDL.LU R16, [R1] ;  /* 0x0000000001107983 */ /* 0x000ea20000300800 */
[----:B------:R-:W-:-:S03]  /*2ae30*/  ULDC UR4, c[0x0][0x608] ;  /* 0x0001820000047ab9 */ /* 0x000fc60000000800 */
[----:B------:R-:W3:Y:S04]  /*2ae40*/  LDL.LU R17, [R1+0x4] ;  /* 0x0000040001117983 */ /* 0x000ee80000300800 */
[----:B------:R-:W4:Y:S04]  /*2ae50*/  LDL.LU R18, [R1+0x10] ;  /* 0x0000100001127983 */ /* 0x000f280000300800 */
[----:B------:R-:W5:Y:S04]  /*2ae60*/  LDL.LU R19, [R1+0x14] ;  /* 0x0000140001137983 */ /* 0x000f680000300800 */
        /* <DEDUP_REMOVED lines=59> */
[----:B------:R-:W5:Y:S01]  /*2b220*/  LDL.LU R2, [R1+0x1f4] ;  /* 0x0001f40001027983 */ /* 0x000f620000300800 */
[----:B------:R-:W-:Y:S01]  /*2b230*/  FSETP.NE.AND P0, PT, R15, -R20, PT ;  /* 0x800000140f00720b */ /* 0x000fe20003f05000 */
[----:B------:R-:W-:Y:S01]  /*2b240*/  FMUL R0, R0, UR4 ;  /* 0x0000000400007c20 */ /* 0x000fe20008400000 */
[----:B------:R-:W-:Y:S03]  /*2b250*/  BSSY B0, `(.L_x_56) ;  /* 0x0000058000007945 */ /* 0x000fe60003800000 */
[-C--:B--2---:R-:W-:Y:S01]  /*2b260*/  FMUL R16, R16, R0.reuse ;  /* 0x0000000010107220 */ /* 0x084fe20000400000 */
[-C--:B---3--:R-:W-:Y:S01]  /*2b270*/  FMUL R17, R17, R0.reuse ;  /* 0x0000000011117220 */ /* 0x088fe20000400000 */
[-C--:B----4-:R-:W-:Y:S01]  /*2b280*/  FMUL R18, R18, R0.reuse ;  /* 0x0000000012127220 */ /* 0x090fe20000400000 */
[-C--:B-----5:R-:W-:Y:S01]  /*2b290*/  FMUL R19, R19, R0.reuse ;  /* 0x0000000013137220 */ /* 0x0a0fe20000400000 */
        /* <DEDUP_REMOVED lines=60> */
[----:B------:R-:W-:Y:S06]  /*2b660*/  @!P0 BRA `(.L_x_57) ;  /* 0x0000000000588947 */ /* 0x000fec0003800000 */
[----:B------:R-:W-:Y:S01]  /*2b670*/  VIADD R0, R8, 0x1800000 ;  /* 0x0180000008007836 */ /* 0x000fe20000000000 */
[----:B------:R-:W-:Y:S04]  /*2b680*/  BSSY B1, `(.L_x_58) ;  /* 0x000000d000017945 */ /* 0x000fe80003800000 */
[----:B------:R-:W-:-:S04]  /*2b690*/  LOP3.LUT R0, R0, 0x7f800000, RZ, 0xc0, !PT ;  /* 0x7f80000000007812 */ /* 0x000fc800078ec0ff */
[----:B------:R-:W-:-:S13]  /*2b6a0*/  ISETP.GT.U32.AND P0, PT, R0, 0x1ffffff, PT ;  /* 0x01ffffff0000780c */ /* 0x000fda0003f04070 */
[----:B------:R-:W-:Y:S05]  /*2b6b0*/  @P0 BRA `(.L_x_59) ;  /* 0x0000000000140947 */ /* 0x000fea0003800000 */
[----:B------:R-:W-:Y:S02]  /*2b6c0*/  MOV R2, R8 ;  /* 0x0000000800027202 */ /* 0x000fe40000000f00 */
[----:B------:R-:W-:-:S07]  /*2b6d0*/  MOV R10, 0x2b6f0 ;  /* 0x0002b6f0000a7802 */ /* 0x000fce0000000f00 */
[----:B------:R-:W-:Y:S05]  /*2b6e0*/  CALL.REL.NOINC `($__internal_0_$__cuda_sm20_rcp_rn_f32_slowpath) ;  /* 0x0000002c00547944 */ /* 0x000fea0003c00000 */
[----:B------:R-:W-:Y:S01]  /*2b6f0*/  MOV R9, R0 ;  /* 0x0000000000097202 */ /* 0x000fe20000000f00 */
[----:B------:R-:W-:Y:S06]  /*2b700*/  BRA `(.L_x_60) ;  /* 0x0000000000107947 */ /* 0x000fec0003800000 */
.L_x_59:
[----:B------:R-:W1:Y:S02]  /*2b710*/  MUFU.RCP R9, R8 ;  /* 0x0000000800097308 */ /* 0x000e640000001000 */
[----:B-1----:R-:W-:-:S04]  /*2b720*/  FFMA R0, R8, R9, -1 ;  /* 0xbf80000008007423 */ /* 0x002fc80000000009 */
[----:B------:R-:W-:-:S04]  /*2b730*/  FADD.FTZ R0, -R0, -RZ ;  /* 0x800000ff00007221 */ /* 0x000fc80000010100 */
[----:B------:R-:W-:-:S07]  /*2b740*/  FFMA R9, R9, R0, R9 ;  /* 0x0000000009097223 */ /* 0x000fce0000000009 */
.L_x_60:
[----:B------:R-:W-:Y:S05]  /*2b750*/  BSYNC B1 ;  /* 0x0000000000017941 */ /* 0x000fea0003800000 */
.L_x_58:
[----:B------:R-:W-:Y:S01]  /*2b760*/  FSETP.GEU.AND P0, PT, |R8|, 1.175494350822287508e-38, PT ;  /* 0x008000000800780b */ /* 0x000fe20003f0e200 */
[----:B------:R-:W-:-:S12]  /*2b770*/  ULDC UR4, c[0x0][0x600] ;  /* 0x0001800000047ab9 */ /* 0x000fd80000000800 */
[----:B------:R-:W-:-:S04]  /*2b780*/  @!P0 FMUL R8, R8, 16777216 ;  /* 0x4b80000008088820 */ /* 0x000fc80000400000 */
[----:B------:R-:W1:Y:S02]  /*2b790*/  MUFU.LG2 R0, R8 ;  /* 0x0000000800007308 */ /* 0x000e640000000c00 */
[----:B-1----:R-:W-:-:S04]  /*2b7a0*/  @!P0 FADD R0, R0, -24 ;  /* 0xc1c0000000008421 */ /* 0x002fc80000000000 */
[----:B------:R-:W-:-:S04]  /*2b7b0*/  FMUL R3, R0, 0.69314718246459960938 ;  /* 0x3f31721800037820 */ /* 0x000fc80000400000 */
[----:B------:R-:W-:-:S07]  /*2b7c0*/  FFMA R4, R6, UR4, R3 ;  /* 0x0000000406047c23 */ /* 0x000fce0008000003 */
.L_x_57:
[----:B------:R-:W-:Y:S05]  /*2b7d0*/  BSYNC B0 ;  /* 0x0000000000007941 */ /* 0x000fea0003800000 */
.L_x_56:
[C---:B------:R-:W-:Y:S01]  /*2b7e0*/  LOP3.LUT P0, RZ, R217.reuse, 0x3, RZ, 0xc0, !PT ;  /* 0x00000003d9ff7812 */ /* 0x040fe2000780c0ff */
[----:B------:R-:W-:Y:S01]  /*2b7f0*/  ULDC UR4, c[0x0][0x608] ;  /* 0x0001820000047ab9 */ /* 0x000fe20000000800 */
[----:B------:R-:W-:Y:S01]  /*2b800*/  LOP3.LUT R125, R217, 0x7f, RZ, 0xc0, !PT ;  /* 0x0000007fd97d7812 */ /* 0x000fe200078ec0ff */
[----:B------:R-:W-:Y:S01]  /*2b810*/  ULDC.64 UR8, c[0x0][0x208] ;  /* 0x0000820000087ab9 */ /* 0x000fe20000000a00 */
[----:B------:R-:W-:Y:S01]  /*2b820*/  FMUL R9, R9, UR4 ;  /* 0x0000000409097c20 */ /* 0x000fe20008400000 */
[----:B------:R-:W-:Y:S01]  /*2b830*/  BSSY B0, `(.L_x_61) ;  /* 0x0000018000007945 */ /* 0x000fe20003800000 */
[----:B------:R-:W-:-:S07]  /*2b840*/  SHF.R.U32.HI R127, RZ, 0x5, R125 ;  /* 0x00000005ff7f7819 */ /* 0x000fce000001167d */
[----:B------:R-:W-:Y:S05]  /*2b850*/  @P0 BRA `(.L_x_62) ;  /* 0x0000000000540947 */ /* 0x000fea0003800000 */
[----:B------:R-:W1:Y:S01]  /*2b860*/  S2UR UR4, SR_CTAID.X ;  /* 0x00000000000479c3 */ /* 0x000e620000002500 */
[----:B------:R-:W-:Y:S01]  /*2b870*/  SHF.R.U32.HI R0, RZ, 0x2, R217 ;  /* 0x00000002ff007819 */ /* 0x000fe200000116d9 */
[----:B------:R-:W-:-:S03]  /*2b880*/  IMAD.SHL.U32 R3, R127, 0x10, RZ ;  /* 0x000000107f037824 */ /* 0x000fc600078e00ff */
[----:B------:R-:W-:-:S04]  /*2b890*/  LOP3.LUT R0, R0, 0x7, RZ, 0xc0, !PT ;  /* 0x0000000700007812 */ /* 0x000fc800078ec0ff */
[----:B------:R-:W-:Y:S01]  /*2b8a0*/  LOP3.LUT R0, R3, 0xfffffff0, R0, 0xe2, !PT ;  /* 0xfffffff003007812 */ /* 0x000fe200078ee200 */
[----:B-1----:R-:W-:-:S03]  /*2b8b0*/  USHF.L.U32 UR6, UR4, 0x6, URZ ;  /* 0x0000000604067899 */ /* 0x002fc6000800063f */
[----:B------:R-:W-:Y:S02]  /*2b8c0*/  ULDC.64 UR4, c[0x0][0x688] ;  /* 0x0001a20000047ab9 */ /* 0x000fe40000000a00 */
[----:B------:R-:W-:Y:S02]  /*2b8d0*/  UIMAD UR4, UR36, UR4, UR6 ;  /* 0x00000004240472a4 */ /* 0x000fe4000f8e0206 */
[----:B------:R-:W-:Y:S02]  /*2b8e0*/  LOP3.LUT R2, R0, UR6, RZ, 0xfc, !PT ;  /* 0x0000000600027c12 */ /* 0x000fe4000f8efcff */
[----:B------:R-:W-:Y:S02]  /*2b8f0*/  UIMAD UR4, UR37, UR5, UR4 ;  /* 0x00000005250472a4 */ /* 0x000fe4000f8e0204 */
[C---:B------:R-:W-:Y:S01]  /*2b900*/  IADD3 R3, R2.reuse, 0x8, RZ ;  /* 0x0000000802037810 */ /* 0x040fe20007ffe0ff */
[----:B------:R-:W-:Y:S02]  /*2b910*/  ULDC UR5, c[0x0][0x288] ;  /* 0x0000a20000057ab9 */ /* 0x000fe40000000800 */
[----:B------:R-:W-:-:S02]  /*2b920*/  ISETP.GE.U32.AND P0, PT, R2, UR5, PT ;  /* 0x0000000502007c0c */ /* 0x000fc4000bf06070 */
[----:B------:R-:W-:Y:S02]  /*2b930*/  IADD3 R0, P2, R0, UR4, RZ ;  /* 0x0000000400007c10 */ /* 0x000fe4000ff5e0ff */
[----:B------:R-:W-:Y:S01]  /*2b940*/  ISETP.GE.U32.AND P1, PT, R3, UR5, PT ;  /* 0x0000000503007c0c */ /* 0x000fe2000bf26070 */
[----:B------:R-:W-:Y:S01]  /*2b950*/  ULDC.64 UR4, c[0x0][0x680] ;  /* 0x0001a00000047ab9 */ /* 0x000fe20000000a00 */
[----:B------:R-:W-:Y:S02]  /*2b960*/  IADD3.X R3, RZ, RZ, RZ, P2, !PT ;  /* 0x000000ffff037210 */ /* 0x000fe400017fe4ff */
[----:B------:R-:W-:-:S04]  /*2b970*/  LEA R2, P2, R0, UR4, 0x2 ;  /* 0x0000000400027c11 */ /* 0x000fc8000f8410ff */
[----:B------:R-:W-:-:S05]  /*2b980*/  LEA.HI.X R3, R0, UR5, R3, 0x2, P2 ;  /* 0x0000000500037c11 */ /* 0x000fca00090f1403 */
[----:B------:R1:W-:Y:S04]  /*2b990*/  @!P0 STG.E desc[UR8][R2.64], R5 ;  /* 0x0000000502008986 */ /* 0x0003e8000c101908 */
[----:B------:R1:W-:Y:S02]  /*2b9a0*/  @!P1 STG.E desc[UR8][R2.64+0x20], R4 ;  /* 0x0000200402009986 */ /* 0x0003e4000c101908 */
.L_x_62:
[----:B------:R-:W-:Y:S05]  /*2b9b0*/  BSYNC B0 ;  /* 0x0000000000007941 */ /* 0x000fea0003800000 */
.L_x_61:
[----:B------:R-:W2:Y:S01]  /*2b9c0*/  LDL.LU R131, [R1+0x8] ;  /* 0x0000080001837983 */ /* 0x000ea20000300800 */
[----:B------:R-:W-:-:S03]  /*2b9d0*/  ULDC.64 UR4, c[0x0][0x730] ;  /* 0x0001cc0000047ab9 */ /* 0x000fc60000000a00 */
        /* <DEDUP_REMOVED lines=58> */
[----:B-1----:R-:W5:Y:S04]  /*2bd80*/  LDL.LU R5, [R1+0x1dc] ;  /* 0x0001dc0001057983 */ /* 0x002f680000300800 */
[----:B------:R-:W5:Y:S04]  /*2bd90*/  LDL.LU R4, [R1+0x1e8] ;  /* 0x0001e80001047983 */ /* 0x000f680000300800 */
[----:B------:R-:W5:Y:S04]  /*2bda0*/  LDL.LU R3, [R1+0x1ec] ;  /* 0x0001ec0001037983 */ /* 0x000f680000300800 */
[----:B------:R-:W5:Y:S04]  /*2bdb0*/  LDL.LU R2, [R1+0x1f8] ;  /* 0x0001f80001027983 */ /* 0x000f680000300800 */
[----:B------:R-:W5:Y:S01]  /*2bdc0*/  LDL.LU R0, [R1+0x1fc] ;  /* 0x0001fc0001007983 */ /* 0x000f620000300800 */
[----:B------:R-:W-:-:S04]  /*2bdd0*/  ISETP.NE.U32.AND P0, PT, RZ, UR4, PT ;  /* 0x00000004ff007c0c */ /* 0x000fc8000bf05070 */
[----:B------:R-:W-:Y:S01]  /*2bde0*/  ISETP.NE.AND.EX P0, PT, RZ, UR5, PT, P0 ;  /* 0x00000005ff007c0c */ /* 0x000fe2000bf05300 */
        /* <DEDUP_REMOVED lines=64> */
[----:B------:R-:W-:Y:S06]  /*2c1f0*/  @P0 BRA `(.L_x_63) ;  /* 0x0000000000200947 */ /* 0x000fec0003800000 */
[----:B------:R-:W-:Y:S02]  /*2c200*/  ULDC.64 UR4, c[0x0][0x728] ;  /* 0x0001ca0000047ab9 */ /* 0x000fe40000000a00 */
[----:B------:R-:W-:-:S04]  /*2c210*/  ISETP.NE.U32.AND P0, PT, RZ, UR4, PT ;  /* 0x00000004ff007c0c */ /* 0x000fc8000bf05070 */
[----:B------:R-:W-:-:S13]  /*2c220*/  ISETP.NE.AND.EX P0, PT, RZ, UR5, PT, P0 ;  /* 0x00000005ff007c0c */ /* 0x000fda000bf05300 */
[----:B------:R-:W-:Y:S05]  /*2c230*/  @!P0 BRA `(.L_x_64) ;  /* 0x00000000000c8947 */ /* 0x000fea0003800000 */
[----:B------:R-:W1:Y:S02]  /*2c240*/  LDC.64 R2, c[0x0][0x728] ;  /* 0x0001ca00ff027b82 */ /* 0x000e640000000a00 */
[----:B-1----:R1:W5:Y:S01]  /*2c250*/  LDG.E R123, desc[UR8][R2.64] ;  /* 0x00000008027b7981 */ /* 0x002362000c1e1900 */
[----:B------:R-:W-:Y:S05]  /*2c260*/  BRA `(.L_x_63) ;  /* 0x0000000000047947 */ /* 0x000fea0003800000 */
.L_x_64:
[----:B------:R-:W2:Y:S02]  /*2c270*/  LDC R123, c[0x0][0x720] ;  /* 0x0001c800ff7b7b82 */ /* 0x000ea40000000800 */
.L_x_63:
[----:B------:R-:W-:-:S04]  /*2c280*/  MOV R0, RZ ;  /* 0x000000ff00007202 */ /* 0x000fc80000000f00 */
[----:B------:R-:W-:-:S13]  /*2c290*/  LOP3.LUT P0, RZ, R0, 0x1bf, RZ, 0xc0, !PT ;  /* 0x000001bf00ff7812 */ /* 0x000fda000780c0ff */
[----:B------:R-:W-:Y:S05]  /*2c2a0*/  @!P0 BRA `(.L_x_65) ;  /* 0x0000000000408947 */ /* 0x000fea0003800000 */
[----:B-1----:R-:W-:Y:S01]  /*2c2b0*/  MOV R2, 0x0 ;  /* 0x0000000000027802 */ /* 0x002fe20000000f00 */
[----:B------:R-:W-:Y:S01]  /*2c2c0*/  ULDC.64 UR4, c[0x4][0x70] ;  /* 0x01001c0000047ab9 */ /* 0x000fe20000000a00 */
[----:B------:R-:W-:Y:S01]  /*2c2d0*/  ULDC.64 UR6, c[0x4][0x8] ;  /* 0x0100020000067ab9 */ /* 0x000fe20000000a00 */
[----:B------:R-:W-:Y:S01]  /*2c2e0*/  IMAD.U32 R4, RZ, RZ, UR4 ;  /* 0x00000004ff047e24 */ /* 0x000fe2000f8e00ff */
[----:B------:R-:W-:Y:S01]  /*2c2f0*/  MOV R5, UR5 ;  /* 0x0000000500057c02 */ /* 0x000fe20008000f00 */
[----:B------:R-:W-:Y:S01]  /*2c300*/  ULDC.64 UR4, c[0x4][0x78] ;  /* 0x01001e0000047ab9 */ /* 0x000fe20000000a00 */
[----:B------:R-:W1:Y:S01]  /*2c310*/  LDC.64 R2, c[0x4][R2] ;  /* 0x0100000002027b82 */ /* 0x000e620000000a00 */
[----:B------:R-:W-:Y:S01]  /*2c320*/  MOV R6, UR4 ;  /* 0x0000000400067c02 */ /* 0x000fe20008000f00 */
[----:B------:R-:W-:Y:S01]  /*2c330*/  IMAD.U32 R7, RZ, RZ, UR5 ;  /* 0x00000005ff077e24 */ /* 0x000fe2000f8e00ff */
[----:B------:R-:W-:Y:S01]  /*2c340*/  MOV R10, UR6 ;  /* 0x00000006000a7c02 */ /* 0x000fe20008000f00 */
[----:B------:R-:W-:Y:S01]  /*2c350*/  IMAD.MOV.U32 R8, RZ, RZ, 0x70 ;  /* 0x00000070ff087424 */ /* 0x000fe200078e00ff */
[----:B------:R-:W-:-:S02]  /*2c360*/  MOV R11, UR7 ;  /* 0x00000007000b7c02 */ /* 0x000fc40008000f00 */
[----:B------:R-:W-:Y:S02]  /*2c370*/  MOV R12, 0x1 ;  /* 0x00000001000c7802 */ /* 0x000fe40000000f00 */
[----:B------:R-:W-:-:S07]  /*2c380*/  MOV R13, RZ ;  /* 0x000000ff000d7202 */ /* 0x000fce0000000f00 */
[----:B------:R-:W-:-:S07]  /*2c390*/  LEPC R20, `(.L_x_65) ;  /* 0x000000001014794e */ /* 0x000fce0000000000 */
[----:B-12--5:R-:W-:Y:S05]  /*2c3a0*/  CALL.ABS.NOINC R2 ;  /* 0x0000000002007343 */ /* 0x026fea0003c00000 */
.L_x_65:
        /* <DEDUP_REMOVED lines=18> */
.L_x_66:
[----:B------:R-:W-:Y:S01]  /*2c4d0*/  ULDC.64 UR4, c[0x0][0x730] ;  /* 0x0001cc0000047ab9 */ /* 0x000fe20000000a00 */
[----:B------:R-:W-:Y:S01]  /*2c4e0*/  IMAD.SHL.U32 R0, R217, 0x20, RZ ;  /* 0x00000020d9007824 */ /* 0x000fe200078e00ff */
[----:B------:R-:W-:Y:S01]  /*2c4f0*/  ISETP.NE.U32.AND P0, PT, RZ, UR4, PT ;  /* 0x00000004ff007c0c */ /* 0x000fe2000bf05070 */
[----:B------:R-:W-:Y:S01]  /*2c500*/  VIADD R125, R125, 0x1f ;  /* 0x0000001f7d7d7836 */ /* 0x000fe20000000000 */
[----:B-1----:R-:W-:Y:S02]  /*2c510*/  SHF.R.U32.HI R3, RZ, 0x1, R217 ;  /* 0x00000001ff037819 */ /* 0x002fe400000116d9 */
[----:B------:R-:W-:Y:S02]  /*2c520*/  ISETP.NE.AND.EX P0, PT, RZ, UR5, PT, P0 ;  /* 0x00000005ff007c0c */ /* 0x000fe4000bf05300 */
[C---:B------:R-:W-:Y:S02]  /*2c530*/  LOP3.LUT R2, R0.reuse, 0xc0, RZ, 0xc0, !PT ;  /* 0x000000c000027812 */ /* 0x040fe400078ec0ff */
[----:B------:R-:W-:-:S02]  /*2c540*/  LOP3.LUT R4, R0, 0x20, RZ, 0xc0, !PT ;  /* 0x0000002000047812 */ /* 0x000fc400078ec0ff */
[----:B------:R-:W-:Y:S02]  /*2c550*/  LOP3.LUT R2, R2, 0x8, R3, 0xf8, !PT ;  /* 0x0000000802027812 */ /* 0x000fe400078ef803 */
[----:B------:R-:W-:Y:S02]  /*2c560*/  SHF.L.U32 R3, R217, 0x2, RZ ;  /* 0x00000002d9037819 */ /* 0x000fe400000006ff */
[----:B------:R-:W-:Y:S02]  /*2c570*/  LEA R4, R127, R4, 0x9 ;  /* 0x000000047f047211 */ /* 0x000fe400078e48ff */
[----:B------:R-:W-:Y:S01]  /*2c580*/  LOP3.LUT R2, R2, 0x18, R3, 0x78, !PT ;  /* 0x0000001802027812 */ /* 0x000fe200078e7803 */
[----:B--2--5:R-:W1:Y:S01]  /*2c590*/  @P0 LDC R123, c[0x0][0x720] ;  /* 0x0001c800ff7b0b82 */ /* 0x024e620000000800 */
[----:B------:R-:W-:Y:S02]  /*2c5a0*/  LOP3.LUT R3, R0, 0x100, RZ, 0xc0, !PT ;  /* 0x0000010000037812 */ /* 0x000fe400078ec0ff */
[----:B------:R-:W-:-:S02]  /*2c5b0*/  ISETP.GT.U32.AND P1, PT, R125, 0x3e, PT ;  /* 0x0000003e7d00780c */ /* 0x000fc40003f24070 */
[----:B------:R-:W-:Y:S02]  /*2c5c0*/  IADD3 R3, R2, R4, R3 ;  /* 0x0000000402037210 */ /* 0x000fe40007ffe003 */
[----:B------:R-:W-:Y:S02]  /*2c5d0*/  LOP3.LUT P0, RZ, R217, 0x4, RZ, 0xc0, !PT ;  /* 0x00000004d9ff7812 */ /* 0x000fe4000780c0ff */
[----:B------:R-:W-:Y:S01]  /*2c5e0*/  LEA R3, R3, R216, 0x1 ;  /* 0x000000d803037211 */ /* 0x000fe200078e08ff */
[-C--:B-1----:R-:W-:Y:S01]  /*2c5f0*/  FMUL R5, R148, R123.reuse ;  /* 0x0000007b94057220 */ /* 0x082fe20000400000 */
        /* <DEDUP_REMOVED lines=15> */
[----:B------:R-:W-:Y:S01]  /*2c6f0*/  F2FP.BF16.F32.PACK_AB R5, R2, R5 ;  /* 0x000000050205723e */ /* 0x000fe200000010ff */
[-C--:B------:R-:W-:Y:S01]  /*2c700*/  FMUL R12, R27, R123.reuse ;  /* 0x0000007b1b0c7220 */ /* 0x080fe20000400000 */
[----:B------:R-:W-:Y:S01]  /*2c710*/  MOV R2, 0x10 ;  /* 0x0000001000027802 */ /* 0x000fe20000000f00 */
[-C--:B------:R-:W-:Y:S01]  /*2c720*/  FMUL R14, R29, R123.reuse ;  /* 0x0000007b1d0e7220 */ /* 0x080fe20000400000 */
[----:B------:R-:W-:Y:S01]  /*2c730*/  F2FP.BF16.F32.PACK_AB R6, R7, R6 ;  /* 0x000000060706723e */ /* 0x000fe200000010ff */
[-C--:B------:R-:W-:Y:S01]  /*2c740*/  FMUL R19, R26, R123.reuse ;  /* 0x0000007b1a137220 */ /* 0x080fe20000400000 */
[----:B------:R-:W-:Y:S01]  /*2c750*/  F2FP.BF16.F32.PACK_AB R7, R9, R8 ;  /* 0x000000080907723e */ /* 0x000fe200000010ff */
[-C--:B------:R-:W-:Y:S01]  /*2c760*/  FMUL R13, R166, R123.reuse ;  /* 0x0000007ba60d7220 */ /* 0x080fe20000400000 */
[----:B------:R-:W-:Y:S01]  /*2c770*/  F2FP.BF16.F32.PACK_AB R4, R17, R4 ;  /* 0x000000041104723e */ /* 0x000fe200000010ff */
[----:B------:R-:W-:Y:S01]  /*2c780*/  FMUL R0, R164, R123 ;  /* 0x0000007ba4007220 */ /* 0x000fe20000400000 */
[----:B------:R-:W-:Y:S01]  /*2c790*/  F2FP.BF16.F32.PACK_AB R9, R18, R11 ;  /* 0x0000000b1209723e */ /* 0x000fe200000010ff */
        /* <DEDUP_REMOVED lines=108> */
[----:B------:R-:W-:Y:S01]  /*2ce60*/  VIADD R17, R3, 0x1000 ;  /* 0x0000100003117836 */ /* 0x000fe20000000000 */
[----:B------:R-:W-:-:S02]  /*2ce70*/  F2FP.BF16.F32.PACK_AB R10, R25, R10 ;  /* 0x0000000a190a723e */ /* 0x000fc400000010ff */
[----:B------:R-:W-:Y:S02]  /*2ce80*/  F2FP.BF16.F32.PACK_AB R11, R125, R16 ;  /* 0x000000107d0b723e */ /* 0x000fe400000010ff */
[----:B------:R-:W-:Y:S01]  /*2ce90*/  SEL R2, R2, 0xfffffff0, !P0 ;  /* 0xfffffff002027807 */ /* 0x000fe20004000000 */
[----:B------:R-:W-:Y:S06]  /*2cea0*/  @P1 BRA `(.L_x_67) ;  /* 0x0000000000041947 */ /* 0x000fec0003800000 */
[----:B------:R-:W-:-:S04]  /*2ceb0*/  DEPBAR.LE SB0, 0x1 ;  /* 0x000080400000791a */ /* 0x000fc80000000000 */
.L_x_67:
[----:B------:R-:W-:Y:S05]  /*2cec0*/  WARPSYNC.ALL ;  /* 0x0000000000007948 */ /* 0x000fea0003800000 */
[----:B------:R-:W-:Y:S01]  /*2ced0*/  BAR.SYNC.DEFER_BLOCKING 0x1, 0x80 ;  /* 0x0042000000007b1d */ /* 0x000fe20000010000 */
[C---:B------:R-:W-:Y:S02]  /*2cee0*/  LEA R20, R2.reuse, R17, 0x1 ;  /* 0x0000001102147211 */ /* 0x040fe400078e08ff */
[----:B------:R-:W-:Y:S02]  /*2cef0*/  LEA R2, R2, R3, 0x1 ;  /* 0x0000000302027211 */ /* 0x000fe400078e08ff */
[----:B------:R-:W-:Y:S01]  /*2cf00*/  F2FP.BF16.F32.PACK_AB R12, R12, R19 ;  /* 0x000000130c0c723e */ /* 0x000fe200000010ff */
[----:B------:R-:W-:Y:S01]  /*2cf10*/  BSSY B0, `(.L_x_68) ;  /* 0x000001e000007945 */ /* 0x000fe20003800000 */
[----:B------:R-:W-:-:S02]  /*2cf20*/  F2FP.BF16.F32.PACK_AB R13, R13, R0 ;  /* 0x000000000d0d723e */ /* 0x000fc400000010ff */
[----:B------:R-:W-:Y:S02]  /*2cf30*/  F2FP.BF16.F32.PACK_AB R14, R14, R21 ;  /* 0x000000150e0e723e */ /* 0x000fe400000010ff */
[----:B------:R-:W-:Y:S02]  /*2cf40*/  F2FP.BF16.F32.PACK_AB R15, R15, R144 ;  /* 0x000000900f0f723e */ /* 0x000fe400000010ff */
[----:B------:R-:W-:Y:S02]  /*2cf50*/  F2FP.BF16.F32.PACK_AB R16, R31, R30 ;  /* 0x0000001e1f10723e */ /* 0x000fe400000010ff */
[----:B------:R-:W-:Y:S02]  /*2cf60*/  F2FP.BF16.F32.PACK_AB R17, R146, R27 ;  /* 0x0000001b9211723e */ /* 0x000fe400000010ff */
[----:B------:R-:W-:Y:S02]  /*2cf70*/  F2FP.BF16.F32.PACK_AB R18, R33, R32 ;  /* 0x000000202112723e */ /* 0x000fe400000010ff */
[----:B------:R-:W-:Y:S01]  /*2cf80*/  F2FP.BF16.F32.PACK_AB R19, R142, R29 ;  /* 0x0000001d8e13723e */ /* 0x000fe200000010ff */
[----:B------:R1:W-:Y:S04]  /*2cf90*/  STSM.16.M88.4 [R3], R4 ;  /* 0x0000000403007844 */ /* 0x0003e80000000200 */
[----:B------:R1:W-:Y:S01]  /*2cfa0*/  STSM.16.M88.4 [R2], R8 ;  /* 0x0000000802007844 */ /* 0x0003e20000000200 */
[----:B------:R-:W-:Y:S01]  /*2cfb0*/  @!PT LDS RZ, [RZ] ;  /* 0x00000000fffff984 */ /* 0x000fe20000000800 */
[----:B------:R-:W-:Y:S01]  /*2cfc0*/  @!PT LDS RZ, [RZ] ;  /* 0x00000000fffff984 */ /* 0x000fe20000000800 */
[----:B------:R-:W-:Y:S01]  /*2cfd0*/  @!PT LDS RZ, [RZ] ;  /* 0x00000000fffff984 */ /* 0x000fe20000000800 */
[----:B------:R-:W-:Y:S01]  /*2cfe0*/  @!PT LDS RZ, [RZ] ;  /* 0x00000000fffff984 */ /* 0x000fe20000000800 */
[----:B------:R2:W-:Y:S06]  /*2cff0*/  MEMBAR.ALL.CTA ;  /* 0x0000000000007992 */ /* 0x0005ec0000008000 */
[----:B--2---:R-:W2:Y:S02]  /*2d000*/  FENCE.VIEW.ASYNC.S ;  /* 0x00000000000073c6 */ /* 0x004ea40000000000 */
[----:B--2---:R-:W-:Y:S06]  /*2d010*/  BAR.SYNC.DEFER_BLOCKING 0x1, 0x80 ;  /* 0x0042000000007b1d */ /* 0x004fec0000010000 */
[----:B------:R-:W-:Y:S05]  /*2d020*/  @P1 BRA `(.L_x_69) ;  /* 0x0000000000301947 */ /* 0x000fea0003800000 */
[----:B------:R-:W2:Y:S01]  /*2d030*/  S2UR UR10, SR_CTAID.X ;  /* 0x00000000000a79c3 */ /* 0x000ea20000002500 */
[----:B------:R-:W-:Y:S01]  /*2d040*/  ULDC.64 UR4, c[0x0][0x198] ;  /* 0x0000660000047ab9 */ /* 0x000fe20000000a00 */
[----:B------:R-:W-:Y:S01]  /*2d050*/  R2UR UR8, R216 ;  /* 0x00000000d80872ca */ /* 0x000fe200000e0000 */
[----:B------:R-:W-:Y:S01]  /*2d060*/  UIADD3 UR4, UP0, UR4, 0x670, URZ ;  /* 0x0000067004047890 */ /* 0x000fe2000ff1e03f */
[----:B------:R-:W-:Y:S01]  /*2d070*/  UMOV UR9, URZ ;  /* 0x0000003f00097c82 */ /* 0x000fe20008000000 */
[----:B------:R-:W-:Y:S02]  /*2d080*/  UMOV UR11, UR36 ;  /* 0x00000024000b7c82 */ /* 0x000fe40008000000 */
[----:B------:R-:W-:Y:S01]  /*2d090*/  UIADD3.X UR5, URZ, UR5, URZ, UP0, !UPT ;  /* 0x000000053f057290 */ /* 0x000fe200087fe43f */
[----:B------:R-:W-:Y:S01]  /*2d0a0*/  UMOV UR12, UR37 ;  /* 0x00000025000c7c82 */ /* 0x000fe20008000000 */
[----:B--2---:R-:W-:-:S09]  /*2d0b0*/  USHF.L.U32 UR10, UR10, 0x6, URZ ;  /* 0x000000060a0a7899 */ /* 0x004fd2000800063f */
[----:B------:R2:W-:Y:S01]  /*2d0c0*/  UTMASTG.4D [UR8], [UR4] ;  /* 0x00000008040073b5 */ /* 0x0005e20008018000 */
[----:B------:R0:W-:Y:S01]  /*2d0d0*/  UTMACMDFLUSH ;  /* 0x00000000000079b7 */ /* 0x0001e20000000000 */
[----:B--2---:R-:W-:-:S04]  /*2d0e0*/  DEPBAR.LE SB0, 0x1 ;  /* 0x000080400000791a */ /* 0x004fc80000000000 */
.L_x_69:
[----:B------:R-:W-:Y:S05]  /*2d0f0*/  BSYNC B0 ;  /* 0x0000000000007941 */ /* 0x000fea0003800000 */
.L_x_68:
[----:B------:R-:W-:Y:S01]  /*2d100*/  BAR.SYNC.DEFER_BLOCKING 0x1, 0x80 ;  /* 0x0042000000007b1d */ /* 0x000fe20000010000 */
[----:B-1----:R-:W-:Y:S02]  /*2d110*/  F2FP.BF16.F32.PACK_AB R4, R35, R34 ;  /* 0x000000222304723e */ /* 0x002fe400000010ff */
[----:B------:R-:W-:Y:S02]  /*2d120*/  F2FP.BF16.F32.PACK_AB R5, R138, R127 ;  /* 0x0000007f8a05723e */ /* 0x000fe400000010ff */
[----:B------:R-:W-:Y:S01]  /*2d130*/  F2FP.BF16.F32.PACK_AB R6, R37, R36 ;  /* 0x000000242506723e */ /* 0x000fe200000010ff */
[----:B------:R-:W-:Y:S01]  /*2d140*/  BSSY B0, `(.L_x_70) ;  /* 0x000001d000007945 */ /* 0x000fe20003800000 */
[----:B------:R-:W-:Y:S02]  /*2d150*/  F2FP.BF16.F32.PACK_AB R7, R134, R129 ;  /* 0x000000818607723e */ /* 0x000fe400000010ff */
[----:B------:R-:W-:Y:S02]  /*2d160*/  F2FP.BF16.F32.PACK_AB R8, R39, R38 ;  /* 0x000000262708723e */ /* 0x000fe400000010ff */
[----:B------:R-:W-:-:S02]  /*2d170*/  F2FP.BF16.F32.PACK_AB R9, R130, R131 ;  /* 0x000000838209723e */ /* 0x000fc400000010ff */
[----:B------:R-:W-:Y:S02]  /*2d180*/  F2FP.BF16.F32.PACK_AB R10, R41, R40 ;  /* 0x00000028290a723e */ /* 0x000fe400000010ff */
[----:B------:R-:W-:Y:S01]  /*2d190*/  F2FP.BF16.F32.PACK_AB R11, R126, R133 ;  /* 0x000000857e0b723e */ /* 0x000fe200000010ff */
[----:B------:R1:W-:Y:S04]  /*2d1a0*/  STSM.16.M88.4 [R3+0x1000], R12 ;  /* 0x0010000c03007844 */ /* 0x0003e80000000200 */
[----:B------:R1:W-:Y:S01]  /*2d1b0*/  STSM.16.M88.4 [R2+0x1000], R16 ;  /* 0x0010001002007844 */ /* 0x0003e20000000200 */
        /* <DEDUP_REMOVED lines=9> */
[----:B------:R-:W-:Y:S01]  /*2d250*/  R2UR UR8, R216 ;  /* 0x00000000d80872ca */ /* 0x000fe200000e0000 */
[----:B------:R-:W-:Y:S01]  /*2d260*/  ULDC.64 UR4, c[0x0][0x198] ;  /* 0x0000660000047ab9 */ /* 0x000fe20000000a00 */
[----:B------:R-:W-:Y:S01]  /*2d270*/  UMOV UR9, 0x20 ;  /* 0x0000002000097882 */ /* 0x000fe20000000000 */
[----:B------:R-:W-:Y:S01]  /*2d280*/  UIADD3 UR4, UP0, UR4, 0x670, URZ ;  /* 0x0000067004047890 */ /* 0x000fe2000ff1e03f */
[----:B------:R-:W-:Y:S01]  /*2d290*/  UMOV UR11, UR36 ;  /* 0x00000024000b7c82 */ /* 0x000fe20008000000 */
[----:B------:R-:W-:Y:S02]  /*2d2a0*/  UMOV UR12, UR37 ;  /* 0x00000025000c7c82 */ /* 0x000fe40008000000 */
[----:B------:R-:W-:-:S06]  /*2d2b0*/  UIADD3.X UR5, URZ, UR5, URZ, UP0, !UPT ;  /* 0x000000053f057290 */ /* 0x000fcc00087fe43f */
[----:B------:R-:W-:Y:S02]  /*2d2c0*/  UIADD3 UR8, UR8, 0x1000, URZ ;  /* 0x0000100008087890 */ /* 0x000fe4000fffe03f */
[----:B--2---:R-:W-:-:S09]  /*2d2d0*/  USHF.L.U32 UR10, UR10, 0x6, URZ ;  /* 0x000000060a0a7899 */ /* 0x004fd2000800063f */
[----:B------:R2:W-:Y:S01]  /*2d2e0*/  UTMASTG.4D [UR8], [UR4] ;  /* 0x00000008040073b5 */ /* 0x0005e20008018000 */
[----:B------:R0:W-:Y:S01]  /*2d2f0*/  UTMACMDFLUSH ;  /* 0x00000000000079b7 */ /* 0x0001e20000000000 */
[----:B--2---:R-:W-:-:S04]  /*2d300*/  DEPBAR.LE SB0, 0x1 ;  /* 0x000080400000791a */ /* 0x004fc80000000000 */
.L_x_71:
[----:B------:R-:W-:Y:S05]  /*2d310*/  BSYNC B0 ;  /* 0x0000000000007941 */ /* 0x000fea0003800000 */
.L_x_70:
        /* <DEDUP_REMOVED lines=24> */
[----:B------:R-:W-:Y:S01]  /*2d4a0*/  UMOV UR9, 0x40 ;  /* 0x0000004000097882 */ /* 0x000fe20000000000 */
[----:B------:R-:W-:Y:S02]  /*2d4b0*/  UMOV UR11, UR36 ;  /* 0x00000024000b7c82 */ /* 0x000fe40008000000 */
[----:B------:R-:W-:Y:S01]  /*2d4c0*/  UIADD3.X UR5, URZ, UR5, URZ, UP0, !UPT ;  /* 0x000000053f057290 */ /* 0x000fe200087fe43f */
[----:B------:R-:W-:Y:S01]  /*2d4d0*/  UMOV UR12, UR37 ;  /* 0x00000025000c7c82 */ /* 0x000fe20008000000 */
[----:B--2---:R-:W-:-:S09]  /*2d4e0*/  USHF.L.U32 UR10, UR10, 0x6, URZ ;  /* 0x000000060a0a7899 */ /* 0x004fd2000800063f */
[----:B------:R2:W-:Y:S01]  /*2d4f0*/  UTMASTG.4D [UR8], [UR4] ;  /* 0x00000008040073b5 */ /* 0x0005e20008018000 */
[----:B------:R0:W-:Y:S01]  /*2d500*/  UTMACMDFLUSH ;  /* 0x00000000000079b7 */ /* 0x0001e20000000000 */
[----:B--2---:R-:W-:-:S04]  /*2d510*/  DEPBAR.LE SB0, 0x1 ;  /* 0x000080400000791a */ /* 0x004fc80000000000 */
.L_x_73:
[----:B------:R-:W-:Y:S05]  /*2d520*/  BSYNC B0 ;  /* 0x0000000000007941 */ /* 0x000fea0003800000 */
.L_x_72:
        /* <DEDUP_REMOVED lines=33> */
.L_x_75:
[----:B------:R-:W-:Y:S05]  /*2d740*/  BSYNC B0 ;  /* 0x0000000000007941 */ /* 0x000fea0003800000 */
.L_x_74:
        /* <DEDUP_REMOVED lines=32> */
.L_x_77:
[----:B------:R-:W-:Y:S05]  /*2d950*/  BSYNC B0 ;  /* 0x0000000000007941 */ /* 0x000fea0003800000 */
.L_x_76:
        /* <DEDUP_REMOVED lines=33> */
.L_x_79:
[----:B------:R-:W-:Y:S05]  /*2db70*/  BSYNC B0 ;  /* 0x0000000000007941 */ /* 0x000fea0003800000 */
.L_x_78:
        /* <DEDUP_REMOVED lines=32> */
.L_x_81:
[----:B------:R-:W-:Y:S05]  /*2dd80*/  BSYNC B0 ;  /* 0x0000000000007941 */ /* 0x000fea0003800000 */
.L_x_80:
[----:B------:R-:W-:Y:S06]  /*2dd90*/  BAR.SYNC.DEFER_BLOCKING 0x1, 0x80 ;  /* 0x0042000000007b1d */ /* 0x000fec0000010000 */
[----:B------:R-:W-:Y:S01]  /*2dda0*/  BSSY B0, `(.L_x_82) ;  /* 0x0000017000007945 */ /* 0x000fe20003800000 */
[----:B------:R2:W-:Y:S04]  /*2ddb0*/  STSM.16.M88.4 [R3+0x1000], R12 ;  /* 0x0010000c03007844 */ /* 0x0005e80000000200 */
[----:B------:R2:W-:Y:S01]  /*2ddc0*/  STSM.16.M88.4 [R20], R16 ;  /* 0x0000001014007844 */ /* 0x0005e20000000200 */
[----:B------:R-:W-:Y:S01]  /*2ddd0*/  @!PT LDS RZ, [RZ] ;  /* 0x00000000fffff984 */ /* 0x000fe20000000800 */
[----:B------:R-:W-:Y:S01]  /*2dde0*/  @!PT LDS RZ, [RZ] ;  /* 0x00000000fffff984 */ /* 0x000fe20000000800 */
[----:B------:R-:W-:Y:S01]  /*2ddf0*/  @!PT LDS RZ, [RZ] ;  /* 0x00000000fffff984 */ /* 0x000fe20000000800 */
[----:B------:R-:W-:Y:S01]  /*2de00*/  @!PT LDS RZ, [RZ] ;  /* 0x00000000fffff984 */ /* 0x000fe20000000800 */
[----:B------:R3:W-:Y:S06]  /*2de10*/  MEMBAR.ALL.CTA ;  /* 0x0000000000007992 */ /* 0x0007ec0000008000 */
[----:B---3--:R-:W3:Y:S02]  /*2de20*/  FENCE.VIEW.ASYNC.S ;  /* 0x00000000000073c6 */ /* 0x008ee40000000000 */
[----:B---3--:R-:W-:Y:S06]  /*2de30*/  BAR.SYNC.DEFER_BLOCKING 0x1, 0x80 ;  /* 0x0042000000007b1d */ /* 0x008fec0000010000 */
[----:B------:R-:W-:Y:S05]  /*2de40*/  @P1 BRA `(.L_x_83) ;  /* 0x0000000000301947 */ /* 0x000fea0003800000 */
[----:B------:R-:W3:Y:S01]  /*2de50*/  S2UR UR10, SR_CTAID.X ;  /* 0x00000000000a79c3 */ /* 0x000ee20000002500 */
        /* <DEDUP_REMOVED lines=8> */
[----:B---3--:R-:W-:-:S09]  /*2dee0*/  USHF.L.U32 UR10, UR10, 0x6, URZ ;  /* 0x000000060a0a7899 */ /* 0x008fd2000800063f */
[----:B------:R3:W-:Y:S02]  /*2def0*/  UTMASTG.4D [UR8], [UR4] ;  /* 0x00000008040073b5 */ /* 0x0007e40008018000 */
[----:B---3--:R0:W-:Y:S02]  /*2df00*/  UTMACMDFLUSH ;  /* 0x00000000000079b7 */ /* 0x0081e40000000000 */
.L_x_83:
[----:B------:R-:W-:Y:S05]  /*2df10*/  BSYNC B0 ;  /* 0x0000000000007941 */ /* 0x000fea0003800000 */
.L_x_82:
[----:B------:R-:W-:-:S04]  /*2df20*/  DEPBAR.LE SB0, 0x0 ;  /* 0x000080000000791a */ /* 0x000fc80000000000 */
[----:B------:R-:W-:Y:S05]  /*2df30*/  EXIT ;  /* 0x000000000000794d */ /* 0x000fea0003800000 */
.L_x_7:
[----:B-1----:R1:W2:Y:S02]  /*2df40*/  SYNCS.PHASECHK.TRANS64.TRYWAIT P2, [R3+URZ+0x88048], R0 ;  /* 0x08804800030075a7 */ /* 0x0022a4000804017f */
[----:B--2---:R-:W-:Y:S05]  /*2df50*/  @!P2 NANOSLEEP.SYNCS 0x989680 ;  /* 0x009896800000a95d */ /* 0x004fea0003900000 */
[----:B------:R-:W2:Y:S02]  /*2df60*/  @!P2 SYNCS.PHASECHK.TRANS64 P2, [R3+URZ+0x88048], R0 ;  /* 0x088048000300a5a7 */ /* 0x000ea4000804007f */
[----:B--2---:R-:W-:Y:S05]  /*2df70*/  @!P2 BRA `(.L_x_7) ;  /* 0xfffffffc00f0a947 */ /* 0x004fea000383ffff */
[----:B------:R-:W-:Y:S05]  /*2df80*/  BRA `(.L_x_84) ;  /* 0xfffffd2400ec7947 */ /* 0x000fea000383ffff */
.L_x_12:
[----:B-1----:R1:W2:Y:S02]  /*2df90*/  SYNCS.PHASECHK.TRANS64.TRYWAIT P1, [R3+URZ+0x88020], R0 ;  /* 0x08802000030075a7 */ /* 0x0022a4000802017f */
[----:B--2---:R-:W-:Y:S05]  /*2dfa0*/  @!P1 NANOSLEEP.SYNCS 0x989680 ;  /* 0x009896800000995d */ /* 0x004fea0003900000 */
[----:B------:R-:W2:Y:S02]  /*2dfb0*/  @!P1 SYNCS.PHASECHK.TRANS64 P1, [R3+URZ+0x88020], R0 ;  /* 0x08802000030095a7 */ /* 0x000ea4000802007f */
[----:B--2---:R-:W-:Y:S05]  /*2dfc0*/  @!P1 BRA `(.L_x_12) ;  /* 0xfffffffc00f09947 */ /* 0x004fea000383ffff */
[----:B------:R-:W-:Y:S05]  /*2dfd0*/  BRA `(.L_x_85) ;  /* 0xfffffd2800d87947 */ /* 0x000fea000383ffff */
.L_x_14:
[----:B-1----:R1:W2:Y:S02]  /*2dfe0*/  SYNCS.PHASECHK.TRANS64.TRYWAIT P1, [R0+URZ+0x88020], R3 ;  /* 0x08802003000075a7 */ /* 0x0022a4000802017f */
[----:B--2---:R-:W-:Y:S05]  /*2dff0*/  @!P1 NANOSLEEP.SYNCS 0x989680 ;  /* 0x009896800000995d */ /* 0x004fea0003900000 */
[----:B------:R-:W2:Y:S02]  /*2e000*/  @!P1 SYNCS.PHASECHK.TRANS64 P1, [R0+URZ+0x88020], R3 ;  /* 0x08802003000095a7 */ /* 0x000ea4000802007f */
[----:B--2---:R-:W-:Y:S05]  /*2e010*/  @!P1 BRA `(.L_x_14) ;  /* 0xfffffffc00f09947 */ /* 0x004fea000383ffff */
[----:B------:R-:W-:Y:S05]  /*2e020*/  BRA `(.L_x_86) ;  /* 0xfffffd2c00847947 */ /* 0x000fea000383ffff */
.L_x_17:
[----:B-1----:R1:W2:Y:S02]  /*2e030*/  SYNCS.PHASECHK.TRANS64.TRYWAIT P1, [R2+URZ+0x88020], R3 ;  /* 0x08802003020075a7 */ /* 0x0022a4000802017f */
[----:B--2---:R-:W-:Y:S05]  /*2e040*/  @!P1 NANOSLEEP.SYNCS 0x989680 ;  /* 0x009896800000995d */ /* 0x004fea0003900000 */
[----:B------:R-:W2:Y:S02]  /*2e050*/  @!P1 SYNCS.PHASECHK.TRANS64 P1, [R2+URZ+0x88020], R3 ;  /* 0x08802003020095a7 */ /* 0x000ea4000802007f */
[----:B--2---:R-:W-:Y:S05]  /*2e060*/  @!P1 BRA `(.L_x_17) ;  /* 0xfffffffc00f09947 */ /* 0x004fea000383ffff */
[----:B------:R-:W-:Y:S05]  /*2e070*/  BRA `(.L_x_87) ;  /* 0xfffffd30004c7947 */ /* 0x000fea000383ffff */
.L_x_19:
[----:B-1----:R1:W2:Y:S02]  /*2e080*/  SYNCS.PHASECHK.TRANS64.TRYWAIT P1, [R3+URZ+0x88020], R0 ;  /* 0x08802000030075a7 */ /* 0x0022a4000802017f */
[----:B--2---:R-:W-:Y:S05]  /*2e090*/  @!P1 NANOSLEEP.SYNCS 0x989680 ;  /* 0x009896800000995d */ /* 0x004fea0003900000 */
[----:B------:R-:W2:Y:S02]  /*2e0a0*/  @!P1 SYNCS.PHASECHK.TRANS64 P1, [R3+URZ+0x88020], R0 ;  /* 0x08802000030095a7 */ /* 0x000ea4000802007f */
[----:B--2---:R-:W-:Y:S05]  /*2e0b0*/  @!P1 BRA `(.L_x_19) ;  /* 0xfffffffc00f09947 */ /* 0x004fea000383ffff */
[----:B------:R-:W-:Y:S05]  /*2e0c0*/  BRA `(.L_x_88) ;  /* 0xfffffd3400007947 */ /* 0x000fea000383ffff */
.L_x_21:
[----:B-1----:R1:W2:Y:S02]  /*2e0d0*/  SYNCS.PHASECHK.TRANS64.TRYWAIT P1, [R216+URZ+0x88040], R153 ;  /* 0x08804099d80075a7 */ /* 0x0022a4000802017f */
[----:B--2---:R-:W-:Y:S05]  /*2e0e0*/  @!P1 NANOSLEEP.SYNCS 0x989680 ;  /* 0x009896800000995d */ /* 0x004fea0003900000 */
[----:B------:R-:W2:Y:S02]  /*2e0f0*/  @!P1 SYNCS.PHASECHK.TRANS64 P1, [R216+URZ+0x88040], R153 ;  /* 0x08804099d80095a7 */ /* 0x000ea4000802007f */
[----:B--2---:R-:W-:Y:S05]  /*2e100*/  @!P1 BRA `(.L_x_21) ;  /* 0xfffffffc00f09947 */ /* 0x004fea000383ffff */
[----:B------:R-:W-:Y:S05]  /*2e110*/  BRA `(.L_x_89) ;  /* 0xfffffd3400cc7947 */ /* 0x000fea000383ffff */
.L_x_22:
[----:B--2---:R2:W3:Y:S02]  /*2e120*/  SYNCS.PHASECHK.TRANS64.TRYWAIT P1, [R216+URZ+0x88000], R153 ;  /* 0x08800099d80075a7 */ /* 0x0044e4000802017f */
[----:B---3--:R-:W-:Y:S05]  /*2e130*/  @!P1 NANOSLEEP.SYNCS 0x989680 ;  /* 0x009896800000995d */ /* 0x008fea0003900000 */
[----:B------:R-:W3:Y:S02]  /*2e140*/  @!P1 SYNCS.PHASECHK.TRANS64 P1, [R216+URZ+0x88000], R153 ;  /* 0x08800099d80095a7 */ /* 0x000ee4000802007f */
[----:B---3--:R-:W-:Y:S05]  /*2e150*/  @!P1 BRA `(.L_x_22) ;  /* 0xfffffffc00f09947 */ /* 0x008fea000383ffff */
[----:B------:R-:W-:Y:S05]  /*2e160*/  BRA `(.L_x_90) ;  /* 0xfffffd3400d87947 */ /* 0x000fea000383ffff */
.L_x_23:
[----:B--2---:R2:W3:Y:S02]  /*2e170*/  SYNCS.PHASECHK.TRANS64.TRYWAIT P6, [R216+URZ+0x88008], R153 ;  /* 0x08800899d80075a7 */ /* 0x0044e400080c017f */
[----:B---3--:R-:W-:Y:S05]  /*2e180*/  @!P6 NANOSLEEP.SYNCS 0x989680 ;  /* 0x009896800000e95d */ /* 0x008fea0003900000 */
[----:B------:R-:W3:Y:S02]  /*2e190*/  @!P6 SYNCS.PHASECHK.TRANS64 P6, [R216+URZ+0x88008], R153 ;  /* 0x08800899d800e5a7 */ /* 0x000ee400080c007f */
[----:B---3--:R-:W-:Y:S05]  /*2e1a0*/  @!P6 BRA `(.L_x_23) ;  /* 0xfffffffc00f0e947 */ /* 0x008fea000383ffff */
[----:B------:R-:W-:Y:S05]  /*2e1b0*/  BRA `(.L_x_91) ;  /* 0xfffffd7c00f47947 */ /* 0x000fea000383ffff */
.L_x_25:
[----:B-1----:R1:W2:Y:S02]  /*2e1c0*/  SYNCS.PHASECHK.TRANS64.TRYWAIT P2, [R7+URZ+0x88000], R2 ;  /* 0x08800002070075a7 */ /* 0x0022a4000804017f */
[----:B--2---:R-:W-:Y:S05]  /*2e1d0*/  @!P2 NANOSLEEP.SYNCS 0x989680 ;  /* 0x009896800000a95d */ /* 0x004fea0003900000 */
[----:B------:R-:W2:Y:S02]  /*2e1e0*/  @!P2 SYNCS.PHASECHK.TRANS64 P2, [R7+URZ+0x88000], R2 ;  /* 0x088000020700a5a7 */ /* 0x000ea4000804007f */
[----:B--2---:R-:W-:Y:S05]  /*2e1f0*/  @!P2 BRA `(.L_x_25) ;  /* 0xfffffffc00f0a947 */ /* 0x004fea000383ffff */
[----:B------:R-:W-:Y:S05]  /*2e200*/  BRA `(.L_x_92) ;  /* 0xfffffdc800447947 */ /* 0x000fea000383ffff */
.L_x_28:
[----:B-1----:R1:W2:Y:S02]  /*2e210*/  SYNCS.PHASECHK.TRANS64.TRYWAIT P3, [R2+URZ+0x88020], R6 ;  /* 0x08802006020075a7 */ /* 0x0022a4000806017f */
[----:B--2---:R-:W-:Y:S05]  /*2e220*/  @!P3 NANOSLEEP.SYNCS 0x989680 ;  /* 0x009896800000b95d */ /* 0x004fea0003900000 */
[----:B------:R-:W2:Y:S02]  /*2e230*/  @!P3 SYNCS.PHASECHK.TRANS64 P3, [R2+URZ+0x88020], R6 ;  /* 0x088020060200b5a7 */ /* 0x000ea4000806007f */
[----:B--2---:R-:W-:Y:S05]  /*2e240*/  @!P3 BRA `(.L_x_28) ;  /* 0xfffffffc00f0b947 */ /* 0x004fea000383ffff */
[----:B------:R-:W-:Y:S05]  /*2e250*/  BRA `(.L_x_93) ;  /* 0xfffffdd000507947 */ /* 0x000fea000383ffff */
.L_x_30:
[----:B-1----:R1:W2:Y:S02]  /*2e260*/  SYNCS.PHASECHK.TRANS64.TRYWAIT P3, [R0+URZ+0x88000], R2 ;  /* 0x08800002000075a7 */ /* 0x0022a4000806017f */
[----:B--2---:R-:W-:Y:S05]  /*2e270*/  @!P3 NANOSLEEP.SYNCS 0x989680 ;  /* 0x009896800000b95d */ /* 0x004fea0003900000 */
[----:B------:R-:W2:Y:S02]  /*2e280*/  @!P3 SYNCS.PHASECHK.TRANS64 P3, [R0+URZ+0x88000], R2 ;  /* 0x088000020000b5a7 */ /* 0x000ea4000806007f */
[----:B--2---:R-:W-:Y:S05]  /*2e290*/  @!P3 BRA `(.L_x_30) ;  /* 0xfffffffc00f0b947 */ /* 0x004fea000383ffff */
[----:B------:R-:W-:Y:S05]  /*2e2a0*/  BRA `(.L_x_94) ;  /* 0xfffffddc00487947 */ /* 0x000fea000383ffff */
.L_x_34:
[----:B-1----:R1:W2:Y:S02]  /*2e2b0*/  SYNCS.PHASECHK.TRANS64.TRYWAIT P2, [R2+URZ+0x88020], R3 ;  /* 0x08802003020075a7 */ /* 0x0022a4000804017f */
[----:B--2---:R-:W-:Y:S05]  /*2e2c0*/  @!P2 NANOSLEEP.SYNCS 0x989680 ;  /* 0x009896800000a95d */ /* 0x004fea0003900000 */
[----:B------:R-:W2:Y:S02]  /*2e2d0*/  @!P2 SYNCS.PHASECHK.TRANS64 P2, [R2+URZ+0x88020], R3 ;  /* 0x088020030200a5a7 */ /* 0x000ea4000804007f */
[----:B--2---:R-:W-:Y:S05]  /*2e2e0*/  @!P2 BRA `(.L_x_34) ;  /* 0xfffffffc00f0a947 */ /* 0x004fea000383ffff */
[----:B------:R-:W-:Y:S05]  /*2e2f0*/  BRA `(.L_x_95) ;  /* 0xfffffeb800f87947 */ /* 0x000fea000383ffff */
.L_x_38:
[----:B-1----:R1:W2:Y:S02]  /*2e300*/  SYNCS.PHASECHK.TRANS64.TRYWAIT P1, [R7+URZ+0x88000], R2 ;  /* 0x08800002070075a7 */ /* 0x0022a4000802017f */
[----:B--2---:R-:W-:Y:S05]  /*2e310*/  @!P1 NANOSLEEP.SYNCS 0x989680 ;  /* 0x009896800000995d */ /* 0x004fea0003900000 */
[----:B------:R-:W2:Y:S02]  /*2e320*/  @!P1 SYNCS.PHASECHK.TRANS64 P1, [R7+URZ+0x88000], R2 ;  /* 0x08800002070095a7 */ /* 0x000ea4000802007f */
[----:B--2---:R-:W-:Y:S05]  /*2e330*/  @!P1 BRA `(.L_x_38) ;  /* 0xfffffffc00f09947 */ /* 0x004fea000383ffff */
[----:B------:R-:W-:Y:S05]  /*2e340*/  BRA `(.L_x_96) ;  /* 0xfffffebc00dc7947 */ /* 0x000fea000383ffff */
.L_x_41:
[----:B-1----:R1:W2:Y:S02]  /*2e350*/  SYNCS.PHASECHK.TRANS64.TRYWAIT P2, [R2+URZ+0x88020], R6 ;  /* 0x08802006020075a7 */ /* 0x0022a4000804017f */
[----:B--2---:R-:W-:Y:S05]  /*2e360*/  @!P2 NANOSLEEP.SYNCS 0x989680 ;  /* 0x009896800000a95d */ /* 0x004fea0003900000 */
[----:B------:R-:W2:Y:S02]  /*2e370*/  @!P2 SYNCS.PHASECHK.TRANS64 P2, [R2+URZ+0x88020], R6 ;  /* 0x088020060200a5a7 */ /* 0x000ea4000804007f */
[----:B--2---:R-:W-:Y:S05]  /*2e380*/  @!P2 BRA `(.L_x_41) ;  /* 0xfffffffc00f0a947 */ /* 0x004fea000383ffff */
[----:B------:R-:W-:Y:S05]  /*2e390*/  BRA `(.L_x_97) ;  /* 0xfffffec800787947 */ /* 0x000fea000383ffff */
.L_x_44:
[----:B-1----:R1:W2:Y:S02]  /*2e3a0*/  SYNCS.PHASECHK.TRANS64.TRYWAIT P2, [R0+URZ+0x88000], R2 ;  /* 0x08800002000075a7 */ /* 0x0022a4000804017f */
[----:B--2---:R-:W-:Y:S05]  /*2e3b0*/  @!P2 NANOSLEEP.SYNCS 0x989680 ;  /* 0x009896800000a95d */ /* 0x004fea0003900000 */
[----:B------:R-:W2:Y:S02]  /*2e3c0*/  @!P2 SYNCS.PHASECHK.TRANS64 P2, [R0+URZ+0x88000], R2 ;  /* 0x088000020000a5a7 */ /* 0x000ea4000804007f */
[----:B--2---:R-:W-:Y:S05]  /*2e3d0*/  @!P2 BRA `(.L_x_44) ;  /* 0xfffffffc00f0a947 */ /* 0x004fea000383ffff */
[----:B------:R-:W-:Y:S05]  /*2e3e0*/  BRA `(.L_x_98) ;  /* 0xfffffee400707947 */ /* 0x000fea000383ffff */
.L_x_48:
[----:B-1----:R1:W2:Y:S02]  /*2e3f0*/  SYNCS.PHASECHK.TRANS64.TRYWAIT P1, [R0+URZ+0x88020], R3 ;  /* 0x08802003000075a7 */ /* 0x0022a4000802017f */
[----:B--2---:R-:W-:Y:S05]  /*2e400*/  @!P1 NANOSLEEP.SYNCS 0x989680 ;  /* 0x009896800000995d */ /* 0x004fea0003900000 */
[----:B------:R-:W2:Y:S02]  /*2e410*/  @!P1 SYNCS.PHASECHK.TRANS64 P1, [R0+URZ+0x88020], R3 ;  /* 0x08802003000095a7 */ /* 0x000ea4000802007f */
[----:B--2---:R-:W-:Y:S05]  /*2e420*/  @!P1 BRA `(.L_x_48) ;  /* 0xfffffffc00f09947 */ /* 0x004fea000383ffff */
[----:B------:R-:W-:Y:S05]  /*2e430*/  BRA `(.L_x_99) ;  /* 0xffffffc000e87947 */ /* 0x000fea000383ffff */
        .weak           $__internal_0_$__cuda_sm20_rcp_rn_f32_slowpath
        .type           $__internal_0_$__cuda_sm20_rcp_rn_f32_slowpath,@function
        .size           $__internal_0_$__cuda_sm20_rcp_rn_f32_slowpath,(.L_x_105 - $__internal_0_$__cuda_sm20_rcp_rn_f32_slowpath)
$__internal_0_$__cuda_sm20_rcp_rn_f32_slowpath:
[----:B------:R-:W-:Y:S01]  /*2e440*/  IMAD.SHL.U32 R0, R2, 0x2, RZ ;  /* 0x0000000202007824 */ /* 0x000fe200078e00ff */
[----:B------:R-:W-:Y:S04]  /*2e450*/  BSSY B2, `(.L_x_100) ;  /* 0x0000030000027945 */ /* 0x000fe80003800000 */
[----:B------:R-:W-:-:S04]  /*2e460*/  SHF.R.U32.HI R21, RZ, 0x18, R0 ;  /* 0x00000018ff157819 */ /* 0x000fc80000011600 */
[----:B------:R-:W-:-:S13]  /*2e470*/  ISETP.NE.U32.AND P0, PT, R21, RZ, PT ;  /* 0x000000ff1500720c */ /* 0x000fda0003f05070 */
[----:B------:R-:W-:Y:S05]  /*2e480*/  @P0 BRA `(.L_x_101) ;  /* 0x0000000000280947 */ /* 0x000fea0003800000 */
[----:B------:R-:W-:-:S04]  /*2e490*/  SHF.L.U32 R0, R2, 0x1, RZ ;  /* 0x0000000102007819 */ /* 0x000fc800000006ff */
[----:B------:R-:W-:-:S13]  /*2e4a0*/  ISETP.NE.AND P0, PT, R0, RZ, PT ;  /* 0x000000ff0000720c */ /* 0x000fda0003f05270 */
[----:B------:R-:W-:Y:S01]  /*2e4b0*/  @P0 FFMA R12, R2, 1.84467440737095516160e+19, RZ ;  /* 0x5f800000020c0823 */ /* 0x000fe200000000ff */
[----:B------:R-:W-:Y:S08]  /*2e4c0*/  @!P0 MUFU.RCP R3, R2 ;  /* 0x0000000200038308 */ /* 0x000ff00000001000 */
[----:B------:R-:W1:Y:S02]  /*2e4d0*/  @P0 MUFU.RCP R13, R12 ;  /* 0x0000000c000d0308 */ /* 0x000e640000001000 */
[----:B-1----:R-:W-:-:S04]  /*2e4e0*/  @P0 FFMA R0, R12, R13, -1 ;  /* 0xbf8000000c000423 */ /* 0x002fc8000000000d */
[----:B------:R-:W-:-:S04]  /*2e4f0*/  @P0 FADD.FTZ R0, -R0, -RZ ;  /* 0x800000ff00000221 */ /* 0x000fc80000010100 */
[----:B------:R-:W-:-:S04]  /*2e500*/  @P0 FFMA R0, R13, R0, R13 ;  /* 0x000000000d000223 */ /* 0x000fc8000000000d */
[----:B------:R-:W-:Y:S01]  /*2e510*/  @P0 FFMA R3, R0, 1.84467440737095516160e+19, RZ ;  /* 0x5f80000000030823 */ /* 0x000fe200000000ff */
[----:B------:R-:W-:Y:S06]  /*2e520*/  BRA `(.L_x_102) ;  /* 0x0000000000887947 */ /* 0x000fec0003800000 */
.L_x_101:
[----:B------:R-:W-:-:S04]  /*2e530*/  IADD3 R83, R21, -0xfd, RZ ;  /* 0xffffff0315537810 */ /* 0x000fc80007ffe0ff */
[----:B------:R-:W-:-:S13]  /*2e540*/  ISETP.GT.U32.AND P0, PT, R83, 0x1, PT ;  /* 0x000000015300780c */ /* 0x000fda0003f04070 */
[----:B------:R-:W-:Y:S05]  /*2e550*/  @P0 BRA `(.L_x_103) ;  /* 0x0000000000780947 */ /* 0x000fea0003800000 */
[----:B------:R-:W-:Y:S01]  /*2e560*/  LOP3.LUT R0, R2, 0x7fffff, RZ, 0xc0, !PT ;  /* 0x007fffff02007812 */ /* 0x000fe200078ec0ff */
[----:B------:R-:W-:-:S03]  /*2e570*/  IMAD.MOV.U32 R14, RZ, RZ, 0x3 ;  /* 0x00000003ff0e7424 */ /* 0x000fc600078e00ff */
[----:B------:R-:W-:Y:S02]  /*2e580*/  LOP3.LUT R0, R0, 0x3f800000, RZ, 0xfc, !PT ;  /* 0x3f80000000007812 */ /* 0x000fe400078efcff */
[----:B------:R-:W-:Y:S02]  /*2e590*/  SHF.L.U32 R14, R14, R83, RZ ;  /* 0x000000530e0e7219 */ /* 0x000fe400000006ff */
[----:B------:R-:W1:Y:S02]  /*2e5a0*/  MUFU.RCP R3, R0 ;  /* 0x0000000000037308 */ /* 0x000e640000001000 */
[----:B-1----:R-:W-:-:S04]  /*2e5b0*/  FFMA R12, R0, R3, -1 ;  /* 0xbf800000000c7423 */ /* 0x002fc80000000003 */
[----:B------:R-:W-:-:S04]  /*2e5c0*/  FADD.FTZ R12, -R12, -RZ ;  /* 0x800000ff0c0c7221 */ /* 0x000fc80000010100 */
[CCC-:B------:R-:W-:Y:S01]  /*2e5d0*/  FFMA.RM R13, R3.reuse, R12.reuse, R3.reuse ;  /* 0x0000000c030d7223 */ /* 0x1c0fe20000004003 */
[----:B------:R-:W-:-:S04]  /*2e5e0*/  FFMA.RP R12, R3, R12, R3 ;  /* 0x0000000c030c7223 */ /* 0x000fc80000008003 */
[C---:B------:R-:W-:Y:S02]  /*2e5f0*/  LOP3.LUT R3, R13.reuse, 0x7fffff, RZ, 0xc0, !PT ;  /* 0x007fffff0d037812 */ /* 0x040fe400078ec0ff */
[----:B------:R-:W-:Y:S02]  /*2e600*/  FSETP.NEU.FTZ.AND P0, PT, R13, R12, PT ;  /* 0x0000000c0d00720b */ /* 0x000fe40003f1d000 */
[----:B------:R-:W-:Y:S02]  /*2e610*/  LOP3.LUT R3, R3, 0x800000, RZ, 0xfc, !PT ;  /* 0x0080000003037812 */ /* 0x000fe400078efcff */
[----:B------:R-:W-:Y:S02]  /*2e620*/  SEL R12, RZ, 0xffffffff, !P0 ;  /* 0xffffffffff0c7807 */ /* 0x000fe40004000000 */
[----:B------:R-:W-:Y:S02]  /*2e630*/  LOP3.LUT R14, R14, R3, RZ, 0xc0, !PT ;  /* 0x000000030e0e7212 */ /* 0x000fe400078ec0ff */
[----:B------:R-:W-:-:S02]  /*2e640*/  IADD3 R12, -R12, RZ, RZ ;  /* 0x000000ff0c0c7210 */ /* 0x000fc40007ffe1ff */
[-C--:B------:R-:W-:Y:S02]  /*2e650*/  SHF.R.U32.HI R14, RZ, R83.reuse, R14 ;  /* 0x00000053ff0e7219 */ /* 0x080fe4000001160e */
[----:B------:R-:W-:Y:S02]  /*2e660*/  LOP3.LUT P1, RZ, R12, R83, R3, 0xf8, !PT ;  /* 0x000000530cff7212 */ /* 0x000fe4000782f803 */
[C---:B------:R-:W-:Y:S02]  /*2e670*/  LOP3.LUT P0, RZ, R14.reuse, 0x1, RZ, 0xc0, !PT ;  /* 0x000000010eff7812 */ /* 0x040fe4000780c0ff */
[----:B------:R-:W-:-:S04]  /*2e680*/  LOP3.LUT P2, RZ, R14, 0x2, RZ, 0xc0, !PT ;  /* 0x000000020eff7812 */ /* 0x000fc8000784c0ff */
[----:B------:R-:W-:Y:S02]  /*2e690*/  PLOP3.LUT P0, PT, P0, P1, P2, 0xe0, 0x0 ;  /* 0x000000000000781c */ /* 0x000fe40000703c20 */
[----:B------:R-:W-:Y:S02]  /*2e6a0*/  LOP3.LUT P1, RZ, R2, 0x7fffff, RZ, 0xc0, !PT ;  /* 0x007fffff02ff7812 */ /* 0x000fe4000782c0ff */
[----:B------:R-:W-:-:S04]  /*2e6b0*/  SEL R0, RZ, 0x1, !P0 ;  /* 0x00000001ff007807 */ /* 0x000fc80004000000 */
[----:B------:R-:W-:-:S04]  /*2e6c0*/  IADD3 R0, -R0, RZ, RZ ;  /* 0x000000ff00007210 */ /* 0x000fc80007ffe1ff */
[----:B------:R-:W-:Y:S01]  /*2e6d0*/  ISETP.GE.AND P0, PT, R0, RZ, PT ;  /* 0x000000ff0000720c */ /* 0x000fe20003f06270 */
[----:B------:R-:W-:-:S05]  /*2e6e0*/  VIADD R0, R21, 0xffffff04 ;  /* 0xffffff0415007836 */ /* 0x000fca0000000000 */
[----:B------:R-:W-:-:S07]  /*2e6f0*/  SHF.R.U32.HI R3, RZ, R0, R3 ;  /* 0x00000000ff037219 */ /* 0x000fce0000011603 */
[----:B------:R-:W-:-:S04]  /*2e700*/  @!P0 IADD3 R3, R3, 0x1, RZ ;  /* 0x0000000103038810 */ /* 0x000fc80007ffe0ff */
[----:B------:R-:W-:-:S04]  /*2e710*/  @!P1 SHF.L.U32 R3, R3, 0x1, RZ ;  /* 0x0000000103039819 */ /* 0x000fc800000006ff */
[----:B------:R-:W-:Y:S01]  /*2e720*/  LOP3.LUT R3, R3, 0x80000000, R2, 0xf8, !PT ;  /* 0x8000000003037812 */ /* 0x000fe200078ef802 */
[----:B------:R-:W-:Y:S06]  /*2e730*/  BRA `(.L_x_102) ;  /* 0x0000000000047947 */ /* 0x000fec0003800000 */
.L_x_103:
[----:B------:R1:W2:Y:S02]  /*2e740*/  MUFU.RCP R3, R2 ;  /* 0x0000000200037308 */ /* 0x0002a40000001000 */
.L_x_102:
[----:B------:R-:W-:Y:S05]  /*2e750*/  BSYNC B2 ;  /* 0x0000000000027941 */ /* 0x000fea0003800000 */
.L_x_100:
[----:B--2---:R-:W-:Y:S01]  /*2e760*/  IMAD.MOV.U32 R0, RZ, RZ, R3 ;  /* 0x000000ffff007224 */ /* 0x004fe200078e0003 */
[----:B-1----:R-:W-:Y:S02]  /*2e770*/  MOV R2, R10 ;  /* 0x0000000a00027202 */ /* 0x002fe40000000f00 */
[----:B------:R-:W-:-:S04]  /*2e780*/  MOV R3, 0x0 ;  /* 0x0000000000037802 */ /* 0x000fc80000000f00 */
[----:B------:R-:W-:Y:S05]  /*2e790*/  RET.REL.NODEC R2 `(_ZN7cutlass13device_kernelINS_4fmha6kernel13FmhaKernelTmaINS1_10collective15FmhaMainloopTmaINS_10bfloat16_tEfN4cute5tupleIJNS7_1CILi64EEENS9_ILi256EEESB_EEENS4_14ResidualFusionEJEEENS4_15FmhaFwdEpilogueIS6_fSC_EEJEEEEEvNT_6ParamsE) ;  /* 0xfffffd1802187950 */ /* 0x000fea0003c3ffff */
.L_x_104:
[----:B------:R-:W-:-:S00]  /*2e7a0*/  BRA `(.L_x_104) ;  /* 0xfffffffc00fc7947 */ /* 0x000fc0000383ffff */
[----:B------:R-:W-:-:S00]  /*2e7b0*/  NOP ;  /* 0x0000000000007918 */ /* 0x000fc00000000000 */
        /* <DEDUP_REMOVED lines=12> */
.L_x_105:


//--------------------- .nv.global.init           --------------------------
	.section	.nv.global.init,"aw",@progbits
.nv.global.init:
	.type		$str$23,@object
	.size		$str$23,($str$24 - $str$23)
$str$23:
        /*0000*/ 	.byte	0x28, 0x61, 0x64, 0x64, 0x72, 0x65, 0x73, 0x73, 0x20, 0x26, 0x20, 0x6d, 0x61, 0x73, 0x6b, 0x29
        /*0010*/ 	.byte	0x20, 0x3d, 0x3d, 0x20, 0x30, 0x00
	.type		$str$24,@object
	.size		$str$24,(__unnamed_1 - $str$24)
$str$24:
        /*0016*/ 	.byte	0x2f, 0x74, 0x6d, 0x70, 0x2f, 0x63, 0x75, 0x74, 0x6c, 0x61, 0x73, 0x73, 0x5f, 0x73, 0x77, 0x65
        /*0026*/ 	.byte	0x65, 0x70, 0x5f, 0x73, 0x72, 0x63, 0x2f, 0x69, 0x6e, 0x63, 0x6c, 0x75, 0x64, 0x65, 0x2f, 0x63
        /*0036*/ 	.byte	0x75, 0x74, 0x65, 0x2f, 0x70, 0x6f, 0x69, 0x6e, 0x74, 0x65, 0x72, 0x5f, 0x66, 0x6c, 0x61, 0x67
        /*0046*/ 	.byte	0x67, 0x65, 0x64, 0x2e, 0x68, 0x70, 0x70, 0x00
	.type		__unnamed_1,@object
	.size		__unnamed_1,(__unnamed_2 - __unnamed_1)
__unnamed_1:
        /* <DEDUP_REMOVED lines=28> */
        /*020e*/ 	.byte	0x32, 0x30, 0x34, 0x38, 0x3e, 0x3e, 0x3e, 0x3e, 0x3e, 0x5d, 0x00
	.type		__unnamed_2,@object
	.size		__unnamed_2,(.L_1 - __unnamed_2)
__unnamed_2:
        /* <DEDUP_REMOVED lines=29> */
.L_1:


//--------------------- .nv.shared._ZN7cutlass13device_kernelINS_4fmha6kernel13FmhaKernelTmaINS1_10collective15FmhaMainloopTmaINS_10bfloat16_tEfN4cute5tupleIJNS7_1CILi64EEENS9_ILi256EEESB_EEENS4_14ResidualFusionEJEEENS4_15FmhaFwdEpilogueIS6_fSC_EEJEEEEEvNT_6ParamsE --------------------------
	.section	.nv.shared._ZN7cutlass13device_kernelINS_4fmha6kernel13FmhaKernelTmaINS1_10collective15FmhaMainloopTmaINS_10bfloat16_tEfN4cute5tupleIJNS7_1CILi64EEENS9_ILi256EEESB_EEENS4_14ResidualFusionEJEEENS4_15FmhaFwdEpilogueIS6_fSC_EEJEEEEEvNT_6ParamsE,"aw",@nobits
	.sectionflags	@""
	.align	16
	.zero		1024


//--------------------- .nv.shared.reserved.0     --------------------------
	.section	.nv.shared.reserved.0,"aw",@nobits
	.weak		__nv_reservedSMEM_offset_0_alias
	.size		__nv_reservedSMEM_offset_0_alias, 0, 0
	.other		__nv_reservedSMEM_offset_0_alias,@"STO_CUDA_RESERVED_SHARED STV_DEFAULT"
__nv_reservedSMEM_offset_0_alias:
	.zero		0


//--------------------- .nv.global                --------------------------
	.section	.nv.global,"aw",@nobits
.nv.global:
	.type		_ZN39_INTERNAL_9bcb9597_4_k_cu_48a72b30_30774cute1_E,@object
	.size		_ZN39_INTERNAL_9bcb9597_4_k_cu_48a72b30_30774cute1_E,(_ZN39_INTERNAL_9bcb9597_4_k_cu_48a72b30_30774cuda3std3__45__cpo6cbeginE - _ZN39_INTERNAL_9bcb9597_4_k_cu_48a72b30_30774cute1_E)
_ZN39_INTERNAL_9bcb9597_4_k_cu_48a72b30_30774cute1_E:
	.zero		1
	.type		_ZN39_INTERNAL_9bcb9597_4_k_cu_48a72b30_30774cuda3std3__45__cpo6cbeginE,@object
	.size		_ZN39_INTERNAL_9bcb9597_4_k_cu_48a72b30_30774cuda3std3__45__cpo6cbeginE,(_ZN39_INTERNAL_9bcb9597_4_k_cu_48a72b30_30774cuda3std3__48in_placeE - _ZN39_INTERNAL_9bcb9597_4_k_cu_48a72b30_30774cuda3std3__45__cpo6cbeginE)
_ZN39_INTERNAL_9bcb9597_4_k_cu_48a72b30_30774cuda3std3__45__cpo6cbeginE:
	.zero		1
	.type		_ZN39_INTERNAL_9bcb9597_4_k_cu_48a72b30_30774cuda3std3__48in_placeE,@object
	.size		_ZN39_INTERNAL_9bcb9597_4_k_cu_48a72b30_30774cuda3std3__48in_placeE,(_ZN39_INTERNAL_9bcb9597_4_k_cu_48a72b30_30774cuda3std6ranges3__45__cpo9iter_moveE - _ZN39_INTERNAL_9bcb9597_4_k_cu_48a72b30_30774cuda3std3__48in_placeE)
_ZN39_INTERNAL_9bcb9597_4_k_cu_48a72b30_30774cuda3std3__48in_placeE:
	.zero		1
	.type		_ZN39_INTERNAL_9bcb9597_4_k_cu_48a72b30_30774cuda3std6ranges3__45__cpo9iter_moveE,@object
	.size		_ZN39_INTERNAL_9bcb9597_4_k_cu_48a72b30_30774cuda3std6ranges3__45__cpo9iter_moveE,(_ZN39_INTERNAL_9bcb9597_4_k_cu_48a72b30_30774cuda3std3__45__cpo5beginE - _ZN39_INTERNAL_9bcb9597_4_k_cu_48a72b30_30774cuda3std6ranges3__45__cpo9iter_moveE)
_ZN39_INTERNAL_9bcb9597_4_k_cu_48a72b30_30774cuda3std6ranges3__45__cpo9iter_moveE:
	.zero		1
	.type		_ZN39_INTERNAL_9bcb9597_4_k_cu_48a72b30_30774cuda3std3__45__cpo5beginE,@object
	.size		_ZN39_INTERNAL_9bcb9597_4_k_cu_48a72b30_30774cuda3std3__45__cpo5beginE,(_ZN39_INTERNAL_9bcb9597_4_k_cu_48a72b30_30774cuda3std3__441_GLOBAL__N__9bcb9597_4_k_cu_48a72b30_30776ignoreE - _ZN39_INTERNAL_9bcb9597_4_k_cu_48a72b30_30774cuda3std3__45__cpo5beginE)
_ZN39_INTERNAL_9bcb9597_4_k_cu_48a72b30_30774cuda3std3__45__cpo5beginE:
	.zero		1
	.type		_ZN39_INTERNAL_9bcb9597_4_k_cu_48a72b30_30774cuda3std3__441_GLOBAL__N__9bcb9597_4_k_cu_48a72b30_30776ignoreE,@object
	.size		_ZN39_INTERNAL_9bcb9597_4_k_cu_48a72b30_30774cuda3std3__441_GLOBAL__N__9bcb9597_4_k_cu_48a72b30_30776ignoreE,(_ZN39_INTERNAL_9bcb9597_4_k_cu_48a72b30_30774cute7productE - _ZN39_INTERNAL_9bcb9597_4_k_cu_48a72b30_30774cuda3std3__441_GLOBAL__N__9bcb9597_4_k_cu_48a72b30_30776ignoreE)
_ZN39_INTERNAL_9bcb9597_4_k_cu_48a72b30_30774cuda3std3__441_GLOBAL__N__9bcb9597_4_k_cu_48a72b30_30776ignoreE:
	.zero		1
	.type		_ZN39_INTERNAL_9bcb9597_4_k_cu_48a72b30_30774cute7productE,@object
	.size		_ZN39_INTERNAL_9bcb9597_4_k_cu_48a72b30_30774cute7productE,(_ZN39_INTERNAL_9bcb9597_4_k_cu_48a72b30_30774cuda3std3__45__cpo3endE - _ZN39_INTERNAL_9bcb9597_4_k_cu_48a72b30_30774cute7productE)
_ZN39_INTERNAL_9bcb9597_4_k_cu_48a72b30_30774cute7productE:
	.zero		1
	.type		_ZN39_INTERNAL_9bcb9597_4_k_cu_48a72b30_30774cuda3std3__45__cpo3endE,@object
	.size		_ZN39_INTERNAL_9bcb9597_4_k_cu_48a72b30_30774cuda3std3__45__cpo3endE,(_ZN39_INTERNAL_9bcb9597_4_k_cu_48a72b30_30774cuda3std3__419piecewise_constructE - _ZN39_INTERNAL_9bcb9597_4_k_cu_48a72b30_30774cuda3std3__45__cpo3endE)
_ZN39_INTERNAL_9bcb9597_4_k_cu_48a72b30_30774cuda3std3__45__cpo3endE:
	.zero		1
	.type		_ZN39_INTERNAL_9bcb9597_4_k_cu_48a72b30_30774cuda3std3__419piecewise_constructE,@object
	.size		_ZN39_INTERNAL_9bcb9597_4_k_cu_48a72b30_30774cuda3std3__419piecewise_constructE,(_ZN39_INTERNAL_9bcb9597_4_k_cu_48a72b30_30774cuda3std3__45__cpo4cendE - _ZN39_INTERNAL_9bcb9597_4_k_cu_48a72b30_30774cuda3std3__419piecewise_constructE)
_ZN39_INTERNAL_9bcb9597_4_k_cu_48a72b30_30774cuda3std3__419piecewise_constructE:
	.zero		1
	.type		_ZN39_INTERNAL_9bcb9597_4_k_cu_48a72b30_30774cuda3std3__45__cpo4cendE,@object
	.size		_ZN39_INTERNAL_9bcb9597_4_k_cu_48a72b30_30774cuda3std3__45__cpo4cendE,(_ZN39_INTERNAL_9bcb9597_4_k_cu_48a72b30_30774cuda3std6ranges3__45__cpo4swapE - _ZN39_INTERNAL_9bcb9597_4_k_cu_48a72b30_30774cuda3std3__45__cpo4cendE)
_ZN39_INTERNAL_9bcb9597_4_k_cu_48a72b30_30774cuda3std3__45__cpo4cendE:
	.zero		1
	.type		_ZN39_INTERNAL_9bcb9597_4_k_cu_48a72b30_30774cuda3std6ranges3__45__cpo4swapE,@object
	.size		_ZN39_INTERNAL_9bcb9597_4_k_cu_48a72b30_30774cuda3std6ranges3__45__cpo4swapE,(.L_9 - _ZN39_INTERNAL_9bcb9597_4_k_cu_48a72b30_30774cuda3std6ranges3__45__cpo4swapE)
_ZN39_INTERNAL_9bcb9597_4_k_cu_48a72b30_30774cuda3std6ranges3__45__cpo4swapE:
	.zero		1
.L_9:


//--------------------- .nv.constant0._ZN7cutlass13device_kernelINS_4fmha6kernel13FmhaKernelTmaINS1_10collective15FmhaMainloopTmaINS_10bfloat16_tEfN4cute5tupleIJNS7_1CILi64EEENS9_ILi256EEESB_EEENS4_14ResidualFusionEJEEENS4_15FmhaFwdEpilogueIS6_fSC_EEJEEEEEvNT_6ParamsE --------------------------
	.section	.nv.constant0._ZN7cutlass13device_kernelINS_4fmha6kernel13FmhaKernelTmaINS1_10collective15FmhaMainloopTmaINS_10bfloat16_tEfN4cute5tupleIJNS7_1CILi64EEENS9_ILi256EEESB_EEENS4_14ResidualFusionEJEEENS4_15FmhaFwdEpilogueIS6_fSC_EEJEEEEEvNT_6ParamsE,"a",@progbits
	.sectionflags	@""
	.align	4
.nv.constant0._ZN7cutlass13device_kernelINS_4fmha6kernel13FmhaKernelTmaINS1_10collective15FmhaMainloopTmaINS_10bfloat16_tEfN4cute5tupleIJNS7_1CILi64EEENS9_ILi256EEESB_EEENS4_14ResidualFusionEJEEENS4_15FmhaFwdEpilogueIS6_fSC_EEJEEEEEvNT_6ParamsE:
	.zero		2688


//--------------------- SYMBOLS --------------------------

	.type		.nv.reservedSmem.offset0,@object
	.size		.nv.reservedSmem.offset0,0x4
	.type		__assertfail,@function
